	.target	sm_90a

	.elftype	@"ET_EXEC"


//--------------------- .note.nv.tkinfo           --------------------------
	.section	.note.nv.tkinfo,"",@"SHT_NOTE"
	.sectionflags	@"SHF_NOTE_NV_TKINFO"
	.tkinfo
        /*0018*/ 	.word	0x00000002
        /*0030*/ 	.string	""
        /*0030*/ 	.string	"ptxas"
        /*0030*/ 	.string	"Cuda compilation tools, release 13.0, V13.0.88"
        /*0030*/ 	.string	"Build cuda_13.0.r13.0/compiler.36424714_0"
        /*0030*/ 	.string	"-v  -suppress-debug-info  -lineinfo  -arch sm_90a "



//--------------------- .note.nv.cuinfo           --------------------------
	.section	.note.nv.cuinfo,"",@"SHT_NOTE"
	.sectionflags	@"SHF_NOTE_NV_CUINFO"
        /*0018*/ 	.short	0x0002
        /*001a*/ 	.short	0x005a
        /*001c*/ 	.short	0x0082
	.zero		2


//--------------------- .nv.info                  --------------------------
	.section	.nv.info,"",@"SHT_CUDA_INFO"
	.align	4


	//----- nvinfo : EIATTR_REGCOUNT
	.align		4
        /*0000*/ 	.byte	0x04, 0x2f
        /*0002*/ 	.short	(.L_1 - .L_0)
	.align		4
.L_0:
        /*0004*/ 	.word	index@(matmul_kernel)
        /*0008*/ 	.word	0x000000ff


	//----- nvinfo : EIATTR_FRAME_SIZE
	.align		4
.L_1:
        /*000c*/ 	.byte	0x04, 0x11
        /*000e*/ 	.short	(.L_3 - .L_2)
	.align		4
.L_2:
        /*0010*/ 	.word	index@(matmul_kernel)
        /*0014*/ 	.word	0x00000558


	//----- nvinfo : EIATTR_MIN_STACK_SIZE
	.align		4
.L_3:
        /*0018*/ 	.byte	0x04, 0x12
        /*001a*/ 	.short	(.L_5 - .L_4)
	.align		4
.L_4:
        /*001c*/ 	.word	index@(matmul_kernel)
        /*0020*/ 	.word	0x00000558
.L_5:


//--------------------- .nv.compat                --------------------------
	.section	.nv.compat,"",@"SHT_CUDA_COMPAT_INFO"
	.align	4
        /*0000*/ 	.byte	0x02, 0x09, 0x01, 0x00, 0x02, 0x02, 0x04, 0x00, 0x02, 0x05, 0x05, 0x00, 0x03, 0x07, 0x01, 0x01
        /*0010*/ 	.byte	0x02, 0x03, 0x00, 0x00, 0x02, 0x06, 0x01, 0x00, 0x04, 0x0b, 0x08, 0x00, 0x00, 0x00, 0x00, 0x00
        /*0020*/ 	.byte	0x00, 0x00, 0x00, 0x00


//--------------------- .nv.info.matmul_kernel    --------------------------
	.section	.nv.info.matmul_kernel,"",@"SHT_CUDA_INFO"
	.sectionflags	@""
	.align	4


	//----- nvinfo : EIATTR_CUDA_API_VERSION
	.align		4
        /*0000*/ 	.byte	0x04, 0x37
        /*0002*/ 	.short	(.L_7 - .L_6)
.L_6:
        /*0004*/ 	.word	0x00000082


	//----- nvinfo : EIATTR_KPARAM_INFO
	.align		4
.L_7:
        /*0008*/ 	.byte	0x04, 0x17
        /*000a*/ 	.short	(.L_9 - .L_8)
.L_8:
        /*000c*/ 	.word	0x00000000
        /*0010*/ 	.short	0x000d
        /*0012*/ 	.short	0x0048
        /*0014*/ 	.byte	0x00, 0xf4, 0x21, 0x00


	//----- nvinfo : EIATTR_KPARAM_INFO
	.align		4
.L_9:
        /*0018*/ 	.byte	0x04, 0x17
        /*001a*/ 	.short	(.L_11 - .L_10)
.L_10:
        /*001c*/ 	.word	0x00000000
        /*0020*/ 	.short	0x000c
        /*0022*/ 	.short	0x0040
        /*0024*/ 	.byte	0x00, 0xf4, 0x21, 0x00


	//----- nvinfo : EIATTR_KPARAM_INFO
	.align		4
.L_11:
        /*0028*/ 	.byte	0x04, 0x17
        /*002a*/ 	.short	(.L_13 - .L_12)
.L_12:
        /*002c*/ 	.word	0x00000000
        /*0030*/ 	.short	0x000b
        /*0032*/ 	.short	0x0038
        /*0034*/ 	.byte	0x00, 0xf0, 0x11, 0x00


	//----- nvinfo : EIATTR_KPARAM_INFO
	.align		4
.L_13:
        /*0038*/ 	.byte	0x04, 0x17
        /*003a*/ 	.short	(.L_15 - .L_14)
.L_14:
        /*003c*/ 	.word	0x00000000
        /*0040*/ 	.short	0x000a
        /*0042*/ 	.short	0x0034
        /*0044*/ 	.byte	0x00, 0xf0, 0x11, 0x00


	//----- nvinfo : EIATTR_KPARAM_INFO
	.align		4
.L_15:
        /*0048*/ 	.byte	0x04, 0x17
        /*004a*/ 	.short	(.L_17 - .L_16)
.L_16:
        /*004c*/ 	.word	0x00000000
        /*0050*/ 	.short	0x0009
        /*0052*/ 	.short	0x0030
        /*0054*/ 	.byte	0x00, 0xf0, 0x11, 0x00


	//----- nvinfo : EIATTR_KPARAM_INFO
	.align		4
.L_17:
        /*0058*/ 	.byte	0x04, 0x17
        /*005a*/ 	.short	(.L_19 - .L_18)
.L_18:
        /*005c*/ 	.word	0x00000000
        /*0060*/ 	.short	0x0008
        /*0062*/ 	.short	0x002c
        /*0064*/ 	.byte	0x00, 0xf0, 0x11, 0x00


	//----- nvinfo : EIATTR_KPARAM_INFO
	.align		4
.L_19:
        /*0068*/ 	.byte	0x04, 0x17
        /*006a*/ 	.short	(.L_21 - .L_20)
.L_20:
        /*006c*/ 	.word	0x00000000
        /*0070*/ 	.short	0x0007
        /*0072*/ 	.short	0x0028
        /*0074*/ 	.byte	0x00, 0xf0, 0x11, 0x00


	//----- nvinfo : EIATTR_KPARAM_INFO
	.align		4
.L_21:
        /*0078*/ 	.byte	0x04, 0x17
        /*007a*/ 	.short	(.L_23 - .L_22)
.L_22:
        /*007c*/ 	.word	0x00000000
        /*0080*/ 	.short	0x0006
        /*0082*/ 	.short	0x0024
        /*0084*/ 	.byte	0x00, 0xf0, 0x11, 0x00


	//----- nvinfo : EIATTR_KPARAM_INFO
	.align		4
.L_23:
        /*0088*/ 	.byte	0x04, 0x17
        /*008a*/ 	.short	(.L_25 - .L_24)
.L_24:
        /*008c*/ 	.word	0x00000000
        /*0090*/ 	.short	0x0005
        /*0092*/ 	.short	0x0020
        /*0094*/ 	.byte	0x00, 0xf0, 0x11, 0x00


	//----- nvinfo : EIATTR_KPARAM_INFO
	.align		4
.L_25:
        /*0098*/ 	.byte	0x04, 0x17
        /*009a*/ 	.short	(.L_27 - .L_26)
.L_26:
        /*009c*/ 	.word	0x00000000
        /*00a0*/ 	.short	0x0004
        /*00a2*/ 	.short	0x001c
        /*00a4*/ 	.byte	0x00, 0xf0, 0x11, 0x00


	//----- nvinfo : EIATTR_KPARAM_INFO
	.align		4
.L_27:
        /*00a8*/ 	.byte	0x04, 0x17
        /*00aa*/ 	.short	(.L_29 - .L_28)
.L_28:
        /*00ac*/ 	.word	0x00000000
        /*00b0*/ 	.short	0x0003
        /*00b2*/ 	.short	0x0018
        /*00b4*/ 	.byte	0x00, 0xf0, 0x11, 0x00


	//----- nvinfo : EIATTR_KPARAM_INFO
	.align		4
.L_29:
        /*00b8*/ 	.byte	0x04, 0x17
        /*00ba*/ 	.short	(.L_31 - .L_30)
.L_30:
        /*00bc*/ 	.word	0x00000000
        /*00c0*/ 	.short	0x0002
        /*00c2*/ 	.short	0x0010
        /*00c4*/ 	.byte	0x00, 0xf4, 0x21, 0x00


	//----- nvinfo : EIATTR_KPARAM_INFO
	.align		4
.L_31:
        /*00c8*/ 	.byte	0x04, 0x17
        /*00ca*/ 	.short	(.L_33 - .L_32)
.L_32:
        /*00cc*/ 	.word	0x00000000
        /*00d0*/ 	.short	0x0001
        /*00d2*/ 	.short	0x0008
        /*00d4*/ 	.byte	0x00, 0xf4, 0x21, 0x00


	//----- nvinfo : EIATTR_KPARAM_INFO
	.align		4
.L_33:
        /*00d8*/ 	.byte	0x04, 0x17
        /*00da*/ 	.short	(.L_35 - .L_34)
.L_34:
        /*00dc*/ 	.word	0x00000000
        /*00e0*/ 	.short	0x0000
        /*00e2*/ 	.short	0x0000
        /*00e4*/ 	.byte	0x00, 0xf4, 0x21, 0x00


	//----- nvinfo : EIATTR_SPARSE_MMA_MASK
	.align		4
.L_35:
        /*00e8*/ 	.byte	0x03, 0x50
        /*00ea*/ 	.short	0x0000


	//----- nvinfo : EIATTR_MAXREG_COUNT
	.align		4
        /*00ec*/ 	.byte	0x03, 0x1b
        /*00ee*/ 	.short	0x00ff


	//----- nvinfo : EIATTR_NUM_BARRIERS
	.align		4
        /*00f0*/ 	.byte	0x02, 0x4c
        /*00f2*/ 	.byte	0x01
	.zero		1


	//----- nvinfo : EIATTR_ANNOTATIONS
	.align		4
        /*00f4*/ 	.byte	0x04, 0x55
        /*00f6*/ 	.short	(.L_37 - .L_36)


	//   ....[0]....
.L_36:
        /*00f8*/ 	.word	0x00000001
        /*00fc*/ 	.byte	0x30, 0x25, 0x00, 0x00, 0x01, 0x00, 0x00, 0x00, 0x70, 0x25, 0x00, 0x00, 0x01, 0x00, 0x00, 0x00
        /* <DEDUP_REMOVED lines=469> */
        /*1e5c*/ 	.byte	0x10, 0x41, 0x01, 0x00, 0x01, 0x00, 0x00, 0x00, 0x20, 0x41, 0x01, 0x00


	//----- nvinfo : EIATTR_MERCURY_ISA_VERSION
	.align		4
.L_37:
        /*1e68*/ 	.byte	0x03, 0x5f
        /*1e6a*/ 	.short	0x0101


	//----- nvinfo : EIATTR_EXIT_INSTR_OFFSETS
	.align		4
        /*1e6c*/ 	.byte	0x04, 0x1c
        /*1e6e*/ 	.short	(.L_39 - .L_38)


	//   ....[0]....
.L_38:
        /*1e70*/ 	.word	0x00019970


	//   ....[1]....
        /*1e74*/ 	.word	0x00019990


	//----- nvinfo : EIATTR_REQNTID
	.align		4
.L_39:
        /*1e78*/ 	.byte	0x04, 0x10
        /*1e7a*/ 	.short	(.L_41 - .L_40)
.L_40:
        /*1e7c*/ 	.word	0x00000080
        /*1e80*/ 	.word	0x00000001
        /*1e84*/ 	.word	0x00000001


	//----- nvinfo : EIATTR_CBANK_PARAM_SIZE
	.align		4
.L_41:
        /*1e88*/ 	.byte	0x03, 0x19
        /*1e8a*/ 	.short	0x0050


	//----- nvinfo : EIATTR_PARAM_CBANK
	.align		4
        /*1e8c*/ 	.byte	0x04, 0x0a
        /*1e8e*/ 	.short	(.L_43 - .L_42)
	.align		4
.L_42:
        /*1e90*/ 	.word	index@(.nv.constant0.matmul_kernel)
        /*1e94*/ 	.short	0x0210
        /*1e96*/ 	.short	0x0050


	//----- nvinfo : EIATTR_SW_WAR
	.align		4
.L_43:
        /*1e98*/ 	.byte	0x04, 0x36
        /*1e9a*/ 	.short	(.L_45 - .L_44)
.L_44:
        /*1e9c*/ 	.word	0x00000008
.L_45:


//--------------------- .nv.callgraph             --------------------------
	.section	.nv.callgraph,"",@"SHT_CUDA_CALLGRAPH"
	.align	4
	.sectionentsize	8
	.align		4
        /*0000*/ 	.word	0x00000000
	.align		4
        /*0004*/ 	.word	0xffffffff
	.align		4
        /*0008*/ 	.word	0x00000000
	.align		4
        /*000c*/ 	.word	0xfffffffe
	.align		4
        /*0010*/ 	.word	0x00000000
	.align		4
        /*0014*/ 	.word	0xfffffffd
	.align		4
        /*0018*/ 	.word	0x00000000
	.align		4
        /*001c*/ 	.word	0xfffffffc


//--------------------- .text.matmul_kernel       --------------------------
	.section	.text.matmul_kernel,"ax",@progbits
	.align	128
        .global         matmul_kernel
        .type           matmul_kernel,@function
        .size           matmul_kernel,(.L_x_3 - matmul_kernel)
        .other          matmul_kernel,@"STO_CUDA_ENTRY STV_DEFAULT"
matmul_kernel:
.text.matmul_kernel:
[----:B------:R-:W1:Y:S08]  /*0000*/  LDC R1, c[0x0][0x28] ;  /* 0x00000a00ff017b82 */ /* 0x000e700000000800 */
[----:B------:R-:W2:Y:S01]  /*0010*/  LDC.64 R2, c[0x0][0x228] ;  /* 0x00008a00ff027b82 */ /* 0x000ea20000000a00 */
[----:B------:R-:W3:Y:S01]  /*0020*/  S2R R7, SR_CTAID.X ;  /* 0x0000000000077919 */ /* 0x000ee20000002500 */
[----:B------:R-:W-:Y:S01]  /*0030*/  ULDC.64 UR8, c[0x0][0x218] ;  /* 0x0000860000087ab9 */ /* 0x000fe20000000a00 */
[----:B------:R-:W-:Y:S01]  /*0040*/  ULDC UR5, c[0x0][0x240] ;  /* 0x0000900000057ab9 */ /* 0x000fe20000000800 */
[----:B------:R-:W-:Y:S01]  /*0050*/  UMOV UR12, 0x400 ;  /* 0x00000400000c7882 */ /* 0x000fe20000000000 */
[----:B------:R-:W-:Y:S01]  /*0060*/  ULDC.64 UR6, c[0x0][0x210] ;  /* 0x0000840000067ab9 */ /* 0x000fe20000000a00 */
[----:B------:R-:W-:Y:S01]  /*0070*/  ULDC.64 UR16, c[0x0][0x208] ;  /* 0x0000820000107ab9 */ /* 0x000fe20000000a00 */
[----:B-1----:R-:W-:Y:S01]  /*0080*/  VIADD R1, R1, 0xfffffaa8 ;  /* 0xfffffaa801017836 */ /* 0x002fe20000000000 */
[----:B------:R-:W1:Y:S08]  /*0090*/  S2UR UR4, SR_CgaCtaId ;  /* 0x00000000000479c3 */ /* 0x000e700000008800 */
[----:B------:R-:W4:Y:S01]  /*00a0*/  LDC R86, c[0x0][0x230] ;  /* 0x00008c00ff567b82 */ /* 0x000f220000000800 */
[----:B--2---:R-:W-:-:S05]  /*00b0*/  VIADD R0, R3, 0x7f ;  /* 0x0000007f03007836 */ /* 0x004fca0000000000 */
[----:B------:R-:W-:Y:S01]  /*00c0*/  SHF.R.S32.HI R5, RZ, 0x1f, R0 ;  /* 0x0000001fff057819 */ /* 0x000fe20000011400 */
[----:B-1----:R-:W-:-:S03]  /*00d0*/  ULEA UR12, UR4, UR12, 0x18 ;  /* 0x0000000c040c7291 */ /* 0x002fc6000f8ec03f */
[----:B------:R-:W-:Y:S02]  /*00e0*/  LEA.HI R5, R5, R0, RZ, 0x7 ;  /* 0x0000000005057211 */ /* 0x000fe400078f38ff */
[----:B---3--:R-:W-:Y:S02]  /*00f0*/  IABS R10, R7 ;  /* 0x00000007000a7213 */ /* 0x008fe40000000000 */
[----:B------:R-:W-:-:S05]  /*0100*/  SHF.R.S32.HI R5, RZ, 0x7, R5 ;  /* 0x00000007ff057819 */ /* 0x000fca0000011405 */
[----:B------:R-:W-:-:S05]  /*0110*/  IMAD.SHL.U32 R6, R5, 0x8, RZ ;  /* 0x0000000805067824 */ /* 0x000fca00078e00ff */
[-C--:B------:R-:W-:Y:S02]  /*0120*/  IABS R9, R6.reuse ;  /* 0x0000000600097213 */ /* 0x080fe40000000000 */
[----:B------:R-:W-:Y:S02]  /*0130*/  IABS R12, R6 ;  /* 0x00000006000c7213 */ /* 0x000fe40000000000 */
[----:B------:R-:W1:Y:S08]  /*0140*/  I2F.RP R0, R9 ;  /* 0x0000000900007306 */ /* 0x000e700000209400 */
[----:B-1----:R-:W1:Y:S02]  /*0150*/  MUFU.RCP R0, R0 ;  /* 0x0000000000007308 */ /* 0x002e640000001000 */
[----:B-1----:R-:W-:-:S02]  /*0160*/  VIADD R4, R0, 0xffffffe ;  /* 0x0ffffffe00047836 */ /* 0x002fc40000000000 */
[----:B------:R-:W-:-:S04]  /*0170*/  IMAD.MOV R0, RZ, RZ, -R12 ;  /* 0x000000ffff007224 */ /* 0x000fc800078e0a0c */
[----:B------:R1:W2:Y:S02]  /*0180*/  F2I.FTZ.U32.TRUNC.NTZ R5, R4 ;  /* 0x0000000400057305 */ /* 0x0002a4000021f000 */
[----:B-1----:R-:W-:Y:S02]  /*0190*/  IMAD.MOV.U32 R4, RZ, RZ, RZ ;  /* 0x000000ffff047224 */ /* 0x002fe400078e00ff */
[----:B--2---:R-:W-:-:S04]  /*01a0*/  IMAD.MOV R8, RZ, RZ, -R5 ;  /* 0x000000ffff087224 */ /* 0x004fc800078e0a05 */
[----:B------:R-:W-:Y:S01]  /*01b0*/  IMAD R11, R8, R9, RZ ;  /* 0x00000009080b7224 */ /* 0x000fe200078e02ff */
[----:B------:R-:W-:Y:S02]  /*01c0*/  MOV R8, R10 ;  /* 0x0000000a00087202 */ /* 0x000fe40000000f00 */
[----:B------:R-:W-:Y:S01]  /*01d0*/  IABS R10, R3 ;  /* 0x00000003000a7213 */ /* 0x000fe20000000000 */
[----:B------:R-:W-:-:S06]  /*01e0*/  IMAD.HI.U32 R5, R5, R11, R4 ;  /* 0x0000000b05057227 */ /* 0x000fcc00078e0004 */
[----:B------:R-:W-:-:S04]  /*01f0*/  IMAD.HI.U32 R5, R5, R8, RZ ;  /* 0x0000000805057227 */ /* 0x000fc800078e00ff */
[----:B------:R-:W-:-:S05]  /*0200*/  IMAD R0, R5, R0, R8 ;  /* 0x0000000005007224 */ /* 0x000fca00078e0208 */
[----:B------:R-:W-:-:S13]  /*0210*/  ISETP.GT.U32.AND P1, PT, R9, R0, PT ;  /* 0x000000000900720c */ /* 0x000fda0003f24070 */
[----:B------:R-:W-:Y:S02]  /*0220*/  @!P1 IMAD.IADD R0, R0, 0x1, -R9 ;  /* 0x0000000100009824 */ /* 0x000fe400078e0a09 */
[----:B------:R-:W-:Y:S01]  /*0230*/  @!P1 VIADD R5, R5, 0x1 ;  /* 0x0000000105059836 */ /* 0x000fe20000000000 */
[----:B------:R-:W-:Y:S02]  /*0240*/  ISETP.NE.AND P1, PT, R6, RZ, PT ;  /* 0x000000ff0600720c */ /* 0x000fe40003f25270 */
[----:B------:R-:W-:Y:S02]  /*0250*/  ISETP.GE.U32.AND P0, PT, R0, R9, PT ;  /* 0x000000090000720c */ /* 0x000fe40003f06070 */
[----:B------:R-:W-:-:S04]  /*0260*/  LOP3.LUT R0, R7, R6, RZ, 0x3c, !PT ;  /* 0x0000000607007212 */ /* 0x000fc800078e3cff */
[----:B------:R-:W-:Y:S01]  /*0270*/  ISETP.GE.AND P2, PT, R0, RZ, PT ;  /* 0x000000ff0000720c */ /* 0x000fe20003f46270 */
[----:B------:R-:W-:-:S06]  /*0280*/  VIADD R0, R2, 0xff ;  /* 0x000000ff02007836 */ /* 0x000fcc0000000000 */
[----:B------:R-:W-:-:S05]  /*0290*/  @P0 VIADD R5, R5, 0x1 ;  /* 0x0000000105050836 */ /* 0x000fca0000000000 */
[----:B------:R-:W-:Y:S02]  /*02a0*/  MOV R4, R5 ;  /* 0x0000000500047202 */ /* 0x000fe40000000f00 */
[----:B------:R-:W-:-:S03]  /*02b0*/  SHF.R.S32.HI R5, RZ, 0x1f, R0 ;  /* 0x0000001fff057819 */ /* 0x000fc60000011400 */
[----:B------:R-:W-:Y:S01]  /*02c0*/  @!P2 IMAD.MOV R4, RZ, RZ, -R4 ;  /* 0x000000ffff04a224 */ /* 0x000fe200078e0a04 */
[----:B------:R-:W-:Y:S02]  /*02d0*/  @!P1 LOP3.LUT R4, RZ, R6, RZ, 0x33, !PT ;  /* 0x00000006ff049212 */ /* 0x000fe400078e33ff */
[----:B------:R-:W-:-:S03]  /*02e0*/  LEA.HI R5, R5, R0, RZ, 0x8 ;  /* 0x0000000005057211 */ /* 0x000fc600078f40ff */
[----:B------:R-:W-:Y:S02]  /*02f0*/  IMAD.SHL.U32 R18, R4, 0x8, RZ ;  /* 0x0000000804127824 */ /* 0x000fe400078e00ff */
[----:B------:R-:W-:-:S03]  /*0300*/  IMAD.MOV R4, RZ, RZ, -R4 ;  /* 0x000000ffff047224 */ /* 0x000fc600078e0a04 */
[----:B------:R-:W-:Y:S01]  /*0310*/  LEA.HI.SX32 R5, R5, -R18, 0x18 ;  /* 0x8000001205057211 */ /* 0x000fe200078fc2ff */
[----:B------:R-:W-:Y:S02]  /*0320*/  IMAD R14, R6, R4, R7 ;  /* 0x00000004060e7224 */ /* 0x000fe400078e0207 */
[----:B------:R-:W-:Y:S01]  /*0330*/  IMAD.MOV.U32 R4, RZ, RZ, RZ ;  /* 0x000000ffff047224 */ /* 0x000fe200078e00ff */
[----:B------:R-:W-:Y:S02]  /*0340*/  VIMNMX R23, R5, 0x8, PT ;  /* 0x0000000805177848 */ /* 0x000fe40003fe0100 */
[----:B------:R-:W-:Y:S02]  /*0350*/  IABS R6, R14 ;  /* 0x0000000e00067213 */ /* 0x000fe40000000000 */
[----:B------:R-:W-:-:S04]  /*0360*/  IABS R8, R23 ;  /* 0x0000001700087213 */ /* 0x000fc80000000000 */
[----:B------:R-:W1:Y:S08]  /*0370*/  I2F.RP R0, R8 ;  /* 0x0000000800007306 */ /* 0x000e700000209400 */
[----:B-1----:R-:W1:Y:S02]  /*0380*/  MUFU.RCP R0, R0 ;  /* 0x0000000000007308 */ /* 0x002e640000001000 */
[----:B-1----:R-:W-:-:S06]  /*0390*/  VIADD R5, R0, 0xffffffe ;  /* 0x0ffffffe00057836 */ /* 0x002fcc0000000000 */
[----:B------:R-:W1:Y:S02]  /*03a0*/  F2I.FTZ.U32.TRUNC.NTZ R5, R5 ;  /* 0x0000000500057305 */ /* 0x000e64000021f000 */
[----:B-1----:R-:W-:-:S05]  /*03b0*/  IADD3 R9, RZ, -R5, RZ ;  /* 0x80000005ff097210 */ /* 0x002fca0007ffe0ff */
[----:B------:R-:W-:Y:S01]  /*03c0*/  IMAD R7, R9, R8, RZ ;  /* 0x0000000809077224 */ /* 0x000fe200078e02ff */
[----:B------:R-:W-:-:S03]  /*03d0*/  IABS R9, R23 ;  /* 0x0000001700097213 */ /* 0x000fc60000000000 */
[----:B------:R-:W-:-:S04]  /*03e0*/  IMAD.HI.U32 R0, R5, R7, R4 ;  /* 0x0000000705007227 */ /* 0x000fc800078e0004 */
[----:B------:R-:W-:Y:S02]  /*03f0*/  IMAD.MOV.U32 R7, RZ, RZ, R6 ;  /* 0x000000ffff077224 */ /* 0x000fe400078e0006 */
[----:B------:R-:W-:Y:S02]  /*0400*/  IMAD.MOV R5, RZ, RZ, -R9 ;  /* 0x000000ffff057224 */ /* 0x000fe400078e0a09 */
[----:B------:R-:W-:Y:S02]  /*0410*/  IMAD.HI.U32 R6, R0, R7, RZ ;  /* 0x0000000700067227 */ /* 0x000fe400078e00ff */
[----:B------:R-:W1:Y:S02]  /*0420*/  S2R R0, SR_TID.X ;  /* 0x0000000000007919 */ /* 0x000e640000002100 */
[----:B------:R-:W-:Y:S01]  /*0430*/  IMAD R7, R6, R5, R7 ;  /* 0x0000000506077224 */ /* 0x000fe200078e0207 */
[----:B------:R-:W-:Y:S01]  /*0440*/  IABS R5, R2 ;  /* 0x0000000200057213 */ /* 0x000fe20000000000 */
[----:B------:R-:W-:-:S03]  /*0450*/  IMAD.MOV.U32 R4, RZ, RZ, R10 ;  /* 0x000000ffff047224 */ /* 0x000fc600078e000a */
[----:B------:R-:W-:Y:S01]  /*0460*/  ISETP.GT.U32.AND P1, PT, R8, R7, PT ;  /* 0x000000070800720c */ /* 0x000fe20003f24070 */
[----:B------:R-:W2:-:S12]  /*0470*/  I2F.RP R9, R4 ;  /* 0x0000000400097306 */ /* 0x000e980000209400 */
[----:B------:R-:W-:Y:S02]  /*0480*/  @!P1 IMAD.IADD R7, R7, 0x1, -R8 ;  /* 0x0000000107079824 */ /* 0x000fe400078e0a08 */
[----:B------:R-:W-:Y:S01]  /*0490*/  @!P1 VIADD R6, R6, 0x1 ;  /* 0x0000000106069836 */ /* 0x000fe20000000000 */
[----:B--2---:R-:W2:Y:S01]  /*04a0*/  MUFU.RCP R9, R9 ;  /* 0x0000000900097308 */ /* 0x004ea20000001000 */
[----:B------:R-:W-:Y:S02]  /*04b0*/  ISETP.NE.AND P1, PT, R23, RZ, PT ;  /* 0x000000ff1700720c */ /* 0x000fe40003f25270 */
[----:B------:R-:W-:Y:S02]  /*04c0*/  ISETP.GE.U32.AND P0, PT, R7, R8, PT ;  /* 0x000000080700720c */ /* 0x000fe40003f06070 */
[----:B------:R-:W-:-:S03]  /*04d0*/  LOP3.LUT R7, R14, R23, RZ, 0x3c, !PT ;  /* 0x000000170e077212 */ /* 0x000fc600078e3cff */
[----:B------:R-:W3:Y:S01]  /*04e0*/  I2F.RP R8, R5 ;  /* 0x0000000500087306 */ /* 0x000ee20000209400 */
[----:B------:R-:W-:Y:S02]  /*04f0*/  ISETP.GE.AND P2, PT, R7, RZ, PT ;  /* 0x000000ff0700720c */ /* 0x000fe40003f46270 */
[----:B-1----:R-:W-:-:S05]  /*0500*/  LOP3.LUT R66, R0, 0x1f, RZ, 0xc0, !PT ;  /* 0x0000001f00427812 */ /* 0x002fca00078ec0ff */
[----:B------:R-:W-:Y:S01]  /*0510*/  @P0 VIADD R6, R6, 0x1 ;  /* 0x0000000106060836 */ /* 0x000fe20000000000 */
[----:B--2---:R-:W-:-:S03]  /*0520*/  IADD3 R10, R9, 0xffffffe, RZ ;  /* 0x0ffffffe090a7810 */ /* 0x004fc60007ffe0ff */
[----:B------:R-:W-:Y:S01]  /*0530*/  IMAD.MOV.U32 R20, RZ, RZ, R6 ;  /* 0x000000ffff147224 */ /* 0x000fe200078e0006 */
[----:B------:R1:W2:Y:S01]  /*0540*/  F2I.FTZ.U32.TRUNC.NTZ R11, R10 ;  /* 0x0000000a000b7305 */ /* 0x0002a2000021f000 */
[----:B------:R-:W-:Y:S02]  /*0550*/  SHF.R.U32.HI R6, RZ, 0x5, R0 ;  /* 0x00000005ff067819 */ /* 0x000fe40000011600 */
[----:B------:R-:W-:Y:S01]  /*0560*/  @!P2 IMAD.MOV R20, RZ, RZ, -R20 ;  /* 0x000000ffff14a224 */ /* 0x000fe200078e0a14 */
[----:B------:R-:W-:Y:S02]  /*0570*/  @!P1 LOP3.LUT R20, RZ, R23, RZ, 0x33, !PT ;  /* 0x00000017ff149212 */ /* 0x000fe400078e33ff */
[----:B------:R-:W-:Y:S02]  /*0580*/  SGXT.U32 R6, R6, 0x2 ;  /* 0x000000020606781a */ /* 0x000fe40000000000 */
[----:B---3--:R-:W3:Y:S01]  /*0590*/  MUFU.RCP R8, R8 ;  /* 0x0000000800087308 */ /* 0x008ee20000001000 */
[----:B------:R-:W-:Y:S01]  /*05a0*/  SHF.L.U32 R9, R20, 0x7, RZ ;  /* 0x0000000714097819 */ /* 0x000fe200000006ff */
[----:B-1----:R-:W-:-:S03]  /*05b0*/  IMAD.MOV.U32 R10, RZ, RZ, RZ ;  /* 0x000000ffff0a7224 */ /* 0x002fc600078e00ff */
[----:B------:R-:W-:Y:S01]  /*05c0*/  LOP3.LUT R13, R9, R6, RZ, 0xfc, !PT ;  /* 0x00000006090d7212 */ /* 0x000fe200078efcff */
[----:B--2---:R-:W-:-:S03]  /*05d0*/  IMAD.MOV R15, RZ, RZ, -R11 ;  /* 0x000000ffff0f7224 */ /* 0x004fc600078e0a0b */
[----:B------:R-:W-:Y:S01]  /*05e0*/  IABS R17, R13 ;  /* 0x0000000d00117213 */ /* 0x000fe20000000000 */
[----:B------:R-:W-:Y:S01]  /*05f0*/  IMAD R15, R15, R4, RZ ;  /* 0x000000040f0f7224 */ /* 0x000fe200078e02ff */
[C---:B------:R-:W-:Y:S02]  /*0600*/  LOP3.LUT R22, R13.reuse, 0x7c, RZ, 0xfc, !PT ;  /* 0x0000007c0d167812 */ /* 0x040fe400078efcff */
[----:B------:R-:W-:Y:S01]  /*0610*/  LOP3.LUT R24, R13, 0x4, RZ, 0xfc, !PT ;  /* 0x000000040d187812 */ /* 0x000fe200078efcff */
[----:B------:R-:W-:Y:S01]  /*0620*/  IMAD.HI.U32 R10, R11, R15, R10 ;  /* 0x0000000f0b0a7227 */ /* 0x000fe200078e000a */
[----:B------:R-:W-:Y:S02]  /*0630*/  LOP3.LUT R11, R0, 0x7f, RZ, 0xc0, !PT ;  /* 0x0000007f000b7812 */ /* 0x000fe400078ec0ff */
[----:B------:R-:W-:Y:S01]  /*0640*/  IABS R19, R22 ;  /* 0x0000001600137213 */ /* 0x000fe20000000000 */
[----:B---3--:R-:W-:Y:S01]  /*0650*/  VIADD R6, R8, 0xffffffe ;  /* 0x0ffffffe08067836 */ /* 0x008fe20000000000 */
[----:B------:R-:W-:Y:S01]  /*0660*/  LOP3.LUT R8, R0, 0x60, RZ, 0xc0, !PT ;  /* 0x0000006000087812 */ /* 0x000fe200078ec0ff */
[----:B------:R-:W-:Y:S01]  /*0670*/  IMAD.HI.U32 R12, R10, R17, RZ ;  /* 0x000000110a0c7227 */ /* 0x000fe200078e00ff */
[----:B------:R-:W-:Y:S01]  /*0680*/  LOP3.LUT R25, R13, 0x8, RZ, 0xfc, !PT ;  /* 0x000000080d197812 */ /* 0x000fe200078efcff */
[----:B------:R1:W2:Y:S01]  /*0690*/  F2I.FTZ.U32.TRUNC.NTZ R7, R6 ;  /* 0x0000000600077305 */ /* 0x0002a2000021f000 */
[----:B------:R-:W-:Y:S01]  /*06a0*/  SHF.R.U32.HI R15, RZ, 0x1, R8 ;  /* 0x00000001ff0f7819 */ /* 0x000fe20000011608 */
[----:B------:R-:W-:Y:S01]  /*06b0*/  IMAD.SHL.U32 R16, R11, 0x4, RZ ;  /* 0x000000040b107824 */ /* 0x000fe200078e00ff */
[----:B------:R-:W-:Y:S01]  /*06c0*/  IABS R21, R24 ;  /* 0x0000001800157213 */ /* 0x000fe20000000000 */
[----:B------:R-:W-:Y:S01]  /*06d0*/  IMAD.MOV R12, RZ, RZ, -R12 ;  /* 0x000000ffff0c7224 */ /* 0x000fe200078e0a0c */
[----:B------:R-:W-:-:S02]  /*06e0*/  ISETP.GE.AND P5, PT, R25, RZ, PT ;  /* 0x000000ff1900720c */ /* 0x000fc40003fa6270 */
[----:B------:R-:W-:Y:S01]  /*06f0*/  LOP3.LUT R16, R16, R15, RZ, 0x3c, !PT ;  /* 0x0000000f10107212 */ /* 0x000fe200078e3cff */
[----:B------:R-:W-:Y:S01]  /*0700*/  IMAD R15, R4, R12, R17 ;  /* 0x0000000c040f7224 */ /* 0x000fe200078e0211 */
[----:B------:R-:W-:Y:S01]  /*0710*/  ISETP.GE.AND P0, PT, R24, RZ, PT ;  /* 0x000000ff1800720c */ /* 0x000fe20003f06270 */
[----:B-1----:R-:W-:Y:S01]  /*0720*/  IMAD.HI.U32 R6, R10, R19, RZ ;  /* 0x000000130a067227 */ /* 0x002fe200078e00ff */
[C---:B------:R-:W-:Y:S02]  /*0730*/  LOP3.LUT R24, R13.reuse, 0x2c, RZ, 0xfc, !PT ;  /* 0x0000002c0d187812 */ /* 0x040fe400078efcff */
[C---:B------:R-:W-:Y:S01]  /*0740*/  ISETP.GT.U32.AND P1, PT, R4.reuse, R15, PT ;  /* 0x0000000f0400720c */ /* 0x040fe20003f24070 */
[----:B------:R-:W-:Y:S01]  /*0750*/  IMAD.MOV R6, RZ, RZ, -R6 ;  /* 0x000000ffff067224 */ /* 0x000fe200078e0a06 */
[----:B------:R-:W-:Y:S01]  /*0760*/  IABS R39, R24 ;  /* 0x0000001800277213 */ /* 0x000fe20000000000 */
[----:B--2---:R-:W-:Y:S01]  /*0770*/  IMAD.MOV R8, RZ, RZ, -R7 ;  /* 0x000000ffff087224 */ /* 0x004fe200078e0a07 */
[C---:B------:R-:W-:Y:S01]  /*0780*/  LOP3.LUT R26, R13.reuse, 0x30, RZ, 0xfc, !PT ;  /* 0x000000300d1a7812 */ /* 0x040fe200078efcff */
[----:B------:R-:W-:Y:S01]  /*0790*/  IMAD R17, R4, R6, R19 ;  /* 0x0000000604117224 */ /* 0x000fe200078e0213 */
[----:B------:R-:W-:Y:S01]  /*07a0*/  LOP3.LUT R28, R13, 0x34, RZ, 0xfc, !PT ;  /* 0x000000340d1c7812 */ /* 0x000fe200078efcff */
[----:B------:R-:W-:Y:S01]  /*07b0*/  IMAD.MOV.U32 R6, RZ, RZ, RZ ;  /* 0x000000ffff067224 */ /* 0x000fe200078e00ff */
[----:B------:R-:W-:Y:S01]  /*07c0*/  MOV R12, R8 ;  /* 0x00000008000c7202 */ /* 0x000fe20000000f00 */
[----:B------:R-:W-:Y:S01]  /*07d0*/  IMAD.MOV R8, RZ, RZ, -R20 ;  /* 0x000000ffff087224 */ /* 0x000fe200078e0a14 */
[----:B------:R-:W-:-:S02]  /*07e0*/  IABS R20, R25 ;  /* 0x0000001900147213 */ /* 0x000fc40000000000 */
[----:B------:R-:W-:Y:S01]  /*07f0*/  ISETP.GT.U32.AND P2, PT, R4, R17, PT ;  /* 0x000000110400720c */ /* 0x000fe20003f44070 */
[----:B------:R-:W-:Y:S01]  /*0800*/  IMAD R8, R23, R8, R14 ;  /* 0x0000000817087224 */ /* 0x000fe200078e020e */
[----:B------:R-:W-:Y:S01]  /*0810*/  IABS R41, R26 ;  /* 0x0000001a00297213 */ /* 0x000fe20000000000 */
[----:B------:R-:W-:Y:S01]  /*0820*/  IMAD R19, R12, R5, RZ ;  /* 0x000000050c137224 */ /* 0x000fe200078e02ff */
[----:B------:R-:W-:Y:S01]  /*0830*/  IABS R43, R28 ;  /* 0x0000001c002b7213 */ /* 0x000fe20000000000 */
[----:B------:R-:W-:Y:S01]  /*0840*/  IMAD.HI.U32 R14, R10, R21, RZ ;  /* 0x000000150a0e7227 */ /* 0x000fe200078e00ff */
[C---:B------:R-:W-:Y:S02]  /*0850*/  LOP3.LUT R30, R13.reuse, 0x3c, RZ, 0xfc, !PT ;  /* 0x0000003c0d1e7812 */ /* 0x040fe400078efcff */
[----:B------:R-:W-:Y:S01]  /*0860*/  LOP3.LUT R32, R13, 0x40, RZ, 0xfc, !PT ;  /* 0x000000400d207812 */ /* 0x000fe200078efcff */
[----:B------:R-:W-:Y:S01]  /*0870*/  IMAD.MOV.U32 R23, RZ, RZ, R20 ;  /* 0x000000ffff177224 */ /* 0x000fe200078e0014 */
[----:B------:R-:W-:Y:S01]  /*0880*/  IADD3 R14, -R14, RZ, RZ ;  /* 0x000000ff0e0e7210 */ /* 0x000fe20007ffe1ff */
[----:B------:R-:W-:Y:S01]  /*0890*/  IMAD.HI.U32 R6, R7, R19, R6 ;  /* 0x0000001307067227 */ /* 0x000fe200078e0006 */
[----:B------:R-:W-:-:S02]  /*08a0*/  LOP3.LUT R20, R13, 0x14, RZ, 0xfc, !PT ;  /* 0x000000140d147812 */ /* 0x000fc400078efcff */
[----:B------:R-:W-:Y:S01]  /*08b0*/  IABS R47, R30 ;  /* 0x0000001e002f7213 */ /* 0x000fe20000000000 */
[----:B------:R-:W-:Y:S01]  /*08c0*/  IMAD.HI.U32 R7, R10, R23, RZ ;  /* 0x000000170a077227 */ /* 0x000fe200078e00ff */
[----:B------:R-:W-:Y:S02]  /*08d0*/  IABS R19, R20 ;  /* 0x0000001400137213 */ /* 0x000fe40000000000 */
[----:B------:R-:W-:Y:S01]  /*08e0*/  IABS R49, R32 ;  /* 0x0000002000317213 */ /* 0x000fe20000000000 */
[----:B------:R-:W-:Y:S01]  /*08f0*/  IMAD.IADD R12, R18, 0x1, R8 ;  /* 0x00000001120c7824 */ /* 0x000fe200078e0208 */
[C---:B------:R-:W-:Y:S01]  /*0900*/  LOP3.LUT R18, R13.reuse, 0x10, RZ, 0xfc, !PT ;  /* 0x000000100d127812 */ /* 0x040fe200078efcff */
[----:B------:R-:W-:Y:S01]  /*0910*/  IMAD.MOV R8, RZ, RZ, -R7 ;  /* 0x000000ffff087224 */ /* 0x000fe200078e0a07 */
[C---:B------:R-:W-:Y:S01]  /*0920*/  LOP3.LUT R34, R13.reuse, 0x74, RZ, 0xfc, !PT ;  /* 0x000000740d227812 */ /* 0x040fe200078efcff */
[C---:B------:R-:W-:Y:S01]  /*0930*/  IMAD R7, R4.reuse, R14, R21 ;  /* 0x0000000e04077224 */ /* 0x040fe200078e0215 */
[----:B------:R-:W-:Y:S01]  /*0940*/  LOP3.LUT R14, R13, 0xc, RZ, 0xfc, !PT ;  /* 0x0000000c0d0e7812 */ /* 0x000fe200078efcff */
[C---:B------:R-:W-:Y:S01]  /*0950*/  IMAD R21, R4.reuse, R8, R23 ;  /* 0x0000000804157224 */ /* 0x040fe200078e0217 */
[----:B------:R-:W-:Y:S01]  /*0960*/  IABS R25, R18 ;  /* 0x0000001200197213 */ /* 0x000fe20000000000 */
[--C-:B------:R-:W-:Y:S01]  /*0970*/  @!P2 IMAD.IADD R17, R17, 0x1, -R4.reuse ;  /* 0x000000011111a824 */ /* 0x100fe200078e0a04 */
[C---:B------:R-:W-:Y:S01]  /*0980*/  ISETP.GT.U32.AND P6, PT, R4.reuse, R7, PT ;  /* 0x000000070400720c */ /* 0x040fe20003fc4070 */
[----:B------:R-:W-:Y:S01]  /*0990*/  @!P1 IMAD.IADD R15, R15, 0x1, -R4 ;  /* 0x000000010f0f9824 */ /* 0x000fe200078e0a04 */
[----:B------:R-:W-:Y:S01]  /*09a0*/  ISETP.GT.U32.AND P2, PT, R4, R21, PT ;  /* 0x000000150400720c */ /* 0x000fe20003f44070 */
[----:B------:R-:W-:Y:S01]  /*09b0*/  IMAD R12, R12, 0x100, R11 ;  /* 0x000001000c0c7824 */ /* 0x000fe200078e020b */
[----:B------:R-:W-:-:S02]  /*09c0*/  ISETP.GT.U32.AND P4, PT, R4, R17, PT ;  /* 0x000000110400720c */ /* 0x000fc40003f84070 */
[----:B------:R-:W-:Y:S02]  /*09d0*/  IABS R23, R14 ;  /* 0x0000000e00177213 */ /* 0x000fe40000000000 */
[----:B------:R-:W-:Y:S01]  /*09e0*/  ISETP.GE.AND P3, PT, R14, RZ, PT ;  /* 0x000000ff0e00720c */ /* 0x000fe20003f66270 */
[----:B------:R-:W-:Y:S01]  /*09f0*/  IMAD.HI.U32 R14, R10, R25, RZ ;  /* 0x000000190a0e7227 */ /* 0x000fe200078e00ff */
[C---:B------:R-:W-:Y:S02]  /*0a00*/  ISETP.GT.U32.AND P1, PT, R4.reuse, R15, PT ;  /* 0x0000000f0400720c */ /* 0x040fe40003f24070 */
[----:B------:R-:W-:Y:S01]  /*0a10*/  IABS R73, R34 ;  /* 0x0000002200497213 */ /* 0x000fe20000000000 */
[--C-:B------:R-:W-:Y:S01]  /*0a20*/  @!P6 IMAD.IADD R7, R7, 0x1, -R4.reuse ;  /* 0x000000010707e824 */ /* 0x100fe200078e0a04 */
[----:B------:R-:W-:Y:S01]  /*0a30*/  ISETP.GE.AND P6, PT, R13, RZ, PT ;  /* 0x000000ff0d00720c */ /* 0x000fe20003fc6270 */
[----:B------:R-:W-:Y:S02]  /*0a40*/  @!P2 IMAD.IADD R21, R21, 0x1, -R4 ;  /* 0x000000011515a824 */ /* 0x000fe400078e0a04 */
[----:B------:R-:W-:Y:S01]  /*0a50*/  IMAD.MOV R14, RZ, RZ, -R14 ;  /* 0x000000ffff0e7224 */ /* 0x000fe200078e0a0e */
[C---:B------:R-:W-:Y:S01]  /*0a60*/  ISETP.GT.U32.AND P2, PT, R4.reuse, R7, PT ;  /* 0x000000070400720c */ /* 0x040fe20003f44070 */
[----:B------:R-:W-:Y:S01]  /*0a70*/  @!P4 IMAD.IADD R17, R17, 0x1, -R4 ;  /* 0x000000011111c824 */ /* 0x000fe200078e0a04 */
[C---:B------:R-:W-:Y:S01]  /*0a80*/  ISETP.GT.U32.AND P4, PT, R4.reuse, R21, PT ;  /* 0x000000150400720c */ /* 0x040fe20003f84070 */
[----:B------:R-:W-:-:S02]  /*0a90*/  IMAD R25, R4, R14, R25 ;  /* 0x0000000e04197224 */ /* 0x000fc400078e0219 */
[----:B------:R-:W-:-:S04]  /*0aa0*/  IMAD.HI.U32 R8, R10, R23, RZ ;  /* 0x000000170a087227 */ /* 0x000fc800078e00ff */
[----:B------:R-:W-:Y:S01]  /*0ab0*/  IMAD.HI.U32 R14, R10, R19, RZ ;  /* 0x000000130a0e7227 */ /* 0x000fe200078e00ff */
[----:B------:R-:W-:-:S03]  /*0ac0*/  IADD3 R8, -R8, RZ, RZ ;  /* 0x000000ff08087210 */ /* 0x000fc60007ffe1ff */
[--C-:B------:R-:W-:Y:S01]  /*0ad0*/  @!P2 IMAD.IADD R7, R7, 0x1, -R4.reuse ;  /* 0x000000010707a824 */ /* 0x100fe200078e0a04 */
[----:B------:R-:W-:Y:S01]  /*0ae0*/  ISETP.GT.U32.AND P2, PT, R4, R25, PT ;  /* 0x000000190400720c */ /* 0x000fe20003f44070 */
[----:B------:R-:W-:Y:S01]  /*0af0*/  @!P1 IMAD.IADD R15, R15, 0x1, -R4 ;  /* 0x000000010f0f9824 */ /* 0x000fe200078e0a04 */
[----:B------:R-:W-:Y:S01]  /*0b00*/  ISETP.GE.AND P1, PT, R22, RZ, PT ;  /* 0x000000ff1600720c */ /* 0x000fe20003f26270 */
[----:B------:R-:W-:Y:S01]  /*0b10*/  IMAD.MOV R14, RZ, RZ, -R14 ;  /* 0x000000ffff0e7224 */ /* 0x000fe200078e0a0e */
[----:B------:R-:W-:Y:S01]  /*0b20*/  LOP3.LUT R22, R13, 0x20, RZ, 0xfc, !PT ;  /* 0x000000200d167812 */ /* 0x000fe200078efcff */
[----:B------:R-:W-:Y:S02]  /*0b30*/  IMAD R23, R4, R8, R23 ;  /* 0x0000000804177224 */ /* 0x000fe400078e0217 */
[----:B------:R-:W-:Y:S01]  /*0b40*/  IMAD.MOV.U32 R8, RZ, RZ, R17 ;  /* 0x000000ffff087224 */ /* 0x000fe200078e0011 */
[----:B------:R-:W-:Y:S01]  /*0b50*/  IABS R33, R22 ;  /* 0x0000001600217213 */ /* 0x000fe20000000000 */
[----:B------:R-:W-:-:S02]  /*0b60*/  IMAD.MOV.U32 R17, RZ, RZ, R15 ;  /* 0x000000ffff117224 */ /* 0x000fc400078e000f */
[--C-:B------:R-:W-:Y:S01]  /*0b70*/  @!P4 IMAD.IADD R21, R21, 0x1, -R4.reuse ;  /* 0x000000011515c824 */ /* 0x100fe200078e0a04 */
[----:B------:R-:W-:Y:S01]  /*0b80*/  ISETP.GE.AND P4, PT, R20, RZ, PT ;  /* 0x000000ff1400720c */ /* 0x000fe20003f86270 */
[----:B------:R-:W-:Y:S01]  /*0b90*/  IMAD R15, R4, R14, R19 ;  /* 0x0000000e040f7224 */ /* 0x000fe200078e0213 */
[----:B------:R-:W-:Y:S01]  /*0ba0*/  LOP3.LUT R14, R13, 0x18, RZ, 0xfc, !PT ;  /* 0x000000180d0e7812 */ /* 0x000fe200078efcff */
[----:B------:R-:W-:Y:S01]  /*0bb0*/  @!P2 IMAD.IADD R25, R25, 0x1, -R4 ;  /* 0x000000011919a824 */ /* 0x000fe200078e0a04 */
[----:B------:R-:W-:Y:S01]  /*0bc0*/  @!P1 IADD3 R8, -R8, RZ, RZ ;  /* 0x000000ff08089210 */ /* 0x000fe20007ffe1ff */
[----:B------:R-:W-:Y:S01]  /*0bd0*/  @!P5 IMAD.MOV R21, RZ, RZ, -R21 ;  /* 0x000000ffff15d224 */ /* 0x000fe200078e0a15 */
[C---:B------:R-:W-:Y:S01]  /*0be0*/  ISETP.GT.U32.AND P5, PT, R4.reuse, R15, PT ;  /* 0x0000000f0400720c */ /* 0x040fe20003fa4070 */
[----:B------:R-:W-:Y:S01]  /*0bf0*/  @!P6 IMAD.MOV R17, RZ, RZ, -R17 ;  /* 0x000000ffff11e224 */ /* 0x000fe200078e0a11 */
[----:B------:R-:W-:Y:S01]  /*0c00*/  IABS R27, R14 ;  /* 0x0000000e001b7213 */ /* 0x000fe20000000000 */
[----:B------:R-:W-:Y:S01]  /*0c10*/  IMAD.MOV.U32 R19, RZ, RZ, R7 ;  /* 0x000000ffff137224 */ /* 0x000fe200078e0007 */
[----:B------:R-:W-:-:S02]  /*0c20*/  ISETP.GT.U32.AND P2, PT, R4, R25, PT ;  /* 0x000000190400720c */ /* 0x000fc40003f44070 */
[----:B------:R-:W-:Y:S01]  /*0c30*/  ISETP.GT.U32.AND P1, PT, R4, R23, PT ;  /* 0x000000170400720c */ /* 0x000fe20003f24070 */
[----:B------:R-:W-:Y:S01]  /*0c40*/  IMAD.HI.U32 R7, R10, R27, RZ ;  /* 0x0000001b0a077227 */ /* 0x000fe200078e00ff */
[----:B------:R-:W-:Y:S02]  /*0c50*/  ISETP.GE.AND P6, PT, R18, RZ, PT ;  /* 0x000000ff1200720c */ /* 0x000fe40003fc6270 */
[----:B------:R-:W-:Y:S01]  /*0c60*/  LOP3.LUT R20, R13, 0x1c, RZ, 0xfc, !PT ;  /* 0x0000001c0d147812 */ /* 0x000fe200078efcff */
[----:B------:R-:W-:Y:S02]  /*0c70*/  IMAD.MOV R7, RZ, RZ, -R7 ;  /* 0x000000ffff077224 */ /* 0x000fe400078e0a07 */
[--C-:B------:R-:W-:Y:S01]  /*0c80*/  @!P5 IMAD.IADD R15, R15, 0x1, -R4.reuse ;  /* 0x000000010f0fd824 */ /* 0x100fe200078e0a04 */
[----:B------:R-:W-:Y:S01]  /*0c90*/  IABS R31, R20 ;  /* 0x00000014001f7213 */ /* 0x000fe20000000000 */
[C---:B------:R-:W-:Y:S02]  /*0ca0*/  IMAD R7, R4.reuse, R7, R27 ;  /* 0x0000000704077224 */ /* 0x040fe400078e021b */
[----:B------:R-:W-:Y:S01]  /*0cb0*/  @!P2 IMAD.IADD R25, R25, 0x1, -R4 ;  /* 0x000000011919a824 */ /* 0x000fe200078e0a04 */
[----:B------:R-:W-:Y:S01]  /*0cc0*/  ISETP.GT.U32.AND P5, PT, R4, R15, PT ;  /* 0x0000000f0400720c */ /* 0x000fe20003fa4070 */
[----:B------:R-:W-:Y:S01]  /*0cd0*/  @!P0 IMAD.MOV R19, RZ, RZ, -R19 ;  /* 0x000000ffff138224 */ /* 0x000fe200078e0a13 */
[----:B------:R-:W-:Y:S01]  /*0ce0*/  @!P1 IADD3 R23, R23, -R4, RZ ;  /* 0x8000000417179210 */ /* 0x000fe20007ffe0ff */
[----:B------:R-:W-:Y:S01]  /*0cf0*/  @!P6 IMAD.MOV R25, RZ, RZ, -R25 ;  /* 0x000000ffff19e224 */ /* 0x000fe200078e0a19 */
[----:B------:R-:W-:Y:S01]  /*0d00*/  ISETP.GE.AND P0, PT, R14, RZ, PT ;  /* 0x000000ff0e00720c */ /* 0x000fe20003f06270 */
[----:B------:R-:W-:Y:S01]  /*0d10*/  IMAD.HI.U32 R14, R10, R31, RZ ;  /* 0x0000001f0a0e7227 */ /* 0x000fe200078e00ff */
[----:B------:R-:W-:-:S02]  /*0d20*/  ISETP.GT.U32.AND P1, PT, R4, R23, PT ;  /* 0x000000170400720c */ /* 0x000fc40003f24070 */
[----:B------:R-:W-:Y:S01]  /*0d30*/  ISETP.GT.U32.AND P6, PT, R4, R7, PT ;  /* 0x000000070400720c */ /* 0x000fe20003fc4070 */
[----:B------:R-:W-:Y:S01]  /*0d40*/  IMAD.HI.U32 R18, R10, R33, RZ ;  /* 0x000000210a127227 */ /* 0x000fe200078e00ff */
[----:B------:R-:W-:Y:S02]  /*0d50*/  IADD3 R14, -R14, RZ, RZ ;  /* 0x000000ff0e0e7210 */ /* 0x000fe40007ffe1ff */
[----:B------:R-:W-:Y:S01]  /*0d60*/  ISETP.GE.AND P2, PT, R22, RZ, PT ;  /* 0x000000ff1600720c */ /* 0x000fe20003f46270 */
[----:B------:R-:W-:Y:S01]  /*0d70*/  IMAD.MOV R18, RZ, RZ, -R18 ;  /* 0x000000ffff127224 */ /* 0x000fe200078e0a12 */
[----:B------:R-:W-:Y:S01]  /*0d80*/  @!P5 IADD3 R15, R15, -R4, RZ ;  /* 0x800000040f0fd210 */ /* 0x000fe20007ffe0ff */
[C---:B------:R-:W-:Y:S01]  /*0d90*/  IMAD R31, R4.reuse, R14, R31 ;  /* 0x0000000e041f7224 */ /* 0x040fe200078e021f */
[C---:B------:R-:W-:Y:S01]  /*0da0*/  LOP3.LUT R14, R13.reuse, 0x24, RZ, 0xfc, !PT ;  /* 0x000000240d0e7812 */ /* 0x040fe200078efcff */
[C---:B------:R-:W-:Y:S01]  /*0db0*/  IMAD R33, R4.reuse, R18, R33 ;  /* 0x0000001204217224 */ /* 0x040fe200078e0221 */
[----:B------:R-:W-:Y:S01]  /*0dc0*/  LOP3.LUT R22, R13, 0x28, RZ, 0xfc, !PT ;  /* 0x000000280d167812 */ /* 0x000fe200078efcff */
[--C-:B------:R-:W-:Y:S01]  /*0dd0*/  @!P1 IMAD.IADD R23, R23, 0x1, -R4.reuse ;  /* 0x0000000117179824 */ /* 0x100fe200078e0a04 */
[----:B------:R-:W-:Y:S01]  /*0de0*/  IABS R29, R14 ;  /* 0x0000000e001d7213 */ /* 0x000fe20000000000 */
[----:B------:R-:W-:Y:S01]  /*0df0*/  @!P6 IMAD.IADD R7, R7, 0x1, -R4 ;  /* 0x000000010707e824 */ /* 0x000fe200078e0a04 */
[----:B------:R-:W-:Y:S01]  /*0e00*/  ISETP.GT.U32.AND P5, PT, R4, R31, PT ;  /* 0x0000001f0400720c */ /* 0x000fe20003fa4070 */
[----:B------:R-:W-:Y:S01]  /*0e10*/  IMAD.MOV.U32 R27, RZ, RZ, R15 ;  /* 0x000000ffff1b7224 */ /* 0x000fe200078e000f */
[----:B------:R-:W-:Y:S01]  /*0e20*/  ISETP.GE.AND P1, PT, R20, RZ, PT ;  /* 0x000000ff1400720c */ /* 0x000fe20003f26270 */
[----:B------:R-:W-:Y:S01]  /*0e30*/  @!P3 IMAD.MOV R23, RZ, RZ, -R23 ;  /* 0x000000ffff17b224 */ /* 0x000fe200078e0a17 */
[----:B------:R-:W-:Y:S01]  /*0e40*/  ISETP.GE.AND P3, PT, R14, RZ, PT ;  /* 0x000000ff0e00720c */ /* 0x000fe20003f66270 */
[----:B------:R-:W-:Y:S01]  /*0e50*/  IMAD.HI.U32 R14, R10, R29, RZ ;  /* 0x0000001d0a0e7227 */ /* 0x000fe200078e00ff */
[----:B------:R-:W-:-:S02]  /*0e60*/  ISETP.GT.U32.AND P6, PT, R4, R7, PT ;  /* 0x000000070400720c */ /* 0x000fc40003fc4070 */
[----:B------:R-:W-:Y:S01]  /*0e70*/  @!P4 IADD3 R27, -R27, RZ, RZ ;  /* 0x000000ff1b1bc210 */ /* 0x000fe20007ffe1ff */
[----:B------:R-:W-:Y:S01]  /*0e80*/  IMAD.HI.U32 R20, R10, R39, RZ ;  /* 0x000000270a147227 */ /* 0x000fe200078e00ff */
[C---:B------:R-:W-:Y:S02]  /*0e90*/  ISETP.GT.U32.AND P4, PT, R4.reuse, R33, PT ;  /* 0x000000210400720c */ /* 0x040fe40003f84070 */
[----:B------:R-:W-:Y:S01]  /*0ea0*/  IABS R37, R22 ;  /* 0x0000001600257213 */ /* 0x000fe20000000000 */
[----:B------:R-:W-:Y:S02]  /*0eb0*/  IMAD.MOV R14, RZ, RZ, -R14 ;  /* 0x000000ffff0e7224 */ /* 0x000fe400078e0a0e */
[----:B------:R-:W-:Y:S02]  /*0ec0*/  IMAD.MOV R20, RZ, RZ, -R20 ;  /* 0x000000ffff147224 */ /* 0x000fe400078e0a14 */
[----:B------:R-:W-:Y:S02]  /*0ed0*/  IMAD R15, R4, R14, R29 ;  /* 0x0000000e040f7224 */ /* 0x000fe400078e021d */
[----:B------:R-:W-:-:S02]  /*0ee0*/  @!P5 IMAD.IADD R31, R31, 0x1, -R4 ;  /* 0x000000011f1fd824 */ /* 0x000fc400078e0a04 */
[C---:B------:R-:W-:Y:S01]  /*0ef0*/  IMAD R39, R4.reuse, R20, R39 ;  /* 0x0000001404277224 */ /* 0x040fe200078e0227 */
[----:B------:R-:W-:Y:S01]  /*0f00*/  LOP3.LUT R20, R13, 0x38, RZ, 0xfc, !PT ;  /* 0x000000380d147812 */ /* 0x000fe200078efcff */
[----:B------:R-:W-:Y:S01]  /*0f10*/  @!P6 IMAD.IADD R7, R7, 0x1, -R4 ;  /* 0x000000010707e824 */ /* 0x000fe200078e0a04 */
[----:B------:R-:W-:Y:S01]  /*0f20*/  ISETP.GT.U32.AND P6, PT, R4, R15, PT ;  /* 0x0000000f0400720c */ /* 0x000fe20003fc4070 */
[----:B------:R-:W-:Y:S01]  /*0f30*/  IMAD.HI.U32 R18, R10, R37, RZ ;  /* 0x000000250a127227 */ /* 0x000fe200078e00ff */
[----:B------:R-:W-:Y:S02]  /*0f40*/  @!P4 IADD3 R33, R33, -R4, RZ ;  /* 0x800000042121c210 */ /* 0x000fe40007ffe0ff */
[C---:B------:R-:W-:Y:S01]  /*0f50*/  ISETP.GT.U32.AND P5, PT, R4.reuse, R31, PT ;  /* 0x0000001f0400720c */ /* 0x040fe20003fa4070 */
[----:B------:R-:W-:Y:S01]  /*0f60*/  IMAD.MOV R18, RZ, RZ, -R18 ;  /* 0x000000ffff127224 */ /* 0x000fe200078e0a12 */
[----:B------:R-:W-:Y:S01]  /*0f70*/  ISETP.GT.U32.AND P4, PT, R4, R39, PT ;  /* 0x000000270400720c */ /* 0x000fe20003f84070 */
[----:B------:R-:W-:Y:S01]  /*0f80*/  IMAD.HI.U32 R14, R10, R41, RZ ;  /* 0x000000290a0e7227 */ /* 0x000fe200078e00ff */
[----:B------:R-:W-:-:S03]  /*0f90*/  IABS R35, R20 ;  /* 0x0000001400237213 */ /* 0x000fc60000000000 */
[C---:B------:R-:W-:Y:S02]  /*0fa0*/  IMAD R37, R4.reuse, R18, R37 ;  /* 0x0000001204257224 */ /* 0x040fe400078e0225 */
[----:B------:R-:W-:Y:S01]  /*0fb0*/  @!P6 IMAD.IADD R15, R15, 0x1, -R4 ;  /* 0x000000010f0fe824 */ /* 0x000fe200078e0a04 */
[C---:B------:R-:W-:Y:S01]  /*0fc0*/  ISETP.GT.U32.AND P6, PT, R4.reuse, R33, PT ;  /* 0x000000210400720c */ /* 0x040fe20003fc4070 */
[----:B------:R-:W-:Y:S02]  /*0fd0*/  IMAD.MOV R14, RZ, RZ, -R14 ;  /* 0x000000ffff0e7224 */ /* 0x000fe400078e0a0e */
[--C-:B------:R-:W-:Y:S01]  /*0fe0*/  @!P5 IMAD.IADD R31, R31, 0x1, -R4.reuse ;  /* 0x000000011f1fd824 */ /* 0x100fe200078e0a04 */
[----:B------:R-:W-:Y:S01]  /*0ff0*/  ISETP.GT.U32.AND P5, PT, R4, R37, PT ;  /* 0x000000250400720c */ /* 0x000fe20003fa4070 */
[----:B------:R-:W-:Y:S02]  /*1000*/  @!P4 IMAD.IADD R39, R39, 0x1, -R4 ;  /* 0x000000012727c824 */ /* 0x000fe400078e0a04 */
[----:B------:R-:W-:-:S02]  /*1010*/  IMAD.MOV.U32 R29, RZ, RZ, R7 ;  /* 0x000000ffff1d7224 */ /* 0x000fc400078e0007 */
[----:B------:R-:W-:Y:S01]  /*1020*/  IMAD.HI.U32 R7, R10, R35, RZ ;  /* 0x000000230a077227 */ /* 0x000fe200078e00ff */
[----:B------:R-:W-:-:S03]  /*1030*/  ISETP.GT.U32.AND P4, PT, R4, R39, PT ;  /* 0x000000270400720c */ /* 0x000fc60003f84070 */
[C---:B------:R-:W-:Y:S01]  /*1040*/  IMAD R41, R4.reuse, R14, R41 ;  /* 0x0000000e04297224 */ /* 0x040fe200078e0229 */
[----:B------:R-:W-:Y:S01]  /*1050*/  @!P6 IADD3 R33, R33, -R4, RZ ;  /* 0x800000042121e210 */ /* 0x000fe20007ffe0ff */
[----:B------:R-:W-:Y:S02]  /*1060*/  IMAD.MOV R7, RZ, RZ, -R7 ;  /* 0x000000ffff077224 */ /* 0x000fe400078e0a07 */
[--C-:B------:R-:W-:Y:S01]  /*1070*/  @!P5 IMAD.IADD R37, R37, 0x1, -R4.reuse ;  /* 0x000000012525d824 */ /* 0x100fe200078e0a04 */
[C---:B------:R-:W-:Y:S01]  /*1080*/  ISETP.GT.U32.AND P6, PT, R4.reuse, R41, PT ;  /* 0x000000290400720c */ /* 0x040fe20003fc4070 */
[C---:B------:R-:W-:Y:S01]  /*1090*/  IMAD R7, R4.reuse, R7, R35 ;  /* 0x0000000704077224 */ /* 0x040fe200078e0223 */
[C---:B------:R-:W-:Y:S01]  /*10a0*/  ISETP.GT.U32.AND P5, PT, R4.reuse, R15, PT ;  /* 0x0000000f0400720c */ /* 0x040fe20003fa4070 */
[----:B------:R-:W-:Y:S01]  /*10b0*/  @!P0 IMAD.MOV R29, RZ, RZ, -R29 ;  /* 0x000000ffff1d8224 */ /* 0x000fe200078e0a1d */
[C---:B------:R-:W-:Y:S01]  /*10c0*/  ISETP.GT.U32.AND P0, PT, R4.reuse, R37, PT ;  /* 0x000000250400720c */ /* 0x040fe20003f04070 */
[----:B------:R-:W-:Y:S01]  /*10d0*/  @!P4 IMAD.IADD R39, R39, 0x1, -R4 ;  /* 0x000000012727c824 */ /* 0x000fe200078e0a04 */
[----:B------:R-:W-:Y:S01]  /*10e0*/  ISETP.GT.U32.AND P4, PT, R4, R7, PT ;  /* 0x000000070400720c */ /* 0x000fe20003f84070 */
[----:B------:R-:W-:Y:S01]  /*10f0*/  IMAD.HI.U32 R18, R10, R43, RZ ;  /* 0x0000002b0a127227 */ /* 0x000fe200078e00ff */
[----:B------:R-:W-:-:S03]  /*1100*/  @!P2 IADD3 R33, -R33, RZ, RZ ;  /* 0x000000ff2121a210 */ /* 0x000fc60007ffe1ff */
[----:B------:R-:W-:Y:S02]  /*1110*/  @!P1 IMAD.MOV R31, RZ, RZ, -R31 ;  /* 0x000000ffff1f9224 */ /* 0x000fe400078e0a1f */
[--C-:B------:R-:W-:Y:S01]  /*1120*/  @!P6 IMAD.IADD R41, R41, 0x1, -R4.reuse ;  /* 0x000000012929e824 */ /* 0x100fe200078e0a04 */
[----:B------:R-:W-:Y:S01]  /*1130*/  ISETP.GE.AND P6, PT, R24, RZ, PT ;  /* 0x000000ff1800720c */ /* 0x000fe20003fc6270 */
[----:B------:R-:W-:Y:S01]  /*1140*/  @!P5 IMAD.IADD R15, R15, 0x1, -R4 ;  /* 0x000000010f0fd824 */ /* 0x000fe200078e0a04 */
[----:B------:R-:W-:Y:S01]  /*1150*/  LOP3.LUT R24, R13, 0x5c, RZ, 0xfc, !PT ;  /* 0x0000005c0d187812 */ /* 0x000fe200078efcff */
[----:B------:R-:W-:Y:S01]  /*1160*/  IMAD.MOV R18, RZ, RZ, -R18 ;  /* 0x000000ffff127224 */ /* 0x000fe200078e0a12 */
[----:B------:R-:W-:Y:S01]  /*1170*/  ISETP.GT.U32.AND P1, PT, R4, R41, PT ;  /* 0x000000290400720c */ /* 0x000fe20003f24070 */
[--C-:B------:R-:W-:Y:S01]  /*1180*/  @!P4 IMAD.IADD R7, R7, 0x1, -R4.reuse ;  /* 0x000000010707c824 */ /* 0x100fe200078e0a04 */
[----:B------:R-:W-:Y:S01]  /*1190*/  IABS R61, R24 ;  /* 0x00000018003d7213 */ /* 0x000fe20000000000 */
[----:B------:R-:W-:Y:S01]  /*11a0*/  IMAD.MOV.U32 R35, RZ, RZ, R15 ;  /* 0x000000ffff237224 */ /* 0x000fe200078e000f */
[----:B------:R-:W-:Y:S01]  /*11b0*/  LOP3.LUT R15, R13, 0x4c, RZ, 0xfc, !PT ;  /* 0x0000004c0d0f7812 */ /* 0x000fe200078efcff */
[----:B------:R-:W-:Y:S01]  /*11c0*/  @!P0 IMAD.IADD R37, R37, 0x1, -R4 ;  /* 0x0000000125258824 */ /* 0x000fe200078e0a04 */
[----:B------:R-:W-:Y:S01]  /*11d0*/  ISETP.GE.AND P0, PT, R22, RZ, PT ;  /* 0x000000ff1600720c */ /* 0x000fe20003f06270 */
[----:B------:R-:W-:Y:S01]  /*11e0*/  IMAD.HI.U32 R14, R10, R47, RZ ;  /* 0x0000002f0a0e7227 */ /* 0x000fe200078e00ff */
[----:B------:R-:W-:-:S02]  /*11f0*/  LOP3.LUT R22, R13, 0x44, RZ, 0xfc, !PT ;  /* 0x000000440d167812 */ /* 0x000fc400078efcff */
[----:B------:R-:W-:Y:S01]  /*1200*/  IABS R55, R15 ;  /* 0x0000000f00377213 */ /* 0x000fe20000000000 */
[----:B------:R-:W-:Y:S01]  /*1210*/  IMAD R43, R4, R18, R43 ;  /* 0x00000012042b7224 */ /* 0x000fe200078e022b */
[----:B------:R-:W-:Y:S01]  /*1220*/  IADD3 R14, -R14, RZ, RZ ;  /* 0x000000ff0e0e7210 */ /* 0x000fe20007ffe1ff */
[----:B------:R-:W-:Y:S01]  /*1230*/  @!P3 IMAD.MOV R35, RZ, RZ, -R35 ;  /* 0x000000ffff23b224 */ /* 0x000fe200078e0a23 */
[C---:B------:R-:W-:Y:S01]  /*1240*/  ISETP.GT.U32.AND P3, PT, R4.reuse, R7, PT ;  /* 0x000000070400720c */ /* 0x040fe20003f64070 */
[----:B------:R-:W-:Y:S01]  /*1250*/  @!P1 IMAD.IADD R41, R41, 0x1, -R4 ;  /* 0x0000000129299824 */ /* 0x000fe200078e0a04 */
[----:B------:R-:W-:Y:S01]  /*1260*/  IABS R51, R22 ;  /* 0x0000001600337213 */ /* 0x000fe20000000000 */
[C---:B------:R-:W-:Y:S01]  /*1270*/  IMAD R47, R4.reuse, R14, R47 ;  /* 0x0000000e042f7224 */ /* 0x040fe200078e022f */
[----:B------:R-:W-:Y:S01]  /*1280*/  ISETP.GT.U32.AND P5, PT, R4, R43, PT ;  /* 0x0000002b0400720c */ /* 0x000fe20003fa4070 */
[----:B------:R-:W-:Y:S01]  /*1290*/  IMAD.HI.U32 R18, R10, R49, RZ ;  /* 0x000000310a127227 */ /* 0x000fe200078e00ff */
[----:B------:R-:W-:-:S02]  /*12a0*/  ISETP.GE.AND P1, PT, R20, RZ, PT ;  /* 0x000000ff1400720c */ /* 0x000fc40003f26270 */
[----:B------:R-:W-:Y:S01]  /*12b0*/  ISETP.GT.U32.AND P4, PT, R4, R47, PT ;  /* 0x0000002f0400720c */ /* 0x000fe20003f84070 */
[----:B------:R-:W-:-:S04]  /*12c0*/  IMAD.HI.U32 R14, R10, R51, RZ ;  /* 0x000000330a0e7227 */ /* 0x000fc800078e00ff */
[----:B------:R-:W-:Y:S01]  /*12d0*/  @!P3 IMAD.IADD R7, R7, 0x1, -R4 ;  /* 0x000000010707b824 */ /* 0x000fe200078e0a04 */
[----:B------:R-:W-:Y:S01]  /*12e0*/  IADD3 R14, -R14, RZ, RZ ;  /* 0x000000ff0e0e7210 */ /* 0x000fe20007ffe1ff */
[----:B------:R-:W-:Y:S01]  /*12f0*/  IMAD.MOV R18, RZ, RZ, -R18 ;  /* 0x000000ffff127224 */ /* 0x000fe200078e0a12 */
[----:B------:R-:W-:Y:S01]  /*1300*/  ISETP.GE.AND P3, PT, R32, RZ, PT ;  /* 0x000000ff2000720c */ /* 0x000fe20003f66270 */
[--C-:B------:R-:W-:Y:S01]  /*1310*/  @!P5 IMAD.IADD R43, R43, 0x1, -R4.reuse ;  /* 0x000000012b2bd824 */ /* 0x100fe200078e0a04 */
[----:B------:R-:W-:Y:S01]  /*1320*/  ISETP.GE.AND P5, PT, R26, RZ, PT ;  /* 0x000000ff1a00720c */ /* 0x000fe20003fa6270 */
[C---:B------:R-:W-:Y:S01]  /*1330*/  IMAD R51, R4.reuse, R14, R51 ;  /* 0x0000000e04337224 */ /* 0x040fe200078e0233 */
[----:B------:R-:W-:Y:S01]  /*1340*/  LOP3.LUT R14, R13, 0x48, RZ, 0xfc, !PT ;  /* 0x000000480d0e7812 */ /* 0x000fe200078efcff */
[----:B------:R-:W-:Y:S01]  /*1350*/  IMAD.MOV.U32 R45, RZ, RZ, R7 ;  /* 0x000000ffff2d7224 */ /* 0x000fe200078e0007 */
[C---:B------:R-:W-:Y:S01]  /*1360*/  ISETP.GT.U32.AND P2, PT, R4.reuse, R43, PT ;  /* 0x0000002b0400720c */ /* 0x040fe20003f44070 */
[C---:B------:R-:W-:Y:S01]  /*1370*/  IMAD R49, R4.reuse, R18, R49 ;  /* 0x0000001204317224 */ /* 0x040fe200078e0231 */
[----:B------:R-:W-:Y:S01]  /*1380*/  IABS R53, R14 ;  /* 0x0000000e00357213 */ /* 0x000fe20000000000 */
[----:B------:R-:W-:Y:S01]  /*1390*/  @!P1 IMAD.MOV R45, RZ, RZ, -R45 ;  /* 0x000000ffff2d9224 */ /* 0x000fe200078e0a2d */
[C---:B------:R-:W-:Y:S01]  /*13a0*/  ISETP.GT.U32.AND P1, PT, R4.reuse, R51, PT ;  /* 0x000000330400720c */ /* 0x040fe20003f24070 */
[----:B------:R-:W-:Y:S01]  /*13b0*/  @!P6 IMAD.MOV R39, RZ, RZ, -R39 ;  /* 0x000000ffff27e224 */ /* 0x000fe200078e0a27 */
[----:B------:R-:W-:Y:S01]  /*13c0*/  ISETP.GT.U32.AND P6, PT, R4, R49, PT ;  /* 0x000000310400720c */ /* 0x000fe20003fc4070 */
[--C-:B------:R-:W-:Y:S01]  /*13d0*/  @!P4 IMAD.IADD R47, R47, 0x1, -R4.reuse ;  /* 0x000000012f2fc824 */ /* 0x100fe200078e0a04 */
[----:B------:R-:W-:Y:S01]  /*13e0*/  ISETP.GE.AND P4, PT, R22, RZ, PT ;  /* 0x000000ff1600720c */ /* 0x000fe20003f86270 */
[----:B------:R-:W-:Y:S01]  /*13f0*/  @!P0 IMAD.MOV R37, RZ, RZ, -R37 ;  /* 0x000000ffff258224 */ /* 0x000fe200078e0a25 */
[----:B------:R-:W-:Y:S01]  /*1400*/  ISETP.GE.AND P0, PT, R28, RZ, PT ;  /* 0x000000ff1c00720c */ /* 0x000fe20003f06270 */
[----:B------:R-:W-:Y:S01]  /*1410*/  @!P5 IMAD.MOV R41, RZ, RZ, -R41 ;  /* 0x000000ffff29d224 */ /* 0x000fe200078e0a29 */
[----:B------:R-:W-:Y:S01]  /*1420*/  ISETP.GT.U32.AND P5, PT, R4, R47, PT ;  /* 0x0000002f0400720c */ /* 0x000fe20003fa4070 */
[----:B------:R-:W-:Y:S01]  /*1430*/  @!P2 IMAD.IADD R43, R43, 0x1, -R4 ;  /* 0x000000012b2ba824 */ /* 0x000fe200078e0a04 */
[----:B------:R-:W-:Y:S01]  /*1440*/  ISETP.GE.AND P2, PT, R30, RZ, PT ;  /* 0x000000ff1e00720c */ /* 0x000fe20003f46270 */
[----:B------:R-:W-:Y:S01]  /*1450*/  IMAD.HI.U32 R7, R10, R53, RZ ;  /* 0x000000350a077227 */ /* 0x000fe200078e00ff */
[----:B------:R-:W-:-:S02]  /*1460*/  LOP3.LUT R18, R13, 0x50, RZ, 0xfc, !PT ;  /* 0x000000500d127812 */ /* 0x000fc400078efcff */
[----:B------:R-:W-:Y:S01]  /*1470*/  LOP3.LUT R28, R13, 0x64, RZ, 0xfc, !PT ;  /* 0x000000640d1c7812 */ /* 0x000fe200078efcff */
[--C-:B------:R-:W-:Y:S01]  /*1480*/  @!P1 IMAD.IADD R51, R51, 0x1, -R4.reuse ;  /* 0x0000000133339824 */ /* 0x100fe200078e0a04 */
[----:B------:R-:W-:Y:S01]  /*1490*/  IADD3 R7, -R7, RZ, RZ ;  /* 0x000000ff07077210 */ /* 0x000fe20007ffe1ff */
[--C-:B------:R-:W-:Y:S01]  /*14a0*/  @!P6 IMAD.IADD R49, R49, 0x1, -R4.reuse ;  /* 0x000000013131e824 */ /* 0x100fe200078e0a04 */
[----:B------:R-:W-:Y:S02]  /*14b0*/  IABS R57, R18 ;  /* 0x0000001200397213 */ /* 0x000fe40000000000 */
[C---:B------:R-:W-:Y:S01]  /*14c0*/  ISETP.GT.U32.AND P1, PT, R4.reuse, R51, PT ;  /* 0x000000330400720c */ /* 0x040fe20003f24070 */
[----:B------:R-:W-:Y:S01]  /*14d0*/  @!P5 IMAD.IADD R47, R47, 0x1, -R4 ;  /* 0x000000012f2fd824 */ /* 0x000fe200078e0a04 */
[C---:B------:R-:W-:Y:S01]  /*14e0*/  ISETP.GT.U32.AND P6, PT, R4.reuse, R49, PT ;  /* 0x000000310400720c */ /* 0x040fe20003fc4070 */
[----:B------:R-:W-:Y:S01]  /*14f0*/  IMAD R7, R4, R7, R53 ;  /* 0x0000000704077224 */ /* 0x000fe200078e0235 */
[----:B------:R-:W-:-:S02]  /*1500*/  @!P0 IADD3 R43, -R43, RZ, RZ ;  /* 0x000000ff2b2b8210 */ /* 0x000fc40007ffe1ff */
[----:B------:R-:W-:Y:S01]  /*1510*/  ISETP.GE.AND P0, PT, R14, RZ, PT ;  /* 0x000000ff0e00720c */ /* 0x000fe20003f06270 */
[----:B------:R-:W-:Y:S01]  /*1520*/  IMAD.HI.U32 R14, R10, R55, RZ ;  /* 0x000000370a0e7227 */ /* 0x000fe200078e00ff */
[----:B------:R-:W-:Y:S02]  /*1530*/  @!P2 IADD3 R47, -R47, RZ, RZ ;  /* 0x000000ff2f2fa210 */ /* 0x000fe40007ffe1ff */
[C---:B------:R-:W-:Y:S01]  /*1540*/  ISETP.GT.U32.AND P2, PT, R4.reuse, R7, PT ;  /* 0x000000070400720c */ /* 0x040fe20003f44070 */
[----:B------:R-:W-:Y:S01]  /*1550*/  IMAD.MOV R14, RZ, RZ, -R14 ;  /* 0x000000ffff0e7224 */ /* 0x000fe200078e0a0e */
[----:B------:R-:W-:Y:S01]  /*1560*/  ISETP.GE.AND P5, PT, R15, RZ, PT ;  /* 0x000000ff0f00720c */ /* 0x000fe20003fa6270 */
[--C-:B------:R-:W-:Y:S01]  /*1570*/  @!P1 IMAD.IADD R51, R51, 0x1, -R4.reuse ;  /* 0x0000000133339824 */ /* 0x100fe200078e0a04 */
[----:B------:R-:W-:Y:S01]  /*1580*/  IABS R65, R28 ;  /* 0x0000001c00417213 */ /* 0x000fe20000000000 */
[----:B------:R-:W-:Y:S01]  /*1590*/  IMAD R53, R4, R14, R55 ;  /* 0x0000000e04357224 */ /* 0x000fe200078e0237 */
[----:B------:R-:W-:Y:S01]  /*15a0*/  LOP3.LUT R14, R13, 0x58, RZ, 0xfc, !PT ;  /* 0x000000580d0e7812 */ /* 0x000fe200078efcff */
[----:B------:R-:W-:Y:S01]  /*15b0*/  @!P6 IMAD.IADD R49, R49, 0x1, -R4 ;  /* 0x000000013131e824 */ /* 0x000fe200078e0a04 */
[----:B------:R-:W-:Y:S01]  /*15c0*/  ISETP.GE.AND P6, PT, R18, RZ, PT ;  /* 0x000000ff1200720c */ /* 0x000fe20003fc6270 */
[----:B------:R-:W-:Y:S01]  /*15d0*/  IMAD.SHL.U32 R18, R0, 0x10, RZ ;  /* 0x0000001000127824 */ /* 0x000fe200078e00ff */
[----:B------:R-:W-:Y:S01]  /*15e0*/  IABS R59, R14 ;  /* 0x0000000e003b7213 */ /* 0x000fe20000000000 */
[----:B------:R-:W-:Y:S01]  /*15f0*/  @!P4 IMAD.MOV R51, RZ, RZ, -R51 ;  /* 0x000000ffff33c224 */ /* 0x000fe200078e0a33 */
[----:B------:R-:W-:Y:S01]  /*1600*/  ISETP.GT.U32.AND P4, PT, R4, R53, PT ;  /* 0x000000350400720c */ /* 0x000fe20003f84070 */
[----:B------:R-:W-:Y:S01]  /*1610*/  IMAD.HI.U32 R15, R10, R57, RZ ;  /* 0x000000390a0f7227 */ /* 0x000fe200078e00ff */
[----:B------:R-:W-:-:S02]  /*1620*/  LOP3.LUT R18, R18, 0x70, RZ, 0xc0, !PT ;  /* 0x0000007012127812 */ /* 0x000fc400078ec0ff */
[----:B------:R-:W-:Y:S01]  /*1630*/  LOP3.LUT R26, R13, 0x60, RZ, 0xfc, !PT ;  /* 0x000000600d1a7812 */ /* 0x000fe200078efcff */
[----:B------:R-:W-:Y:S01]  /*1640*/  @!P2 IMAD.IADD R7, R7, 0x1, -R4 ;  /* 0x000000010707a824 */ /* 0x000fe200078e0a04 */
[----:B------:R-:W-:Y:S01]  /*1650*/  LOP3.LUT R30, R13, 0x6c, RZ, 0xfc, !PT ;  /* 0x0000006c0d1e7812 */ /* 0x000fe200078efcff */
[----:B------:R-:W-:Y:S01]  /*1660*/  IMAD.MOV R20, RZ, RZ, -R15 ;  /* 0x000000ffff147224 */ /* 0x000fe200078e0a0f */
[----:B------:R-:W-:Y:S01]  /*1670*/  IABS R63, R26 ;  /* 0x0000001a003f7213 */ /* 0x000fe20000000000 */
[----:B------:R-:W-:Y:S01]  /*1680*/  IMAD R15, R11, 0x80, R18 ;  /* 0x000000800b0f7824 */ /* 0x000fe200078e0212 */
[----:B------:R-:W-:Y:S01]  /*1690*/  LOP3.LUT R11, R13, 0x54, RZ, 0xfc, !PT ;  /* 0x000000540d0b7812 */ /* 0x000fe200078efcff */
[C---:B------:R-:W-:Y:S01]  /*16a0*/  IMAD R55, R4.reuse, R20, R57 ;  /* 0x0000001404377224 */ /* 0x040fe200078e0239 */
[----:B------:R-:W-:Y:S01]  /*16b0*/  ISETP.GT.U32.AND P2, PT, R4, R7, PT ;  /* 0x000000070400720c */ /* 0x000fe20003f44070 */
[----:B------:R-:W-:Y:S01]  /*16c0*/  @!P4 IMAD.IADD R53, R53, 0x1, -R4 ;  /* 0x000000013535c824 */ /* 0x000fe200078e0a04 */
[----:B------:R-:W-:Y:S01]  /*16d0*/  IABS R57, R11 ;  /* 0x0000000b00397213 */ /* 0x000fe20000000000 */
[----:B------:R-:W-:Y:S01]  /*16e0*/  @!P3 IMAD.MOV R49, RZ, RZ, -R49 ;  /* 0x000000ffff31b224 */ /* 0x000fe200078e0a31 */
[----:B------:R-:W-:Y:S01]  /*16f0*/  ISETP.GE.AND P1, PT, R11, RZ, PT ;  /* 0x000000ff0b00720c */ /* 0x000fe20003f26270 */
[----:B------:R-:W-:Y:S01]  /*1700*/  IMAD.HI.U32 R22, R10, R65, RZ ;  /* 0x000000410a167227 */ /* 0x000fe200078e00ff */
[----:B------:R-:W-:-:S02]  /*1710*/  ISETP.GT.U32.AND P4, PT, R4, R53, PT ;  /* 0x000000350400720c */ /* 0x000fc40003f84070 */
[----:B------:R-:W-:Y:S01]  /*1720*/  ISETP.GE.AND P3, PT, R14, RZ, PT ;  /* 0x000000ff0e00720c */ /* 0x000fe20003f66270 */
[C---:B------:R-:W-:Y:S01]  /*1730*/  IMAD.HI.U32 R11, R10.reuse, R57, RZ ;  /* 0x000000390a0b7227 */ /* 0x040fe200078e00ff */
[----:B------:R-:W-:Y:S02]  /*1740*/  LOP3.LUT R32, R13, 0x70, RZ, 0xfc, !PT ;  /* 0x000000700d207812 */ /* 0x000fe400078efcff */
[----:B------:R-:W-:Y:S01]  /*1750*/  IABS R69, R30 ;  /* 0x0000001e00457213 */ /* 0x000fe20000000000 */
[----:B------:R-:W-:Y:S01]  /*1760*/  IMAD.HI.U32 R14, R10, R59, RZ ;  /* 0x0000003b0a0e7227 */ /* 0x000fe200078e00ff */
[----:B------:R-:W-:-:S03]  /*1770*/  IABS R71, R32 ;  /* 0x0000002000477213 */ /* 0x000fc60000000000 */
[----:B------:R-:W-:Y:S01]  /*1780*/  IMAD.MOV R11, RZ, RZ, -R11 ;  /* 0x000000ffff0b7224 */ /* 0x000fe200078e0a0b */
[----:B------:R-:W-:Y:S01]  /*1790*/  IADD3 R14, -R14, RZ, RZ ;  /* 0x000000ff0e0e7210 */ /* 0x000fe20007ffe1ff */
[--C-:B------:R-:W-:Y:S01]  /*17a0*/  @!P2 IMAD.IADD R7, R7, 0x1, -R4.reuse ;  /* 0x000000010707a824 */ /* 0x100fe200078e0a04 */
[C---:B------:R-:W-:Y:S01]  /*17b0*/  ISETP.GT.U32.AND P2, PT, R4.reuse, R55, PT ;  /* 0x000000370400720c */ /* 0x040fe20003f44070 */
[C---:B------:R-:W-:Y:S02]  /*17c0*/  IMAD R57, R4.reuse, R11, R57 ;  /* 0x0000000b04397224 */ /* 0x040fe400078e0239 */
[----:B------:R-:W-:Y:S02]  /*17d0*/  @!P4 IMAD.IADD R53, R53, 0x1, -R4 ;  /* 0x000000013535c824 */ /* 0x000fe400078e0a04 */
[C---:B------:R-:W-:Y:S01]  /*17e0*/  IMAD R59, R4.reuse, R14, R59 ;  /* 0x0000000e043b7224 */ /* 0x040fe200078e023b */
[----:B------:R-:W-:Y:S01]  /*17f0*/  ISETP.GT.U32.AND P4, PT, R4, R57, PT ;  /* 0x000000390400720c */ /* 0x000fe20003f84070 */
[----:B------:R-:W-:-:S04]  /*1800*/  IMAD.HI.U32 R18, R10, R61, RZ ;  /* 0x0000003d0a127227 */ /* 0x000fc800078e00ff */
[----:B------:R-:W-:Y:S02]  /*1810*/  IMAD.MOV R22, RZ, RZ, -R22 ;  /* 0x000000ffff167224 */ /* 0x000fe400078e0a16 */
[----:B------:R-:W-:Y:S01]  /*1820*/  @!P2 IADD3 R55, R55, -R4, RZ ;  /* 0x800000043737a210 */ /* 0x000fe20007ffe0ff */
[----:B------:R-:W-:Y:S01]  /*1830*/  IMAD.MOV R18, RZ, RZ, -R18 ;  /* 0x000000ffff127224 */ /* 0x000fe200078e0a12 */
[C---:B------:R-:W-:Y:S01]  /*1840*/  ISETP.GT.U32.AND P2, PT, R4.reuse, R59, PT ;  /* 0x0000003b0400720c */ /* 0x040fe20003f44070 */
[C---:B------:R-:W-:Y:S01]  /*1850*/  IMAD R65, R4.reuse, R22, R65 ;  /* 0x0000001604417224 */ /* 0x040fe200078e0241 */
[----:B------:R-:W-:Y:S01]  /*1860*/  LOP3.LUT R22, R13, 0x68, RZ, 0xfc, !PT ;  /* 0x000000680d167812 */ /* 0x000fe200078efcff */
[----:B------:R-:W-:Y:S02]  /*1870*/  IMAD.MOV.U32 R11, RZ, RZ, R7 ;  /* 0x000000ffff0b7224 */ /* 0x000fe400078e0007 */
[----:B------:R-:W-:Y:S01]  /*1880*/  @!P4 IMAD.IADD R57, R57, 0x1, -R4 ;  /* 0x000000013939c824 */ /* 0x000fe200078e0a04 */
[C---:B------:R-:W-:Y:S01]  /*1890*/  ISETP.GT.U32.AND P4, PT, R4.reuse, R55, PT ;  /* 0x000000370400720c */ /* 0x040fe20003f84070 */
[----:B------:R-:W-:Y:S01]  /*18a0*/  IMAD R61, R4, R18, R61 ;  /* 0x00000012043d7224 */ /* 0x000fe200078e023d */
[----:B------:R-:W-:Y:S01]  /*18b0*/  IABS R67, R22 ;  /* 0x0000001600437213 */ /* 0x000fe20000000000 */
[----:B------:R-:W-:-:S02]  /*18c0*/  @!P0 IMAD.MOV R11, RZ, RZ, -R11 ;  /* 0x000000ffff0b8224 */ /* 0x000fc400078e0a0b */
[----:B------:R-:W-:-:S04]  /*18d0*/  IMAD.HI.U32 R20, R10, R63, RZ ;  /* 0x0000003f0a147227 */ /* 0x000fc800078e00ff */
[----:B------:R-:W-:Y:S01]  /*18e0*/  @!P2 IMAD.IADD R59, R59, 0x1, -R4 ;  /* 0x000000013b3ba824 */ /* 0x000fe200078e0a04 */
[C---:B------:R-:W-:Y:S01]  /*18f0*/  ISETP.GT.U32.AND P2, PT, R4.reuse, R57, PT ;  /* 0x000000390400720c */ /* 0x040fe20003f44070 */
[----:B------:R-:W-:Y:S02]  /*1900*/  IMAD.MOV R20, RZ, RZ, -R20 ;  /* 0x000000ffff147224 */ /* 0x000fe400078e0a14 */
[----:B------:R-:W-:Y:S01]  /*1910*/  @!P4 IMAD.IADD R55, R55, 0x1, -R4 ;  /* 0x000000013737c824 */ /* 0x000fe200078e0a04 */
[----:B------:R-:W-:Y:S01]  /*1920*/  ISETP.GT.U32.AND P0, PT, R4, R59, PT ;  /* 0x0000003b0400720c */ /* 0x000fe20003f04070 */
[----:B------:R-:W-:Y:S01]  /*1930*/  IMAD.HI.U32 R7, R10, R67, RZ ;  /* 0x000000430a077227 */ /* 0x000fe200078e00ff */
[----:B------:R-:W-:-:S03]  /*1940*/  ISETP.GT.U32.AND P4, PT, R4, R61, PT ;  /* 0x0000003d0400720c */ /* 0x000fc60003f84070 */
[C---:B------:R-:W-:Y:S01]  /*1950*/  IMAD R63, R4.reuse, R20, R63 ;  /* 0x00000014043f7224 */ /* 0x040fe200078e023f */
[----:B------:R-:W-:Y:S01]  /*1960*/  LOP3.LUT R20, R13, 0x78, RZ, 0xfc, !PT ;  /* 0x000000780d147812 */ /* 0x000fe200078efcff */
[----:B------:R-:W-:Y:S02]  /*1970*/  IMAD.MOV R7, RZ, RZ, -R7 ;  /* 0x000000ffff077224 */ /* 0x000fe400078e0a07 */
[--C-:B------:R-:W-:Y:S01]  /*1980*/  @!P2 IMAD.IADD R57, R57, 0x1, -R4.reuse ;  /* 0x000000013939a824 */ /* 0x100fe200078e0a04 */
[C---:B------:R-:W-:Y:S01]  /*1990*/  ISETP.GT.U32.AND P2, PT, R4.reuse, R63, PT ;  /* 0x0000003f0400720c */ /* 0x040fe20003f44070 */
[C---:B------:R-:W-:Y:S01]  /*19a0*/  IMAD R67, R4.reuse, R7, R67 ;  /* 0x0000000704437224 */ /* 0x040fe200078e0243 */
[----:B------:R-:W-:Y:S01]  /*19b0*/  IABS R75, R20 ;  /* 0x00000014004b7213 */ /* 0x000fe20000000000 */
[----:B------:R-:W-:Y:S01]  /*19c0*/  @!P0 IMAD.IADD R59, R59, 0x1, -R4 ;  /* 0x000000013b3b8824 */ /* 0x000fe200078e0a04 */
[----:B------:R-:W-:Y:S01]  /*19d0*/  ISETP.GT.U32.AND P0, PT, R4, R65, PT ;  /* 0x000000410400720c */ /* 0x000fe20003f04070 */
[----:B------:R-:W-:Y:S01]  /*19e0*/  IMAD.HI.U32 R13, R10, R73, RZ ;  /* 0x000000490a0d7227 */ /* 0x000fe200078e00ff */
[----:B------:R-:W-:-:S02]  /*19f0*/  @!P4 IADD3 R61, R61, -R4, RZ ;  /* 0x800000043d3dc210 */ /* 0x000fc40007ffe0ff */
[----:B------:R-:W-:Y:S01]  /*1a00*/  ISETP.GT.U32.AND P4, PT, R4, R67, PT ;  /* 0x000000430400720c */ /* 0x000fe20003f84070 */
[----:B------:R-:W-:Y:S01]  /*1a10*/  IMAD.HI.U32 R14, R10, R69, RZ ;  /* 0x000000450a0e7227 */ /* 0x000fe200078e00ff */
[----:B------:R-:W-:-:S03]  /*1a20*/  @!P1 IADD3 R57, -R57, RZ, RZ ;  /* 0x000000ff39399210 */ /* 0x000fc60007ffe1ff */
[--C-:B------:R-:W-:Y:S01]  /*1a30*/  @!P2 IMAD.IADD R63, R63, 0x1, -R4.reuse ;  /* 0x000000013f3fa824 */ /* 0x100fe200078e0a04 */
[----:B------:R-:W-:Y:S01]  /*1a40*/  ISETP.GT.U32.AND P2, PT, R4, R61, PT ;  /* 0x0000003d0400720c */ /* 0x000fe20003f44070 */
[----:B------:R-:W-:Y:S01]  /*1a50*/  IMAD.MOV R13, RZ, RZ, -R13 ;  /* 0x000000ffff0d7224 */ /* 0x000fe200078e0a0d */
[----:B------:R-:W-:Y:S01]  /*1a60*/  IADD3 R14, -R14, RZ, RZ ;  /* 0x000000ff0e0e7210 */ /* 0x000fe20007ffe1ff */
[----:B------:R-:W-:Y:S01]  /*1a70*/  @!P0 IMAD.IADD R65, R65, 0x1, -R4 ;  /* 0x0000000141418824 */ /* 0x000fe200078e0a04 */
[----:B------:R-:W-:Y:S01]  /*1a80*/  ISETP.GT.U32.AND P0, PT, R4, R63, PT ;  /* 0x0000003f0400720c */ /* 0x000fe20003f04070 */
[----:B------:R-:W-:-:S04]  /*1a90*/  IMAD.HI.U32 R7, R10, R71, RZ ;  /* 0x000000470a077227 */ /* 0x000fc800078e00ff */
[----:B------:R-:W-:Y:S01]  /*1aa0*/  @!P4 IMAD.IADD R67, R67, 0x1, -R4 ;  /* 0x000000014343c824 */ /* 0x000fe200078e0a04 */
[C---:B------:R-:W-:Y:S01]  /*1ab0*/  ISETP.GT.U32.AND P4, PT, R4.reuse, R65, PT ;  /* 0x000000410400720c */ /* 0x040fe20003f84070 */
[----:B------:R-:W-:Y:S02]  /*1ac0*/  IMAD R73, R4, R13, R73 ;  /* 0x0000000d04497224 */ /* 0x000fe400078e0249 */
[----:B------:R-:W-:Y:S01]  /*1ad0*/  IMAD.MOV R7, RZ, RZ, -R7 ;  /* 0x000000ffff077224 */ /* 0x000fe200078e0a07 */
[----:B------:R-:W-:Y:S01]  /*1ae0*/  @!P2 IADD3 R61, R61, -R4, RZ ;  /* 0x800000043d3da210 */ /* 0x000fe20007ffe0ff */
[----:B------:R-:W-:Y:S02]  /*1af0*/  VIADD R13, R12, 0x80 ;  /* 0x000000800c0d7836 */ /* 0x000fe40000000000 */
[----:B------:R-:W-:Y:S01]  /*1b00*/  @!P5 IMAD.MOV R53, RZ, RZ, -R53 ;  /* 0x000000ffff35d224 */ /* 0x000fe200078e0a35 */
[C---:B------:R-:W-:Y:S01]  /*1b10*/  ISETP.GT.U32.AND P5, PT, R4.reuse, R67, PT ;  /* 0x000000430400720c */ /* 0x040fe20003fa4070 */
[----:B------:R-:W-:Y:S01]  /*1b20*/  IMAD R69, R4, R14, R69 ;  /* 0x0000000e04457224 */ /* 0x000fe200078e0245 */
[----:B------:R-:W-:Y:S01]  /*1b30*/  IABS R14, R12 ;  /* 0x0000000c000e7213 */ /* 0x000fe20000000000 */
[----:B------:R-:W-:Y:S01]  /*1b40*/  IMAD.HI.U32 R10, R10, R75, RZ ;  /* 0x0000004b0a0a7227 */ /* 0x000fe200078e00ff */
[----:B------:R-:W-:-:S02]  /*1b50*/  IABS R18, R13 ;  /* 0x0000000d00127213 */ /* 0x000fc40000000000 */
[C---:B------:R-:W-:Y:S01]  /*1b60*/  ISETP.GT.U32.AND P2, PT, R4.reuse, R69, PT ;  /* 0x000000450400720c */ /* 0x040fe20003f44070 */
[C---:B------:R-:W-:Y:S02]  /*1b70*/  IMAD R71, R4.reuse, R7, R71 ;  /* 0x0000000704477224 */ /* 0x040fe400078e0247 */
[----:B------:R-:W-:Y:S02]  /*1b80*/  IMAD.MOV R10, RZ, RZ, -R10 ;  /* 0x000000ffff0a7224 */ /* 0x000fe400078e0a0a */
[--C-:B------:R-:W-:Y:S01]  /*1b90*/  @!P0 IMAD.IADD R63, R63, 0x1, -R4.reuse ;  /* 0x000000013f3f8824 */ /* 0x100fe200078e0a04 */
[C---:B------:R-:W-:Y:S01]  /*1ba0*/  ISETP.GT.U32.AND P0, PT, R4.reuse, R71, PT ;  /* 0x000000470400720c */ /* 0x040fe20003f04070 */
[----:B------:R-:W-:Y:S01]  /*1bb0*/  @!P4 IMAD.IADD R65, R65, 0x1, -R4 ;  /* 0x000000014141c824 */ /* 0x000fe200078e0a04 */
[----:B------:R-:W-:Y:S01]  /*1bc0*/  ISETP.GT.U32.AND P4, PT, R4, R73, PT ;  /* 0x000000490400720c */ /* 0x000fe20003f84070 */
[----:B------:R-:W-:Y:S01]  /*1bd0*/  IMAD.HI.U32 R7, R6, R14, RZ ;  /* 0x0000000e06077227 */ /* 0x000fe200078e00ff */
[----:B------:R-:W-:-:S03]  /*1be0*/  @!P5 IADD3 R67, R67, -R4, RZ ;  /* 0x800000044343d210 */ /* 0x000fc60007ffe0ff */
[----:B------:R-:W-:-:S04]  /*1bf0*/  IMAD.HI.U32 R6, R6, R18, RZ ;  /* 0x0000001206067227 */ /* 0x000fc800078e00ff */
[C---:B------:R-:W-:Y:S02]  /*1c00*/  IMAD R75, R4.reuse, R10, R75 ;  /* 0x0000000a044b7224 */ /* 0x040fe400078e024b */
[----:B------:R-:W-:Y:S02]  /*1c10*/  IMAD.MOV R7, RZ, RZ, -R7 ;  /* 0x000000ffff077224 */ /* 0x000fe400078e0a07 */
[----:B------:R-:W-:Y:S01]  /*1c20*/  IMAD.MOV R6, RZ, RZ, -R6 ;  /* 0x000000ffff067224 */ /* 0x000fe200078e0a06 */
[----:B------:R-:W-:Y:S01]  /*1c30*/  ISETP.GT.U32.AND P5, PT, R4, R75, PT ;  /* 0x0000004b0400720c */ /* 0x000fe20003fa4070 */
[C---:B------:R-:W-:Y:S02]  /*1c40*/  IMAD R10, R5.reuse, R7, R14 ;  /* 0x00000007050a7224 */ /* 0x040fe400078e020e */
[----:B------:R-:W-:Y:S02]  /*1c50*/  IMAD R14, R5, R6, R18 ;  /* 0x00000006050e7224 */ /* 0x000fe400078e0212 */
[--C-:B------:R-:W-:Y:S01]  /*1c60*/  @!P2 IMAD.IADD R69, R69, 0x1, -R4.reuse ;  /* 0x000000014545a824 */ /* 0x100fe200078e0a04 */
[----:B------:R-:W-:Y:S01]  /*1c70*/  ISETP.GE.AND P2, PT, R24, RZ, PT ;  /* 0x000000ff1800720c */ /* 0x000fe20003f46270 */
[--C-:B------:R-:W-:Y:S01]  /*1c80*/  @!P0 IMAD.IADD R71, R71, 0x1, -R4.reuse ;  /* 0x0000000147478824 */ /* 0x100fe200078e0a04 */
[----:B------:R-:W-:Y:S01]  /*1c90*/  ISETP.GT.U32.AND P0, PT, R5, R10, PT ;  /* 0x0000000a0500720c */ /* 0x000fe20003f04070 */
[--C-:B------:R-:W-:Y:S01]  /*1ca0*/  @!P4 IMAD.IADD R73, R73, 0x1, -R4.reuse ;  /* 0x000000014949c824 */ /* 0x100fe200078e0a04 */
[----:B------:R-:W-:Y:S01]  /*1cb0*/  ISETP.GT.U32.AND P4, PT, R5, R14, PT ;  /* 0x0000000e0500720c */ /* 0x000fe20003f84070 */
[----:B------:R-:W-:Y:S01]  /*1cc0*/  @!P3 IMAD.MOV R59, RZ, RZ, -R59 ;  /* 0x000000ffff3bb224 */ /* 0x000fe200078e0a3b */
[C---:B------:R-:W-:Y:S01]  /*1cd0*/  ISETP.GT.U32.AND P1, PT, R4.reuse, R69, PT ;  /* 0x000000450400720c */ /* 0x040fe20003f24070 */
[----:B------:R-:W-:Y:S01]  /*1ce0*/  @!P5 IMAD.IADD R75, R75, 0x1, -R4 ;  /* 0x000000014b4bd824 */ /* 0x000fe200078e0a04 */
[C---:B------:R-:W-:Y:S01]  /*1cf0*/  ISETP.GT.U32.AND P5, PT, R4.reuse, R71, PT ;  /* 0x000000470400720c */ /* 0x040fe20003fa4070 */
[----:B------:R-:W-:Y:S01]  /*1d00*/  @!P6 IMAD.MOV R55, RZ, RZ, -R55 ;  /* 0x000000ffff37e224 */ /* 0x000fe200078e0a37 */
[----:B------:R-:W-:Y:S01]  /*1d10*/  ISETP.GT.U32.AND P3, PT, R4, R73, PT ;  /* 0x000000490400720c */ /* 0x000fe20003f64070 */
[----:B------:R-:W1:Y:S01]  /*1d20*/  LDC.64 R6, c[0x0][0x230] ;  /* 0x00008c00ff067b82 */ /* 0x000e620000000a00 */
[----:B------:R-:W-:Y:S01]  /*1d30*/  ISETP.GE.AND P6, PT, R26, RZ, PT ;  /* 0x000000ff1a00720c */ /* 0x000fe20003fc6270 */
[----:B------:R-:W-:-:S02]  /*1d40*/  @!P2 IMAD.MOV R61, RZ, RZ, -R61 ;  /* 0x000000ffff3da224 */ /* 0x000fc400078e0a3d */
[--C-:B------:R-:W-:Y:S01]  /*1d50*/  @!P0 IMAD.IADD R10, R10, 0x1, -R5.reuse ;  /* 0x000000010a0a8824 */ /* 0x100fe200078e0a05 */
[----:B------:R-:W-:Y:S01]  /*1d60*/  ISETP.GT.U32.AND P0, PT, R4, R75, PT ;  /* 0x0000004b0400720c */ /* 0x000fe20003f04070 */
[----:B------:R-:W-:Y:S02]  /*1d70*/  @!P4 IMAD.IADD R14, R14, 0x1, -R5 ;  /* 0x000000010e0ec824 */ /* 0x000fe400078e0a05 */
[----:B------:R-:W-:Y:S01]  /*1d80*/  @!P1 IADD3 R69, R69, -R4, RZ ;  /* 0x8000000445459210 */ /* 0x000fe20007ffe0ff */
[----:B------:R-:W-:Y:S01]  /*1d90*/  VIADD R26, R15, UR12 ;  /* 0x0000000c0f1a7c36 */ /* 0x000fe20008000000 */
[----:B------:R-:W-:Y:S01]  /*1da0*/  ISETP.GT.U32.AND P2, PT, R5, R10, PT ;  /* 0x0000000a0500720c */ /* 0x000fe20003f44070 */
[--C-:B------:R-:W-:Y:S01]  /*1db0*/  @!P5 IMAD.IADD R71, R71, 0x1, -R4.reuse ;  /* 0x000000014747d824 */ /* 0x100fe200078e0a04 */
[----:B------:R-:W-:Y:S01]  /*1dc0*/  ISETP.GT.U32.AND P4, PT, R5, R14, PT ;  /* 0x0000000e0500720c */ /* 0x000fe20003f84070 */
[----:B------:R-:W-:Y:S01]  /*1dd0*/  @!P3 IMAD.IADD R73, R73, 0x1, -R4 ;  /* 0x000000014949b824 */ /* 0x000fe200078e0a04 */
[----:B------:R-:W-:Y:S01]  /*1de0*/  ISETP.GE.AND P1, PT, R22, RZ, PT ;  /* 0x000000ff1600720c */ /* 0x000fe20003f26270 */
[----:B------:R-:W-:Y:S01]  /*1df0*/  @!P6 IMAD.MOV R63, RZ, RZ, -R63 ;  /* 0x000000ffff3fe224 */ /* 0x000fe200078e0a3f */
[----:B------:R-:W-:-:S02]  /*1e00*/  ISETP.GE.AND P5, PT, R30, RZ, PT ;  /* 0x000000ff1e00720c */ /* 0x000fc40003fa6270 */
[----:B------:R-:W-:Y:S01]  /*1e10*/  ISETP.GE.AND P3, PT, R32, RZ, PT ;  /* 0x000000ff2000720c */ /* 0x000fe20003f66270 */
[----:B------:R-:W-:Y:S01]  /*1e20*/  @!P0 IMAD.IADD R75, R75, 0x1, -R4 ;  /* 0x000000014b4b8824 */ /* 0x000fe200078e0a04 */
[----:B------:R-:W-:Y:S02]  /*1e30*/  LOP3.LUT R4, RZ, R3, RZ, 0x33, !PT ;  /* 0x00000003ff047212 */ /* 0x000fe400078e33ff */
[----:B------:R-:W-:Y:S01]  /*1e40*/  ISETP.GE.AND P0, PT, R34, RZ, PT ;  /* 0x000000ff2200720c */ /* 0x000fe20003f06270 */
[--C-:B------:R-:W-:Y:S01]  /*1e50*/  @!P2 IMAD.IADD R10, R10, 0x1, -R5.reuse ;  /* 0x000000010a0aa824 */ /* 0x100fe200078e0a05 */
[----:B------:R-:W-:Y:S01]  /*1e60*/  ISETP.GE.AND P6, PT, R28, RZ, PT ;  /* 0x000000ff1c00720c */ /* 0x000fe20003fc6270 */
[----:B------:R-:W-:Y:S01]  /*1e70*/  @!P4 IMAD.IADD R14, R14, 0x1, -R5 ;  /* 0x000000010e0ec824 */ /* 0x000fe200078e0a05 */
[----:B------:R-:W-:Y:S01]  /*1e80*/  ISETP.NE.AND P4, PT, R3, RZ, PT ;  /* 0x000000ff0300720c */ /* 0x000fe20003f85270 */
[----:B------:R-:W-:Y:S01]  /*1e90*/  @!P1 IMAD.MOV R67, RZ, RZ, -R67 ;  /* 0x000000ffff439224 */ /* 0x000fe200078e0a43 */
[----:B------:R-:W-:Y:S01]  /*1ea0*/  ISETP.NE.AND P1, PT, R2, RZ, PT ;  /* 0x000000ff0200720c */ /* 0x000fe20003f25270 */
[----:B------:R-:W-:Y:S01]  /*1eb0*/  @!P5 IMAD.MOV R69, RZ, RZ, -R69 ;  /* 0x000000ffff45d224 */ /* 0x000fe200078e0a45 */
[----:B------:R-:W-:Y:S01]  /*1ec0*/  LOP3.LUT R5, RZ, R2, RZ, 0x33, !PT ;  /* 0x00000002ff057212 */ /* 0x000fe200078e33ff */
[----:B------:R-:W-:Y:S01]  /*1ed0*/  @!P3 IMAD.MOV R71, RZ, RZ, -R71 ;  /* 0x000000ffff47b224 */ /* 0x000fe200078e0a47 */
[----:B------:R-:W2:Y:S01]  /*1ee0*/  LDC.64 R2, c[0x0][0x238] ;  /* 0x00008e00ff027b82 */ /* 0x000ea20000000a00 */
[----:B------:R-:W-:Y:S01]  /*1ef0*/  ISETP.GE.AND P2, PT, R20, RZ, PT ;  /* 0x000000ff1400720c */ /* 0x000fe20003f46270 */
[----:B-1----:R-:W-:Y:S01]  /*1f00*/  VIADD R0, R6, 0xfffffffd ;  /* 0xfffffffd06007836 */ /* 0x002fe20000000000 */
[----:B------:R-:W-:Y:S01]  /*1f10*/  ISETP.GE.AND P5, PT, R12, RZ, PT ;  /* 0x000000ff0c00720c */ /* 0x000fe20003fa6270 */
[----:B------:R-:W-:Y:S01]  /*1f20*/  @!P0 IMAD.MOV R73, RZ, RZ, -R73 ;  /* 0x000000ffff498224 */ /* 0x000fe200078e0a49 */
[----:B------:R-:W-:Y:S01]  /*1f30*/  ISETP.GE.AND P3, PT, R13, RZ, PT ;  /* 0x000000ff0d00720c */ /* 0x000fe20003f66270 */
[----:B------:R-:W-:Y:S01]  /*1f40*/  VIADD R18, R6, 0xffffffff ;  /* 0xffffffff06127836 */ /* 0x000fe20000000000 */
[----:B------:R-:W-:-:S02]  /*1f50*/  @!P6 IADD3 R65, -R65, RZ, RZ ;  /* 0x000000ff4141e210 */ /* 0x000fc40007ffe1ff */
[C---:B------:R-:W-:Y:S02]  /*1f60*/  SEL R250, R4.reuse, R17, !P4 ;  /* 0x0000001104fa7207 */ /* 0x040fe40006000000 */
[C---:B------:R-:W-:Y:S02]  /*1f70*/  SEL R249, R4.reuse, R19, !P4 ;  /* 0x0000001304f97207 */ /* 0x040fe40006000000 */
[----:B------:R-:W-:Y:S01]  /*1f80*/  SEL R248, R4, R21, !P4 ;  /* 0x0000001504f87207 */ /* 0x000fe20006000000 */
[----:B------:R-:W-:Y:S01]  /*1f90*/  IMAD R250, R250, UR5, RZ ;  /* 0x00000005fafa7c24 */ /* 0x000fe2000f8e02ff */
[----:B------:R-:W-:Y:S01]  /*1fa0*/  @!P2 IADD3 R75, -R75, RZ, RZ ;  /* 0x000000ff4b4ba210 */ /* 0x000fe20007ffe1ff */
[----:B------:R-:W-:Y:S01]  /*1fb0*/  @!P5 IMAD.MOV R10, RZ, RZ, -R10 ;  /* 0x000000ffff0ad224 */ /* 0x000fe200078e0a0a */
[C---:B------:R-:W-:Y:S01]  /*1fc0*/  SEL R247, R4.reuse, R23, !P4 ;  /* 0x0000001704f77207 */ /* 0x040fe20006000000 */
[----:B------:R-:W-:Y:S01]  /*1fd0*/  @!P3 IMAD.MOV R14, RZ, RZ, -R14 ;  /* 0x000000ffff0eb224 */ /* 0x000fe200078e0a0e */
[C---:B------:R-:W-:Y:S01]  /*1fe0*/  SEL R246, R4.reuse, R25, !P4 ;  /* 0x0000001904f67207 */ /* 0x040fe20006000000 */
[----:B------:R-:W-:Y:S01]  /*1ff0*/  IMAD R249, R249, UR5, RZ ;  /* 0x00000005f9f97c24 */ /* 0x000fe2000f8e02ff */
[----:B------:R-:W-:Y:S01]  /*2000*/  SEL R245, R4, R27, !P4 ;  /* 0x0000001b04f57207 */ /* 0x000fe20006000000 */
[----:B------:R-:W-:Y:S01]  /*2010*/  IMAD R248, R248, UR5, RZ ;  /* 0x00000005f8f87c24 */ /* 0x000fe2000f8e02ff */
        /* <DEDUP_REMOVED lines=52> */
[----:B------:R-:W-:Y:S01]  /*2360*/  SEL R10, R5, R10, !P1 ;  /* 0x0000000a050a7207 */ /* 0x000fe20004800000 */
[----:B------:R-:W-:Y:S01]  /*2370*/  IMAD R217, R217, UR5, RZ ;  /* 0x00000005d9d97c24 */ /* 0x000fe2000f8e02ff */
[----:B------:R-:W-:Y:S01]  /*2380*/  SEL R4, R5, R14, !P1 ;  /* 0x0000000e05047207 */ /* 0x000fe20004800000 */
[----:B------:R-:W-:Y:S01]  /*2390*/  VIADD R5, R6, 0xfffffffe ;  /* 0xfffffffe06057836 */ /* 0x000fe20000000000 */
[----:B------:R-:W-:Y:S01]  /*23a0*/  ISETP.GE.U32.AND P5, PT, R0, 0x7fffffde, PT ;  /* 0x7fffffde0000780c */ /* 0x000fe20003fa6070 */
[----:B--2---:R-:W-:Y:S01]  /*23b0*/  IMAD R0, R66, R3, RZ ;  /* 0x0000000342007224 */ /* 0x004fe200078e02ff */
[----:B------:R-:W-:Y:S01]  /*23c0*/  ISETP.GE.U32.AND P2, PT, R18, 0x7fffffe0, PT ;  /* 0x7fffffe01200780c */ /* 0x000fe20003f46070 */
[-C--:B------:R-:W-:Y:S01]  /*23d0*/  IMAD R4, R4, R7.reuse, RZ ;  /* 0x0000000704047224 */ /* 0x080fe200078e02ff */
[----:B------:R-:W-:Y:S01]  /*23e0*/  ISETP.GE.U32.AND P0, PT, R5, 0x7fffffdf, PT ;  /* 0x7fffffdf0500780c */ /* 0x000fe20003f06070 */
[----:B------:R-:W-:Y:S01]  /*23f0*/  IMAD R216, R216, UR5, RZ ;  /* 0x00000005d8d87c24 */ /* 0x000fe2000f8e02ff */
[----:B------:R-:W-:Y:S01]  /*2400*/  IADD3 R5, R6, -0x5, RZ ;  /* 0xfffffffb06057810 */ /* 0x000fe20007ffe0ff */
[----:B------:R-:W-:Y:S01]  /*2410*/  IMAD R14, R8, UR5, RZ ;  /* 0x00000005080e7c24 */ /* 0x000fe2000f8e02ff */
[----:B------:R-:W-:Y:S01]  /*2420*/  LEA R153, P1, R0, UR8, 0x2 ;  /* 0x0000000800997c11 */ /* 0x000fe2000f8210ff */
[----:B------:R-:W-:Y:S01]  /*2430*/  IMAD.SHL.U32 R18, R4, 0x4, RZ ;  /* 0x0000000404127824 */ /* 0x000fe200078e00ff */
[----:B------:R-:W-:Y:S01]  /*2440*/  ISETP.GE.U32.AND P4, PT, R5, 0x7fffffdc, PT ;  /* 0x7fffffdc0500780c */ /* 0x000fe20003f86070 */
[----:B------:R-:W-:Y:S01]  /*2450*/  IMAD R5, R10, R7, RZ ;  /* 0x000000070a057224 */ /* 0x000fe200078e02ff */
[----:B------:R-:W-:Y:S01]  /*2460*/  LEA.HI.X.SX32 R7, R0, UR9, 0x2, P1 ;  /* 0x0000000900077c11 */ /* 0x000fe200088f16ff */
[----:B------:R-:W-:Y:S01]  /*2470*/  VIADD R11, R6, 0xfffffffc ;  /* 0xfffffffc060b7836 */ /* 0x000fe20000000000 */
[-C--:B------:R-:W-:Y:S01]  /*2480*/  LEA R90, P1, R250, R153.reuse, 0x2 ;  /* 0x00000099fa5a7211 */ /* 0x080fe200078210ff */
[----:B------:R-:W-:Y:S01]  /*2490*/  IMAD.SHL.U32 R19, R5, 0x4, RZ ;  /* 0x0000000405137824 */ /* 0x000fe200078e00ff */
[C---:B------:R-:W-:Y:S01]  /*24a0*/  LEA R92, P3, R249.reuse, R153, 0x2 ;  /* 0x00000099f95c7211 */ /* 0x040fe200078610ff */
[----:B------:R-:W-:Y:S01]  /*24b0*/  IMAD.SHL.U32 R36, R2, 0x2, RZ ;  /* 0x0000000202247824 */ /* 0x000fe200078e00ff */
[----:B------:R-:W-:Y:S01]  /*24c0*/  LEA.HI.X.SX32 R91, R250, R7, 0x2, P1 ;  /* 0x00000007fa5b7211 */ /* 0x000fe200008f16ff */
[----:B------:R-:W-:Y:S01]  /*24d0*/  VIADD R10, R6, 0xfffffffa ;  /* 0xfffffffa060a7836 */ /* 0x000fe20000000000 */
[----:B------:R-:W-:Y:S01]  /*24e0*/  LEA R94, P1, R248, R153, 0x2 ;  /* 0x00000099f85e7211 */ /* 0x000fe200078210ff */
[----:B------:R-:W-:Y:S01]  /*24f0*/  IMAD R17, R2, 0x3, RZ ;  /* 0x0000000302117824 */ /* 0x000fe200078e02ff */
[----:B------:R-:W-:Y:S01]  /*2500*/  LEA.HI.X.SX32 R93, R249, R7, 0x2, P3 ;  /* 0x00000007f95d7211 */ /* 0x000fe200018f16ff */
[----:B------:R-:W-:Y:S01]  /*2510*/  VIADD R8, R6, 0xfffffff6 ;  /* 0xfffffff606087836 */ /* 0x000fe20000000000 */
[C---:B------:R-:W-:Y:S01]  /*2520*/  LEA R96, P3, R247.reuse, R153, 0x2 ;  /* 0x00000099f7607211 */ /* 0x040fe200078610ff */
[----:B------:R-:W-:Y:S01]  /*2530*/  STL [R1+0x210], R36 ;  /* 0x0002102401007387 */ /* 0x000fe20000100800 */
[----:B------:R-:W-:Y:S01]  /*2540*/  LEA.HI.X.SX32 R95, R248, R7, 0x2, P1 ;  /* 0x00000007f85f7211 */ /* 0x000fe200008f16ff */
[----:B------:R-:W1:Y:S01]  /*2550*/  LDC R27, c[0x0][0x230] ;  /* 0x00008c00ff1b7b82 */ /* 0x000e620000000800 */
[----:B------:R-:W-:Y:S01]  /*2560*/  LEA R98, P1, R246, R153, 0x2 ;  /* 0x00000099f6627211 */ /* 0x000fe200078210ff */
[----:B------:R2:W-:Y:S01]  /*2570*/  STL [R1+0x20c], R17 ;  /* 0x00020c1101007387 */ /* 0x0005e20000100800 */
[----:B------:R-:W-:Y:S01]  /*2580*/  LEA.HI.X.SX32 R97, R247, R7, 0x2, P3 ;  /* 0x00000007f7617211 */ /* 0x000fe200018f16ff */
[C---:B------:R-:W-:Y:S01]  /*2590*/  IMAD R72, R2.reuse, 0x1b, RZ ;  /* 0x0000001b02487824 */ /* 0x040fe200078e02ff */
[C---:B------:R-:W-:Y:S01]  /*25a0*/  LEA R100, P3, R245.reuse, R153, 0x2 ;  /* 0x00000099f5647211 */ /* 0x040fe200078610ff */
[----:B------:R-:W-:Y:S01]  /*25b0*/  IMAD R76, R2, 0x1c, RZ ;  /* 0x0000001c024c7824 */ /* 0x000fe200078e02ff */
[----:B------:R-:W-:Y:S01]  /*25c0*/  LEA.HI.X.SX32 R99, R246, R7, 0x2, P1 ;  /* 0x00000007f6637211 */ /* 0x000fe200008f16ff */
[----:B------:R-:W-:Y:S01]  /*25d0*/  IMAD R252, R2, 0x1e, RZ ;  /* 0x0000001e02fc7824 */ /* 0x000fe200078e02ff */
[----:B------:R-:W-:Y:S01]  /*25e0*/  LEA R102, P1, R244, R153, 0x2 ;  /* 0x00000099f4667211 */ /* 0x000fe200078210ff */
[----:B------:R-:W-:Y:S01]  /*25f0*/  IMAD R251, R2, 0x1f, RZ ;  /* 0x0000001f02fb7824 */ /* 0x000fe200078e02ff */
[----:B------:R-:W-:-:S02]  /*2600*/  LEA.HI.X.SX32 R101, R245, R7, 0x2, P3 ;  /* 0x00000007f5657211 */ /* 0x000fc400018f16ff */
[C---:B------:R-:W-:Y:S02]  /*2610*/  LEA R104, P3, R243.reuse, R153, 0x2 ;  /* 0x00000099f3687211 */ /* 0x040fe400078610ff */
[----:B------:R-:W-:Y:S02]  /*2620*/  LEA.HI.X.SX32 R103, R244, R7, 0x2, P1 ;  /* 0x00000007f4677211 */ /* 0x000fe400008f16ff */
[C---:B------:R-:W-:Y:S02]  /*2630*/  LEA R106, P1, R242.reuse, R153, 0x2 ;  /* 0x00000099f26a7211 */ /* 0x040fe400078210ff */
[----:B------:R-:W-:Y:S02]  /*2640*/  LEA.HI.X.SX32 R105, R243, R7, 0x2, P3 ;  /* 0x00000007f3697211 */ /* 0x000fe400018f16ff */
[----:B------:R-:W-:Y:S02]  /*2650*/  LEA R108, P3, R241, R153, 0x2 ;  /* 0x00000099f16c7211 */ /* 0x000fe400078610ff */
        /* <DEDUP_REMOVED lines=43> */
[----:B------:R-:W-:Y:S02]  /*2910*/  LEA R152, P3, R14, R153, 0x2 ;  /* 0x000000990e987211 */ /* 0x000fe400078610ff */
[-C--:B------:R-:W-:Y:S02]  /*2920*/  LEA.HI.X.SX32 R151, R216, R7.reuse, 0x2, P1 ;  /* 0x00000007d8977211 */ /* 0x080fe400008f16ff */
[----:B------:R-:W-:Y:S02]  /*2930*/  IADD3 R154, P1, R19, UR6, RZ ;  /* 0x00000006139a7c10 */ /* 0x000fe4000ff3e0ff */
[----:B------:R-:W-:Y:S01]  /*2940*/  LEA.HI.X.SX32 R153, R14, R7, 0x2, P3 ;  /* 0x000000070e997211 */ /* 0x000fe200018f16ff */
[----:B------:R-:W-:Y:S01]  /*2950*/  VIADD R7, R6, 0xfffffff9 ;  /* 0xfffffff906077836 */ /* 0x000fe20000000000 */
[----:B------:R-:W-:Y:S02]  /*2960*/  IADD3 R156, P3, R18, UR6, RZ ;  /* 0x00000006129c7c10 */ /* 0x000fe4000ff7e0ff */
[----:B------:R-:W-:-:S02]  /*2970*/  LEA.HI.X.SX32 R155, R5, UR7, 0x2, P1 ;  /* 0x00000007059b7c11 */ /* 0x000fc400088f16ff */
[----:B------:R-:W-:Y:S02]  /*2980*/  LEA.HI.X.SX32 R157, R4, UR7, 0x2, P3 ;  /* 0x00000007049d7c11 */ /* 0x000fe400098f16ff */
[----:B------:R-:W-:Y:S01]  /*2990*/  ISETP.GE.U32.AND P3, PT, R7, 0x7fffffda, PT ;  /* 0x7fffffda0700780c */ /* 0x000fe20003f66070 */
[----:B------:R-:W-:Y:S01]  /*29a0*/  @!PT LDS RZ, [RZ] ;  /* 0x00000000fffff984 */ /* 0x000fe20000000800 */
[----:B------:R-:W-:Y:S01]  /*29b0*/  @!PT LDS RZ, [RZ] ;  /* 0x00000000fffff984 */ /* 0x000fe20000000800 */
[----:B------:R-:W-:Y:S01]  /*29c0*/  @!PT LDS RZ, [RZ] ;  /* 0x00000000fffff984 */ /* 0x000fe20000000800 */
[----:B------:R3:W-:Y:S01]  /*29d0*/  LDGSTS.E [R26], desc[UR16][R154.64], !P2 ;  /* 0x000000009a1a7fae */ /* 0x0007e2000d121850 */
[----:B------:R-:W-:Y:S01]  /*29e0*/  IADD3 R7, R6, -0x8, RZ ;  /* 0xfffffff806077810 */ /* 0x000fe20007ffe0ff */
[C---:B------:R-:W-:Y:S01]  /*29f0*/  IMAD.WIDE R158, R2.reuse, 0x4, R154 ;  /* 0x00000004029e7825 */ /* 0x040fe200078e029a */
[----:B------:R-:W-:Y:S01]  /*2a00*/  ISETP.GE.U32.AND P6, PT, R11, 0x7fffffdd, PT ;  /* 0x7fffffdd0b00780c */ /* 0x000fe20003fc6070 */
[----:B------:R5:W-:Y:S01]  /*2a10*/  LDGSTS.E [R26+0x4000], desc[UR16][R156.64], !P2 ;  /* 0x040000009c1a7fae */ /* 0x000be2000d121850 */
[----:B------:R-:W-:Y:S01]  /*2a20*/  ISETP.GE.U32.AND P2, PT, R7, 0x7fffffd9, PT ;  /* 0x7fffffd90700780c */ /* 0x000fe20003f46070 */
[----:B------:R-:W-:Y:S01]  /*2a30*/  IMAD.WIDE R160, R2, 0x4, R156 ;  /* 0x0000000402a07825 */ /* 0x000fe200078e029c */
[----:B------:R-:W-:Y:S01]  /*2a40*/  ISETP.GE.U32.AND P1, PT, R10, 0x7fffffdb, PT ;  /* 0x7fffffdb0a00780c */ /* 0x000fe20003f26070 */
[----:B------:R5:W-:Y:S01]  /*2a50*/  LDGSTS.E [R26+0x4], desc[UR16][R158.64], !P0 ;  /* 0x000040009e1a7fae */ /* 0x000be2000c121850 */
[C---:B------:R-:W-:Y:S01]  /*2a60*/  LOP3.LUT R11, R15.reuse, 0x10, RZ, 0x3c, !PT ;  /* 0x000000100f0b7812 */ /* 0x040fe200078e3cff */
[----:B------:R-:W-:Y:S01]  /*2a70*/  VIADD R7, R6, 0xfffffff7 ;  /* 0xfffffff706077836 */ /* 0x000fe20000000000 */
[----:B------:R-:W-:Y:S01]  /*2a80*/  LOP3.LUT R20, R15, 0x60, RZ, 0x3c, !PT ;  /* 0x000000600f147812 */ /* 0x000fe200078e3cff */
[----:B------:R-:W-:Y:S01]  /*2a90*/  IMAD.WIDE R162, R36, 0x4, R154 ;  /* 0x0000000424a27825 */ /* 0x000fe200078e029a */
[----:B------:R5:W-:Y:S01]  /*2aa0*/  LDGSTS.E [R26+0x4004], desc[UR16][R160.64], !P0 ;  /* 0x04004000a01a7fae */ /* 0x000be2000c121850 */
[----:B------:R-:W-:-:S02]  /*2ab0*/  IADD3 R25, R11, UR12, RZ ;  /* 0x0000000c0b197c10 */ /* 0x000fc4000fffe0ff */
[----:B------:R-:W-:Y:S01]  /*2ac0*/  IMAD.WIDE R164, R36, 0x4, R156 ;  /* 0x0000000424a47825 */ /* 0x000fe200078e029c */
[----:B------:R-:W-:Y:S01]  /*2ad0*/  ISETP.GE.U32.AND P0, PT, R7, 0x7fffffd8, PT ;  /* 0x7fffffd80700780c */ /* 0x000fe20003f06070 */
[----:B------:R5:W-:Y:S01]  /*2ae0*/  LDGSTS.E [R26+0x8], desc[UR16][R162.64], !P5 ;  /* 0x00008000a21a7fae */ /* 0x000be2000e921850 */
[----:B------:R-:W-:Y:S01]  /*2af0*/  LOP3.LUT R11, R15, 0x20, RZ, 0x3c, !PT ;  /* 0x000000200f0b7812 */ /* 0x000fe200078e3cff */
[C---:B------:R-:W-:Y:S02]  /*2b00*/  IMAD.WIDE R166, R17.reuse, 0x4, R154 ;  /* 0x0000000411a67825 */ /* 0x040fe400078e029a */
[----:B------:R5:W-:Y:S01]  /*2b10*/  LDGSTS.E [R26+0x4008], desc[UR16][R164.64], !P5 ;  /* 0x04008000a41a7fae */ /* 0x000be2000e921850 */
[----:B------:R-:W-:Y:S01]  /*2b20*/  ISETP.GE.U32.AND P5, PT, R8, 0x7fffffd7, PT ;  /* 0x7fffffd70800780c */ /* 0x000fe20003fa6070 */
[----:B------:R-:W-:Y:S01]  /*2b30*/  IMAD.WIDE R168, R17, 0x4, R156 ;  /* 0x0000000411a87825 */ /* 0x000fe200078e029c */
[----:B------:R-:W-:Y:S01]  /*2b40*/  IADD3 R24, R11, UR12, RZ ;  /* 0x0000000c0b187c10 */ /* 0x000fe2000fffe0ff */
[----:B------:R5:W-:Y:S01]  /*2b50*/  LDGSTS.E [R26+0xc], desc[UR16][R166.64], !P6 ;  /* 0x0000c000a61a7fae */ /* 0x000be2000f121850 */
[----:B------:R-:W-:Y:S01]  /*2b60*/  LOP3.LUT R11, R15, 0x30, RZ, 0x3c, !PT ;  /* 0x000000300f0b7812 */ /* 0x000fe200078e3cff */
[----:B------:R-:W-:-:S02]  /*2b70*/  IMAD.SHL.U32 R10, R2, 0x4, RZ ;  /* 0x00000004020a7824 */ /* 0x000fc400078e00ff */
[----:B------:R-:W-:Y:S01]  /*2b80*/  VIADD R7, R6, 0xfffffff5 ;  /* 0xfffffff506077836 */ /* 0x000fe20000000000 */
[----:B------:R5:W-:Y:S01]  /*2b90*/  LDGSTS.E [R26+0x400c], desc[UR16][R168.64], !P6 ;  /* 0x0400c000a81a7fae */ /* 0x000be2000f121850 */
[----:B------:R-:W-:-:S03]  /*2ba0*/  IMAD.WIDE R170, R10, 0x4, R154 ;  /* 0x000000040aaa7825 */ /* 0x000fc600078e029a */
[----:B------:R-:W-:Y:S01]  /*2bb0*/  ISETP.GE.U32.AND P6, PT, R7, 0x7fffffd6, PT ;  /* 0x7fffffd60700780c */ /* 0x000fe20003fc6070 */
[----:B------:R-:W-:Y:S01]  /*2bc0*/  IMAD.WIDE R172, R10, 0x4, R156 ;  /* 0x000000040aac7825 */ /* 0x000fe200078e029c */
[----:B------:R4:W-:Y:S03]  /*2bd0*/  STL [R1+0x208], R10 ;  /* 0x0002080a01007387 */ /* 0x0009e60000100800 */
[----:B------:R-:W-:Y:S01]  /*2be0*/  VIADD R7, R6, 0xfffffff4 ;  /* 0xfffffff406077836 */ /* 0x000fe20000000000 */
[----:B------:R5:W-:Y:S01]  /*2bf0*/  LDGSTS.E [R25], desc[UR16][R170.64], !P4 ;  /* 0x00000000aa197fae */ /* 0x000be2000e121850 */
[C---:B------:R-:W-:Y:S02]  /*2c00*/  IMAD R8, R2.reuse, 0x5, RZ ;  /* 0x0000000502087824 */ /* 0x040fe400078e02ff */
[----:B--2---:R-:W-:Y:S01]  /*2c10*/  IMAD R17, R2, 0x7, RZ ;  /* 0x0000000702117824 */ /* 0x004fe200078e02ff */
[----:B------:R2:W-:Y:S01]  /*2c20*/  LDGSTS.E [R25+0x4000], desc[UR16][R172.64], !P4 ;  /* 0x04000000ac197fae */ /* 0x0005e2000e121850 */
[----:B------:R-:W-:Y:S01]  /*2c30*/  IMAD.WIDE R174, R8, 0x4, R154 ;  /* 0x0000000408ae7825 */ /* 0x000fe200078e029a */
[----:B------:R-:W-:-:S02]  /*2c40*/  ISETP.GE.U32.AND P4, PT, R7, 0x7fffffd5, PT ;  /* 0x7fffffd50700780c */ /* 0x000fc40003f86070 */
[----:B------:R1:W-:Y:S01]  /*2c50*/  STL [R1+0x204], R8 ;  /* 0x0002040801007387 */ /* 0x0003e20000100800 */
[----:B----4-:R-:W-:Y:S02]  /*2c60*/  IMAD R10, R2, 0x6, RZ ;  /* 0x00000006020a7824 */ /* 0x010fe400078e02ff */
[----:B------:R-:W-:Y:S01]  /*2c70*/  IMAD.WIDE R176, R8, 0x4, R156 ;  /* 0x0000000408b07825 */ /* 0x000fe200078e029c */
[----:B------:R4:W-:Y:S03]  /*2c80*/  LDGSTS.E [R25+0x4], desc[UR16][R174.64], !P1 ;  /* 0x00004000ae197fae */ /* 0x0009e6000c921850 */
[----:B------:R-:W-:Y:S01]  /*2c90*/  VIADD R7, R6, 0xfffffff3 ;  /* 0xfffffff306077836 */ /* 0x000fe20000000000 */
[----:B------:R4:W-:Y:S01]  /*2ca0*/  LDGSTS.E [R25+0x4004], desc[UR16][R176.64], !P1 ;  /* 0x04004000b0197fae */ /* 0x0009e2000c921850 */
[----:B------:R-:W-:-:S03]  /*2cb0*/  IMAD.WIDE R178, R10, 0x4, R154 ;  /* 0x000000040ab27825 */ /* 0x000fc600078e029a */
[----:B------:R3:W-:Y:S01]  /*2cc0*/  STL [R1+0x200], R10 ;  /* 0x0002000a01007387 */ /* 0x0007e20000100800 */
[----:B------:R-:W-:Y:S01]  /*2cd0*/  IMAD.WIDE R180, R10, 0x4, R156 ;  /* 0x000000040ab47825 */ /* 0x000fe200078e029c */
[----:B------:R-:W-:Y:S02]  /*2ce0*/  ISETP.GE.U32.AND P1, PT, R7, 0x7fffffd4, PT ;  /* 0x7fffffd40700780c */ /* 0x000fe40003f26070 */
[----:B------:R4:W-:Y:S01]  /*2cf0*/  LDGSTS.E [R25+0x8], desc[UR16][R178.64], !P3 ;  /* 0x00008000b2197fae */ /* 0x0009e2000d921850 */
[----:B------:R-:W-:-:S03]  /*2d00*/  IMAD.WIDE R182, R17, 0x4, R154 ;  /* 0x0000000411b67825 */ /* 0x000fc600078e029a */
[----:B------:R4:W-:Y:S01]  /*2d10*/  LDGSTS.E [R25+0x4008], desc[UR16][R180.64], !P3 ;  /* 0x04008000b4197fae */ /* 0x0009e2000d921850 */
[----:B------:R-:W-:-:S03]  /*2d20*/  IMAD.WIDE R184, R17, 0x4, R156 ;  /* 0x0000000411b87825 */ /* 0x000fc600078e029c */
[----:B------:R4:W-:Y:S01]  /*2d30*/  LDGSTS.E [R25+0xc], desc[UR16][R182.64], !P2 ;  /* 0x0000c000b6197fae */ /* 0x0009e2000d121850 */
[----:B-1----:R-:W-:Y:S02]  /*2d40*/  VIADD R8, R6, 0xfffffff2 ;  /* 0xfffffff206087836 */ /* 0x002fe40000000000 */
[----:B---3--:R-:W-:Y:S01]  /*2d50*/  IMAD.SHL.U32 R10, R2, 0x8, RZ ;  /* 0x00000008020a7824 */ /* 0x008fe200078e00ff */
[----:B------:R1:W-:Y:S01]  /*2d60*/  LDGSTS.E [R25+0x400c], desc[UR16][R184.64], !P2 ;  /* 0x0400c000b8197fae */ /* 0x0003e2000d121850 */
[----:B------:R-:W-:Y:S01]  /*2d70*/  VIADD R7, R6, 0xfffffff1 ;  /* 0xfffffff106077836 */ /* 0x000fe20000000000 */
[----:B------:R-:W-:Y:S01]  /*2d80*/  ISETP.GE.U32.AND P3, PT, R8, 0x7fffffd3, PT ;  /* 0x7fffffd30800780c */ /* 0x000fe20003f66070 */
[C---:B------:R-:W-:Y:S01]  /*2d90*/  IMAD.WIDE R186, R10.reuse, 0x4, R154 ;  /* 0x000000040aba7825 */ /* 0x040fe200078e029a */
[----:B------:R3:W-:Y:S02]  /*2da0*/  STL [R1+0x1fc], R17 ;  /* 0x0001fc1101007387 */ /* 0x0007e40000100800 */
[----:B------:R-:W-:Y:S01]  /*2db0*/  ISETP.GE.U32.AND P2, PT, R7, 0x7fffffd2, PT ;  /* 0x7fffffd20700780c */ /* 0x000fe20003f46070 */
[----:B------:R-:W-:Y:S01]  /*2dc0*/  IMAD.WIDE R188, R10, 0x4, R156 ;  /* 0x000000040abc7825 */ /* 0x000fe200078e029c */
[----:B------:R5:W-:Y:S03]  /*2dd0*/  STL [R1+0x1f8], R10 ;  /* 0x0001f80a01007387 */ /* 0x000be60000100800 */
[----:B------:R-:W-:Y:S01]  /*2de0*/  VIADD R7, R6, 0xfffffff0 ;  /* 0xfffffff006077836 */ /* 0x000fe20000000000 */
[----:B------:R1:W-:Y:S01]  /*2df0*/  LDGSTS.E [R24], desc[UR16][R186.64], !P0 ;  /* 0x00000000ba187fae */ /* 0x0003e2000c121850 */
[----:B------:R-:W-:-:S02]  /*2e00*/  IMAD R8, R2, 0x9, RZ ;  /* 0x0000000902087824 */ /* 0x000fc400078e02ff */
[----:B---3--:R-:W-:Y:S01]  /*2e10*/  IMAD R17, R2, 0xb, RZ ;  /* 0x0000000b02117824 */ /* 0x008fe200078e02ff */
[----:B------:R3:W-:Y:S01]  /*2e20*/  LDGSTS.E [R24+0x4000], desc[UR16][R188.64], !P0 ;  /* 0x04000000bc187fae */ /* 0x0007e2000c121850 */
[----:B------:R-:W-:Y:S01]  /*2e30*/  IMAD.WIDE R190, R8, 0x4, R154 ;  /* 0x0000000408be7825 */ /* 0x000fe200078e029a */
[----:B------:R-:W-:Y:S02]  /*2e40*/  ISETP.GE.U32.AND P0, PT, R7, 0x7fffffd1, PT ;  /* 0x7fffffd10700780c */ /* 0x000fe40003f06070 */
[----:B------:R2:W-:Y:S01]  /*2e50*/  STL [R1+0x1f4], R8 ;  /* 0x0001f40801007387 */ /* 0x0005e20000100800 */
[----:B-----5:R-:W-:Y:S02]  /*2e60*/  IMAD R10, R2, 0xa, RZ ;  /* 0x0000000a020a7824 */ /* 0x020fe400078e02ff */
[----:B------:R-:W-:Y:S01]  /*2e70*/  IMAD.WIDE R192, R8, 0x4, R156 ;  /* 0x0000000408c07825 */ /* 0x000fe200078e029c */
[----:B------:R5:W-:Y:S03]  /*2e80*/  LDGSTS.E [R24+0x4], desc[UR16][R190.64], !P5 ;  /* 0x00004000be187fae */ /* 0x000be6000e921850 */
[----:B------:R-:W-:Y:S01]  /*2e90*/  VIADD R7, R6, 0xffffffef ;  /* 0xffffffef06077836 */ /* 0x000fe20000000000 */
[----:B------:R4:W-:Y:S01]  /*2ea0*/  STL [R1+0x1f0], R10 ;  /* 0x0001f00a01007387 */ /* 0x0009e20000100800 */
[----:B------:R-:W-:-:S03]  /*2eb0*/  IMAD.WIDE R194, R10, 0x4, R154 ;  /* 0x000000040ac27825 */ /* 0x000fc600078e029a */
[----:B------:R5:W-:Y:S01]  /*2ec0*/  LDGSTS.E [R24+0x4004], desc[UR16][R192.64], !P5 ;  /* 0x04004000c0187fae */ /* 0x000be2000e921850 */
[----:B------:R-:W-:Y:S01]  /*2ed0*/  IMAD.WIDE R196, R10, 0x4, R156 ;  /* 0x000000040ac47825 */ /* 0x000fe200078e029c */
[----:B------:R-:W-:Y:S02]  /*2ee0*/  ISETP.GE.U32.AND P5, PT, R7, 0x7fffffd0, PT ;  /* 0x7fffffd00700780c */ /* 0x000fe40003fa6070 */
[----:B------:R5:W-:Y:S01]  /*2ef0*/  LDGSTS.E [R24+0x8], desc[UR16][R194.64], !P6 ;  /* 0x00008000c2187fae */ /* 0x000be2000f121850 */
[----:B------:R-:W-:-:S03]  /*2f00*/  IMAD.WIDE R198, R17, 0x4, R154 ;  /* 0x0000000411c67825 */ /* 0x000fc600078e029a */
[----:B------:R5:W-:Y:S01]  /*2f10*/  LDGSTS.E [R24+0x4008], desc[UR16][R196.64], !P6 ;  /* 0x04008000c4187fae */ /* 0x000be2000f121850 */
[----:B--2---:R-:W-:Y:S02]  /*2f20*/  VIADD R8, R6, 0xffffffee ;  /* 0xffffffee06087836 */ /* 0x004fe40000000000 */
[----:B----4-:R-:W-:Y:S01]  /*2f30*/  IMAD R10, R2, 0xc, RZ ;  /* 0x0000000c020a7824 */ /* 0x010fe200078e02ff */
[----:B------:R2:W-:Y:S01]  /*2f40*/  LDGSTS.E [R24+0xc], desc[UR16][R198.64], !P4 ;  /* 0x0000c000c6187fae */ /* 0x0005e2000e121850 */
[----:B------:R-:W-:Y:S01]  /*2f50*/  IMAD.WIDE R200, R17, 0x4, R156 ;  /* 0x0000000411c87825 */ /* 0x000fe200078e029c */
[----:B------:R-:W-:Y:S02]  /*2f60*/  ISETP.GE.U32.AND P6, PT, R8, 0x7fffffcf, PT ;  /* 0x7fffffcf0800780c */ /* 0x000fe40003fc6070 */
[----:B------:R4:W-:Y:S01]  /*2f70*/  STL [R1+0x1ec], R17 ;  /* 0x0001ec1101007387 */ /* 0x0009e20000100800 */
[----:B------:R-:W-:Y:S02]  /*2f80*/  VIADD R7, R6, 0xffffffed ;  /* 0xffffffed06077836 */ /* 0x000fe40000000000 */
[----:B------:R-:W-:Y:S01]  /*2f90*/  VIADD R23, R11, UR12 ;  /* 0x0000000c0b177c36 */ /* 0x000fe20008000000 */
[----:B------:R2:W-:Y:S01]  /*2fa0*/  LDGSTS.E [R24+0x400c], desc[UR16][R200.64], !P4 ;  /* 0x0400c000c8187fae */ /* 0x0005e2000e121850 */
[----:B------:R-:W-:Y:S01]  /*2fb0*/  IMAD.WIDE R202, R10, 0x4, R154 ;  /* 0x000000040aca7825 */ /* 0x000fe200078e029a */
[----:B------:R-:W-:-:S02]  /*2fc0*/  ISETP.GE.U32.AND P4, PT, R7, 0x7fffffce, PT ;  /* 0x7fffffce0700780c */ /* 0x000fc40003f86070 */
[----:B------:R-:W-:Y:S01]  /*2fd0*/  IADD3 R7, R6, -0x14, RZ ;  /* 0xffffffec06077810 */ /* 0x000fe20007ffe0ff */
[----:B------:R-:W-:Y:S01]  /*2fe0*/  IMAD.WIDE R204, R10, 0x4, R156 ;  /* 0x000000040acc7825 */ /* 0x000fe200078e029c */
[----:B------:R1:W-:Y:S01]  /*2ff0*/  STL [R1+0x1e8], R10 ;  /* 0x0001e80a01007387 */ /* 0x0003e20000100800 */
[----:B------:R-:W-:Y:S02]  /*3000*/  LOP3.LUT R11, R15, 0x40, RZ, 0x3c, !PT ;  /* 0x000000400f0b7812 */ /* 0x000fe400078e3cff */
[C---:B------:R-:W-:Y:S01]  /*3010*/  IMAD R8, R2.reuse, 0xd, RZ ;  /* 0x0000000d02087824 */ /* 0x040fe200078e02ff */
[----:B------:R2:W-:Y:S01]  /*3020*/  LDGSTS.E [R23], desc[UR16][R202.64], !P1 ;  /* 0x00000000ca177fae */ /* 0x0005e2000c921850 */
[----:B----4-:R-:W-:Y:S02]  /*3030*/  IMAD R17, R2, 0xf, RZ ;  /* 0x0000000f02117824 */ /* 0x010fe400078e02ff */
[----:B------:R-:W-:Y:S01]  /*3040*/  IMAD.WIDE R206, R8, 0x4, R154 ;  /* 0x0000000408ce7825 */ /* 0x000fe200078e029a */
[----:B------:R4:W-:Y:S01]  /*3050*/  LDGSTS.E [R23+0x4000], desc[UR16][R204.64], !P1 ;  /* 0x04000000cc177fae */ /* 0x0009e2000c921850 */
[----:B------:R-:W-:-:S02]  /*3060*/  ISETP.GE.U32.AND P1, PT, R7, 0x7fffffcd, PT ;  /* 0x7fffffcd0700780c */ /* 0x000fc40003f26070 */
[----:B-1----:R-:W-:Y:S01]  /*3070*/  IMAD R10, R2, 0xe, RZ ;  /* 0x0000000e020a7824 */ /* 0x002fe200078e02ff */
[----:B------:R-:W-:Y:S01]  /*3080*/  STL [R1+0x1e4], R8 ;  /* 0x0001e40801007387 */ /* 0x000fe20000100800 */
[----:B------:R-:W-:-:S03]  /*3090*/  IMAD.WIDE R208, R8, 0x4, R156 ;  /* 0x0000000408d07825 */ /* 0x000fc600078e029c */
[----:B------:R1:W-:Y:S01]  /*30a0*/  LDGSTS.E [R23+0x4], desc[UR16][R206.64], !P3 ;  /* 0x00004000ce177fae */ /* 0x0003e2000d921850 */
[----:B------:R-:W-:Y:S02]  /*30b0*/  VIADD R7, R6, 0xffffffeb ;  /* 0xffffffeb06077836 */ /* 0x000fe40000000000 */
[C---:B------:R-:W-:Y:S01]  /*30c0*/  IMAD.WIDE R210, R10.reuse, 0x4, R154 ;  /* 0x000000040ad27825 */ /* 0x040fe200078e029a */
[----:B------:R3:W-:Y:S03]  /*30d0*/  STL [R1+0x1e0], R10 ;  /* 0x0001e00a01007387 */ /* 0x0007e60000100800 */
[----:B------:R-:W-:Y:S01]  /*30e0*/  IMAD.WIDE R212, R10, 0x4, R156 ;  /* 0x000000040ad47825 */ /* 0x000fe200078e029c */
[----:B------:R1:W-:Y:S01]  /*30f0*/  LDGSTS.E [R23+0x4004], desc[UR16][R208.64], !P3 ;  /* 0x04004000d0177fae */ /* 0x0003e2000d921850 */
[----:B------:R-:W-:Y:S02]  /*3100*/  ISETP.GE.U32.AND P3, PT, R7, 0x7fffffcc, PT ;  /* 0x7fffffcc0700780c */ /* 0x000fe40003f66070 */
[C---:B------:R-:W-:Y:S01]  /*3110*/  IMAD.WIDE R214, R17.reuse, 0x4, R154 ;  /* 0x0000000411d67825 */ /* 0x040fe200078e029a */
[----:B------:R1:W-:Y:S03]  /*3120*/  LDGSTS.E [R23+0x8], desc[UR16][R210.64], !P2 ;  /* 0x00008000d2177fae */ /* 0x0003e6000d121850 */
[----:B---3--:R-:W-:Y:S01]  /*3130*/  IMAD.SHL.U32 R10, R2, 0x10, RZ ;  /* 0x00000010020a7824 */ /* 0x008fe200078e00ff */
[----:B------:R3:W-:Y:S01]  /*3140*/  LDGSTS.E [R23+0x4008], desc[UR16][R212.64], !P2 ;  /* 0x04008000d4177fae */ /* 0x0007e2000d121850 */
[----:B------:R-:W-:-:S03]  /*3150*/  IMAD.WIDE R220, R17, 0x4, R156 ;  /* 0x0000000411dc7825 */ /* 0x000fc600078e029c */
[----:B------:R-:W-:Y:S01]  /*3160*/  STL [R1+0x1dc], R17 ;  /* 0x0001dc1101007387 */ /* 0x000fe20000100800 */
[----:B------:R-:W-:Y:S02]  /*3170*/  VIADD R7, R6, 0xffffffe9 ;  /* 0xffffffe906077836 */ /* 0x000fe40000000000 */
[----:B------:R-:W-:Y:S01]  /*3180*/  VIADD R22, R11, UR12 ;  /* 0x0000000c0b167c36 */ /* 0x000fe20008000000 */
[----:B------:R3:W-:Y:S01]  /*3190*/  LDGSTS.E [R23+0xc], desc[UR16][R214.64], !P0 ;  /* 0x0000c000d6177fae */ /* 0x0007e2000c121850 */
[C---:B------:R-:W-:Y:S01]  /*31a0*/  IMAD.WIDE R222, R10.reuse, 0x4, R154 ;  /* 0x000000040ade7825 */ /* 0x040fe200078e029a */
[----:B------:R-:W-:Y:S02]  /*31b0*/  LOP3.LUT R11, R15, 0x50, RZ, 0x3c, !PT ;  /* 0x000000500f0b7812 */ /* 0x000fe400078e3cff */
[----:B------:R5:W-:Y:S01]  /*31c0*/  STL [R1+0x1d8], R10 ;  /* 0x0001d80a01007387 */ /* 0x000be20000100800 */
[----:B------:R-:W-:-:S03]  /*31d0*/  IMAD.WIDE R28, R10, 0x4, R156 ;  /* 0x000000040a1c7825 */ /* 0x000fc600078e029c */
[----:B------:R3:W-:Y:S01]  /*31e0*/  LDGSTS.E [R23+0x400c], desc[UR16][R220.64], !P0 ;  /* 0x0400c000dc177fae */ /* 0x0007e2000c121850 */
[C---:B------:R-:W-:Y:S01]  /*31f0*/  VIADD R8, R6.reuse, 0xffffffea ;  /* 0xffffffea06087836 */ /* 0x040fe20000000000 */
[----:B------:R-:W-:Y:S01]  /*3200*/  ISETP.GE.U32.AND P0, PT, R7, 0x7fffffca, PT ;  /* 0x7fffffca0700780c */ /* 0x000fe20003f06070 */
[----:B------:R-:W-:Y:S01]  /*3210*/  VIADD R21, R11, UR12 ;  /* 0x0000000c0b157c36 */ /* 0x000fe20008000000 */
[----:B------:R-:W-:Y:S01]  /*3220*/  IADD3 R7, R6, -0x18, RZ ;  /* 0xffffffe806077810 */ /* 0x000fe20007ffe0ff */
[----:B------:R3:W-:Y:S01]  /*3230*/  LDGSTS.E [R22], desc[UR16][R222.64], !P5 ;  /* 0x00000000de167fae */ /* 0x0007e2000e921850 */
[----:B-----5:R-:W-:Y:S01]  /*3240*/  IMAD R10, R2, 0x11, RZ ;  /* 0x00000011020a7824 */ /* 0x020fe200078e02ff */
[----:B------:R-:W-:Y:S01]  /*3250*/  ISETP.GE.U32.AND P2, PT, R8, 0x7fffffcb, PT ;  /* 0x7fffffcb0800780c */ /* 0x000fe20003f46070 */
[----:B------:R-:W-:Y:S01]  /*3260*/  IMAD R8, R2, 0x12, RZ ;  /* 0x0000001202087824 */ /* 0x000fe200078e02ff */
[----:B------:R5:W-:Y:S01]  /*3270*/  LDGSTS.E [R22+0x4000], desc[UR16][R28.64], !P5 ;  /* 0x040000001c167fae */ /* 0x000be2000e921850 */
[C---:B------:R-:W-:Y:S01]  /*3280*/  IMAD.WIDE R30, R10.reuse, 0x4, R154 ;  /* 0x000000040a1e7825 */ /* 0x040fe200078e029a */
[----:B------:R-:W-:Y:S01]  /*3290*/  ISETP.GE.U32.AND P5, PT, R7, 0x7fffffc9, PT ;  /* 0x7fffffc90700780c */ /* 0x000fe20003fa6070 */
[----:B------:R-:W2:Y:S01]  /*32a0*/  LDC R11, c[0x0][0x230] ;  /* 0x00008c00ff0b7b82 */ /* 0x000ea20000000800 */
[----:B------:R4:W-:Y:S01]  /*32b0*/  STL [R1+0x1d4], R10 ;  /* 0x0001d40a01007387 */ /* 0x0009e20000100800 */
[----:B------:R-:W-:-:S03]  /*32c0*/  IMAD.WIDE R32, R10, 0x4, R156 ;  /* 0x000000040a207825 */ /* 0x000fc600078e029c */
[----:B------:R5:W-:Y:S01]  /*32d0*/  LDGSTS.E [R22+0x4], desc[UR16][R30.64], !P6 ;  /* 0x000040001e167fae */ /* 0x000be2000f121850 */
[----:B------:R-:W-:Y:S02]  /*32e0*/  VIADD R7, R6, 0xffffffe7 ;  /* 0xffffffe706077836 */ /* 0x000fe40000000000 */
[C---:B------:R-:W-:Y:S01]  /*32f0*/  IMAD.WIDE R34, R8.reuse, 0x4, R154 ;  /* 0x0000000408227825 */ /* 0x040fe200078e029a */
[----:B------:R5:W-:Y:S02]  /*3300*/  LDGSTS.E [R22+0x4004], desc[UR16][R32.64], !P6 ;  /* 0x0400400020167fae */ /* 0x000be4000f121850 */
[----:B------:R-:W-:Y:S01]  /*3310*/  ISETP.GE.U32.AND P6, PT, R7, 0x7fffffc8, PT ;  /* 0x7fffffc80700780c */ /* 0x000fe20003fc6070 */
[----:B------:R-:W-:Y:S01]  /*3320*/  IMAD.WIDE R36, R8, 0x4, R156 ;  /* 0x0000000408247825 */ /* 0x000fe200078e029c */
[----:B------:R1:W-:Y:S03]  /*3330*/  STL [R1+0x1d0], R8 ;  /* 0x0001d00801007387 */ /* 0x0003e60000100800 */
[----:B------:R-:W-:Y:S01]  /*3340*/  VIADD R7, R6, 0xffffffe6 ;  /* 0xffffffe606077836 */ /* 0x000fe20000000000 */
[----:B------:R5:W-:Y:S01]  /*3350*/  LDGSTS.E [R22+0x8], desc[UR16][R34.64], !P4 ;  /* 0x0000800022167fae */ /* 0x000be2000e121850 */
[----:B----4-:R-:W-:-:S02]  /*3360*/  IMAD R10, R2, 0x14, RZ ;  /* 0x00000014020a7824 */ /* 0x010fc400078e02ff */
[C---:B------:R-:W-:Y:S01]  /*3370*/  IMAD R17, R2.reuse, 0x18, RZ ;  /* 0x0000001802117824 */ /* 0x040fe200078e02ff */
[----:B------:R4:W-:Y:S01]  /*3380*/  LDGSTS.E [R22+0x4008], desc[UR16][R36.64], !P4 ;  /* 0x0400800024167fae */ /* 0x0009e2000e121850 */
[----:B------:R-:W-:Y:S01]  /*3390*/  ISETP.GE.U32.AND P4, PT, R7, 0x7fffffc7, PT ;  /* 0x7fffffc70700780c */ /* 0x000fe20003f86070 */
[----:B-1----:R-:W-:Y:S02]  /*33a0*/  IMAD R8, R2, 0x13, RZ ;  /* 0x0000001302087824 */ /* 0x002fe400078e02ff */
[----:B------:R-:W-:Y:S02]  /*33b0*/  VIADD R7, R6, 0xffffffe5 ;  /* 0xffffffe506077836 */ /* 0x000fe40000000000 */
[C---:B------:R-:W-:Y:S01]  /*33c0*/  IMAD.WIDE R38, R8.reuse, 0x4, R154 ;  /* 0x0000000408267825 */ /* 0x040fe200078e029a */
[----:B------:R1:W-:Y:S03]  /*33d0*/  STL [R1+0x1cc], R8 ;  /* 0x0001cc0801007387 */ /* 0x0003e60000100800 */
[----:B------:R-:W-:Y:S01]  /*33e0*/  IMAD.WIDE R40, R8, 0x4, R156 ;  /* 0x0000000408287825 */ /* 0x000fe200078e029c */
[----:B------:R4:W-:Y:S03]  /*33f0*/  LDGSTS.E [R22+0xc], desc[UR16][R38.64], !P1 ;  /* 0x0000c00026167fae */ /* 0x0009e6000c921850 */
[----:B------:R-:W-:Y:S01]  /*3400*/  IMAD.WIDE R42, R10, 0x4, R154 ;  /* 0x000000040a2a7825 */ /* 0x000fe200078e029a */
[----:B------:R4:W-:Y:S01]  /*3410*/  LDGSTS.E [R22+0x400c], desc[UR16][R40.64], !P1 ;  /* 0x0400c00028167fae */ /* 0x0009e2000c921850 */
[----:B------:R-:W-:-:S02]  /*3420*/  ISETP.GE.U32.AND P1, PT, R7, 0x7fffffc6, PT ;  /* 0x7fffffc60700780c */ /* 0x000fc40003f26070 */
[----:B-1----:R-:W-:Y:S01]  /*3430*/  IMAD R8, R2, 0x15, RZ ;  /* 0x0000001502087824 */ /* 0x002fe200078e02ff */
[----:B------:R-:W-:Y:S01]  /*3440*/  STL [R1+0x1c8], R10 ;  /* 0x0001c80a01007387 */ /* 0x000fe20000100800 */
[----:B------:R-:W-:-:S03]  /*3450*/  IMAD.WIDE R44, R10, 0x4, R156 ;  /* 0x000000040a2c7825 */ /* 0x000fc600078e029c */
[----:B------:R1:W-:Y:S01]  /*3460*/  STL [R1+0x1c4], R8 ;  /* 0x0001c40801007387 */ /* 0x0003e20000100800 */
[----:B------:R-:W-:Y:S02]  /*3470*/  VIADD R7, R6, 0xffffffe4 ;  /* 0xffffffe406077836 */ /* 0x000fe40000000000 */
[C---:B------:R-:W-:Y:S01]  /*3480*/  IMAD.WIDE R46, R8.reuse, 0x4, R154 ;  /* 0x00000004082e7825 */ /* 0x040fe200078e029a */
[----:B------:R4:W-:Y:S03]  /*3490*/  LDGSTS.E [R21], desc[UR16][R42.64], !P3 ;  /* 0x000000002a157fae */ /* 0x0009e6000d921850 */
[----:B------:R-:W-:Y:S01]  /*34a0*/  IMAD.WIDE R48, R8, 0x4, R156 ;  /* 0x0000000408307825 */ /* 0x000fe200078e029c */
[----:B------:R4:W-:Y:S01]  /*34b0*/  LDGSTS.E [R21+0x4000], desc[UR16][R44.64], !P3 ;  /* 0x040000002c157fae */ /* 0x0009e2000d921850 */
[----:B------:R-:W-:Y:S02]  /*34c0*/  ISETP.GE.U32.AND P3, PT, R7, 0x7fffffc5, PT ;  /* 0x7fffffc50700780c */ /* 0x000fe40003f66070 */
[----:B-1----:R-:W-:Y:S01]  /*34d0*/  IMAD R8, R2, 0x16, RZ ;  /* 0x0000001602087824 */ /* 0x002fe200078e02ff */
[----:B------:R-:W-:Y:S01]  /*34e0*/  IADD3 R7, R6, -0x1d, RZ ;  /* 0xffffffe306077810 */ /* 0x000fe20007ffe0ff */
[----:B------:R-:W-:Y:S01]  /*34f0*/  IMAD R10, R2, 0x17, RZ ;  /* 0x00000017020a7824 */ /* 0x000fe200078e02ff */
[----:B------:R1:W-:Y:S01]  /*3500*/  LDGSTS.E [R21+0x4], desc[UR16][R46.64], !P2 ;  /* 0x000040002e157fae */ /* 0x0003e2000d121850 */
[----:B------:R-:W-:-:S03]  /*3510*/  IMAD.WIDE R50, R8, 0x4, R154 ;  /* 0x0000000408327825 */ /* 0x000fc600078e029a */
[----:B------:R3:W-:Y:S01]  /*3520*/  STL [R1+0x1bc], R8 ;  /* 0x0001bc0801007387 */ /* 0x0007e20000100800 */
[----:B------:R-:W-:-:S03]  /*3530*/  IMAD.WIDE R52, R8, 0x4, R156 ;  /* 0x0000000408347825 */ /* 0x000fc600078e029c */
[----:B------:R1:W-:Y:S01]  /*3540*/  LDGSTS.E [R21+0x4004], desc[UR16][R48.64], !P2 ;  /* 0x0400400030157fae */ /* 0x0003e2000d121850 */
[C---:B------:R-:W-:Y:S01]  /*3550*/  IMAD.WIDE R54, R10.reuse, 0x4, R154 ;  /* 0x000000040a367825 */ /* 0x040fe200078e029a */
[----:B------:R-:W-:Y:S02]  /*3560*/  ISETP.GE.U32.AND P2, PT, R7, 0x7fffffc4, PT ;  /* 0x7fffffc40700780c */ /* 0x000fe40003f46070 */
[----:B------:R5:W-:Y:S01]  /*3570*/  STL [R1+0x1b4], R10 ;  /* 0x0001b40a01007387 */ /* 0x000be20000100800 */
[----:B------:R-:W-:-:S03]  /*3580*/  IMAD.WIDE R56, R10, 0x4, R156 ;  /* 0x000000040a387825 */ /* 0x000fc600078e029c */
[----:B------:R1:W-:Y:S01]  /*3590*/  LDGSTS.E [R21+0x8], desc[UR16][R50.64], !P0 ;  /* 0x0000800032157fae */ /* 0x0003e2000c121850 */
[C---:B---3--:R-:W-:Y:S02]  /*35a0*/  VIADD R8, R6.reuse, 0xffffffe1 ;  /* 0xffffffe106087836 */ /* 0x048fe40000000000 */
[----:B------:R-:W-:Y:S01]  /*35b0*/  VIADD R7, R6, 0xffffffe2 ;  /* 0xffffffe206077836 */ /* 0x000fe20000000000 */
[----:B------:R3:W-:Y:S01]  /*35c0*/  LDGSTS.E [R21+0x4008], desc[UR16][R52.64], !P0 ;  /* 0x0400800034157fae */ /* 0x0007e2000c121850 */
[----:B------:R-:W-:Y:S02]  /*35d0*/  VIADD R20, R20, UR12 ;  /* 0x0000000c14147c36 */ /* 0x000fe40008000000 */
[----:B-----5:R-:W-:Y:S01]  /*35e0*/  IMAD R10, R2, 0x19, RZ ;  /* 0x00000019020a7824 */ /* 0x020fe200078e02ff */
[----:B------:R5:W-:Y:S01]  /*35f0*/  LDGSTS.E [R21+0xc], desc[UR16][R54.64], !P5 ;  /* 0x0000c00036157fae */ /* 0x000be2000e921850 */
[----:B------:R-:W-:Y:S01]  /*3600*/  IMAD.WIDE R58, R17, 0x4, R154 ;  /* 0x00000004113a7825 */ /* 0x000fe200078e029a */
[----:B------:R-:W-:-:S02]  /*3610*/  ISETP.GE.U32.AND P0, PT, R7, 0x7fffffc3, PT ;  /* 0x7fffffc30700780c */ /* 0x000fc40003f06070 */
[----:B------:R5:W-:Y:S01]  /*3620*/  LDGSTS.E [R21+0x400c], desc[UR16][R56.64], !P5 ;  /* 0x0400c00038157fae */ /* 0x000be2000e921850 */
[----:B------:R-:W-:Y:S01]  /*3630*/  ISETP.GE.U32.AND P5, PT, R8, 0x7fffffc2, PT ;  /* 0x7fffffc20800780c */ /* 0x000fe20003fa6070 */
[----:B------:R-:W-:Y:S02]  /*3640*/  IMAD.WIDE R60, R17, 0x4, R156 ;  /* 0x00000004113c7825 */ /* 0x000fe400078e029c */
[----:B------:R5:W-:Y:S02]  /*3650*/  LDGSTS.E [R20], desc[UR16][R58.64], !P6 ;  /* 0x000000003a147fae */ /* 0x000be4000f121850 */
[----:B------:R-:W-:Y:S02]  /*3660*/  VIADD R8, R6, 0xffffffe0 ;  /* 0xffffffe006087836 */ /* 0x000fe40000000000 */
[----:B------:R-:W-:Y:S01]  /*3670*/  IMAD.WIDE R62, R10, 0x4, R154 ;  /* 0x000000040a3e7825 */ /* 0x000fe200078e029a */
[----:B------:R5:W-:Y:S02]  /*3680*/  LDGSTS.E [R20+0x4000], desc[UR16][R60.64], !P6 ;  /* 0x040000003c147fae */ /* 0x000be4000f121850 */
[----:B------:R-:W-:Y:S01]  /*3690*/  ISETP.GE.AND P6, PT, R66, R8, PT ;  /* 0x000000084200720c */ /* 0x000fe20003fc6270 */
[----:B------:R-:W-:Y:S01]  /*36a0*/  IMAD.WIDE R64, R10, 0x4, R156 ;  /* 0x000000040a407825 */ /* 0x000fe200078e029c */
[----:B------:R5:W-:Y:S03]  /*36b0*/  LDGSTS.E [R20+0x4], desc[UR16][R62.64], !P4 ;  /* 0x000040003e147fae */ /* 0x000be6000e121850 */
[----:B------:R-:W-:Y:S01]  /*36c0*/  VIADD R7, R6, 0x1f ;  /* 0x0000001f06077836 */ /* 0x000fe20000000000 */
[----:B------:R5:W-:Y:S01]  /*36d0*/  LDGSTS.E [R20+0x4004], desc[UR16][R64.64], !P4 ;  /* 0x0400400040147fae */ /* 0x000be2000e121850 */
[----:B------:R-:W-:-:S03]  /*36e0*/  IMAD.WIDE R70, R72, 0x4, R154 ;  /* 0x0000000448467825 */ /* 0x000fc600078e029a */
[----:B------:R2:W-:Y:S01]  /*36f0*/  STL [R1+0x1ac], R17 ;  /* 0x0001ac1101007387 */ /* 0x0005e20000100800 */
[----:B------:R-:W-:Y:S01]  /*3700*/  ISETP.GT.AND P4, PT, R7, 0x1f, PT ;  /* 0x0000001f0700780c */ /* 0x000fe20003f84270 */
[--C-:B------:R-:W-:Y:S02]  /*3710*/  IMAD.WIDE R74, R76, 0x4, R154.reuse ;  /* 0x000000044c4a7825 */ /* 0x100fe400078e029a */
[----:B------:R4:W-:Y:S02]  /*3720*/  STL [R1+0x1a4], R10 ;  /* 0x0001a40a01007387 */ /* 0x0009e40000100800 */
[----:B------:R-:W-:-:S04]  /*3730*/  IMAD.WIDE R82, R252, 0x4, R154 ;  /* 0x00000004fc527825 */ /* 0x000fc800078e029a */
[----:B--2---:R-:W-:Y:S02]  /*3740*/  IMAD R17, R2, 0x1a, RZ ;  /* 0x0000001a02117824 */ /* 0x004fe400078e02ff */
[----:B------:R-:W-:Y:S01]  /*3750*/  IMAD.WIDE R84, R252, 0x4, R156 ;  /* 0x00000004fc547825 */ /* 0x000fe200078e029c */
[----:B----4-:R-:W-:Y:S02]  /*3760*/  SEL R10, RZ, 0x4, P6 ;  /* 0x00000004ff0a7807 */ /* 0x010fe40003000000 */
[----:B------:R-:W-:Y:S01]  /*3770*/  STL [R1+0x19c], R17 ;  /* 0x00019c1101007387 */ /* 0x000fe20000100800 */
[----:B------:R-:W-:Y:S01]  /*3780*/  ISETP.GE.AND P6, PT, R66, R6, PT ;  /* 0x000000064200720c */ /* 0x000fe20003fc6270 */
[----:B------:R-:W-:Y:S01]  /*3790*/  IMAD.WIDE R66, R17, 0x4, R154 ;  /* 0x0000000411427825 */ /* 0x000fe200078e029a */
[----:B------:R-:W-:Y:S01]  /*37a0*/  SEL R6, RZ, 0x4, !P4 ;  /* 0x00000004ff067807 */ /* 0x000fe20006000000 */
[----:B------:R2:W-:Y:S01]  /*37b0*/  STL [R1+0x194], R72 ;  /* 0x0001944801007387 */ /* 0x0005e20000100800 */
[----:B------:R-:W-:Y:S01]  /*37c0*/  ISETP.GT.AND P4, PT, R7, 0x3f, PT ;  /* 0x0000003f0700780c */ /* 0x000fe20003f84270 */
[--C-:B------:R-:W-:Y:S01]  /*37d0*/  IMAD.WIDE R68, R17, 0x4, R156.reuse ;  /* 0x0000000411447825 */ /* 0x100fe200078e029c */
[----:B------:R-:W-:Y:S01]  /*37e0*/  SEL R6, R6, RZ, !P6 ;  /* 0x000000ff06067207 */ /* 0x000fe20007000000 */
[----:B------:R4:W-:Y:S01]  /*37f0*/  LDGSTS.E [R20+0x8], desc[UR16][R66.64], !P1 ;  /* 0x0000800042147fae */ /* 0x0009e2000c921850 */
[----:B------:R-:W-:Y:S01]  /*3800*/  ISETP.GE.U32.AND P6, PT, R8, 0x7fffffc1, PT ;  /* 0x7fffffc10800780c */ /* 0x000fe20003fc6070 */
[--C-:B------:R-:W-:Y:S01]  /*3810*/  IMAD.WIDE R88, R251, 0x4, R156.reuse ;  /* 0x00000004fb587825 */ /* 0x100fe200078e029c */
[----:B------:R-:W1:Y:S01]  /*3820*/  LDC R8, c[0x0][0x230] ;  /* 0x00008c00ff087b82 */ /* 0x000e620000000800 */
[----:B------:R4:W-:Y:S01]  /*3830*/  LDGSTS.E [R20+0x4008], desc[UR16][R68.64], !P1 ;  /* 0x0400800044147fae */ /* 0x0009e2000c921850 */
[----:B------:R-:W-:Y:S01]  /*3840*/  ISETP.NE.U32.AND P1, PT, R6, RZ, PT ;  /* 0x000000ff0600720c */ /* 0x000fe20003f25070 */
[----:B--2---:R-:W-:Y:S01]  /*3850*/  IMAD.WIDE R72, R72, 0x4, R156 ;  /* 0x0000000448487825 */ /* 0x004fe200078e029c */
[----:B------:R-:W-:Y:S01]  /*3860*/  IADD3 R6, R11, -0x21, RZ ;  /* 0xffffffdf0b067810 */ /* 0x000fe20007ffe0ff */
[----:B------:R2:W-:Y:S01]  /*3870*/  STL [R1+0x18c], R76 ;  /* 0x00018c4c01007387 */ /* 0x0005e20000100800 */
[----:B------:R-:W-:Y:S01]  /*3880*/  LOP3.LUT R17, R15, 0x70, RZ, 0x3c, !PT ;  /* 0x000000700f117812 */ /* 0x000fe200078e3cff */
[----:B------:R-:W-:Y:S01]  /*3890*/  IMAD R11, R2, 0x1d, RZ ;  /* 0x0000001d020b7824 */ /* 0x000fe200078e02ff */
[----:B------:R-:W-:Y:S01]  /*38a0*/  SEL R10, R10, RZ, P4 ;  /* 0x000000ff0a0a7207 */ /* 0x000fe20002000000 */
[----:B------:R4:W-:Y:S02]  /*38b0*/  LDGSTS.E [R20+0xc], desc[UR16][R70.64], !P3 ;  /* 0x0000c00046147fae */ /* 0x0009e4000d921850 */
[C---:B------:R-:W-:Y:S01]  /*38c0*/  IMAD.WIDE R78, R11.reuse, 0x4, R154 ;  /* 0x000000040b4e7825 */ /* 0x040fe200078e029a */
[----:B------:R-:W-:Y:S01]  /*38d0*/  ISETP.NE.U32.AND P4, PT, R10, RZ, PT ;  /* 0x000000ff0a00720c */ /* 0x000fe20003f85070 */
[----:B------:R3:W-:Y:S01]  /*38e0*/  STL [R1+0x184], R11 ;  /* 0x0001840b01007387 */ /* 0x0007e20000100800 */
[----:B------:R-:W5:Y:S01]  /*38f0*/  LDC R10, c[0x0][0x230] ;  /* 0x00008c00ff0a7b82 */ /* 0x000f620000000800 */
[----:B------:R-:W-:-:S02]  /*3900*/  IMAD.WIDE R80, R11, 0x4, R156 ;  /* 0x000000040b507825 */ /* 0x000fc400078e029c */
[----:B------:R4:W-:Y:S01]  /*3910*/  LDGSTS.E [R20+0x400c], desc[UR16][R72.64], !P3 ;  /* 0x0400c00048147fae */ /* 0x0009e2000d921850 */
[----:B------:R-:W-:Y:S01]  /*3920*/  ISETP.GE.U32.AND P3, PT, R6, 0x7fffffc0, PT ;  /* 0x7fffffc00600780c */ /* 0x000fe20003f66070 */
[----:B------:R-:W-:Y:S02]  /*3930*/  VIADD R17, R17, UR12 ;  /* 0x0000000c11117c36 */ /* 0x000fe40008000000 */
[----:B--2---:R-:W-:Y:S01]  /*3940*/  IMAD.WIDE R76, R76, 0x4, R156 ;  /* 0x000000044c4c7825 */ /* 0x004fe200078e029c */
[----:B------:R2:W-:Y:S01]  /*3950*/  STL [R1], RZ ;  /* 0x000000ff01007387 */ /* 0x0005e20000100800 */
[----:B---3--:R-:W3:Y:S02]  /*3960*/  LDC R11, c[0x0][0x230] ;  /* 0x00008c00ff0b7b82 */ /* 0x008ee40000000800 */
[----:B------:R-:W-:Y:S01]  /*3970*/  VIADD R6, R27, 0xffffffde ;  /* 0xffffffde1b067836 */ /* 0x000fe20000000000 */
[----:B------:R2:W-:Y:S04]  /*3980*/  LDGSTS.E [R17], desc[UR16][R74.64], !P2 ;  /* 0x000000004a117fae */ /* 0x0005e8000d121850 */
[----:B------:R2:W-:Y:S01]  /*3990*/  LDGSTS.E [R17+0x4000], desc[UR16][R76.64], !P2 ;  /* 0x040000004c117fae */ /* 0x0005e2000d121850 */
[----:B------:R-:W-:Y:S01]  /*39a0*/  ISETP.GE.U32.AND P2, PT, R6, 0x7fffffbf, PT ;  /* 0x7fffffbf0600780c */ /* 0x000fe20003f46070 */
[----:B-1----:R-:W-:Y:S01]  /*39b0*/  VIADD R6, R8, 0xffffffdd ;  /* 0xffffffdd08067836 */ /* 0x002fe20000000000 */
[----:B------:R-:W1:Y:S01]  /*39c0*/  LDC R27, c[0x0][0x230] ;  /* 0x00008c00ff1b7b82 */ /* 0x000e620000000800 */
[----:B------:R2:W-:Y:S04]  /*39d0*/  LDGSTS.E [R17+0x4], desc[UR16][R78.64], !P0 ;  /* 0x000040004e117fae */ /* 0x0005e8000c121850 */
[----:B------:R2:W-:Y:S01]  /*39e0*/  LDGSTS.E [R17+0x4004], desc[UR16][R80.64], !P0 ;  /* 0x0400400050117fae */ /* 0x0005e2000c121850 */
[----:B------:R-:W-:Y:S01]  /*39f0*/  ISETP.GE.U32.AND P0, PT, R6, 0x7fffffbe, PT ;  /* 0x7fffffbe0600780c */ /* 0x000fe20003f06070 */
[----:B------:R-:W-:-:S02]  /*3a00*/  VIADD R6, R86, 0xffffffdb ;  /* 0xffffffdb56067836 */ /* 0x000fc40000000000 */
[----:B------:R-:W-:Y:S01]  /*3a10*/  IMAD.WIDE R86, R251, 0x4, R154 ;  /* 0x00000004fb567825 */ /* 0x000fe200078e029a */
[----:B------:R2:W-:Y:S03]  /*3a20*/  LDGSTS.E [R17+0x8], desc[UR16][R82.64], !P5 ;  /* 0x0000800052117fae */ /* 0x0005e6000e921850 */
[----:B-----5:R-:W-:Y:S01]  /*3a30*/  VIADD R8, R10, 0xffffffdc ;  /* 0xffffffdc0a087836 */ /* 0x020fe20000000000 */
[----:B------:R5:W-:Y:S01]  /*3a40*/  LDGSTS.E [R17+0x4008], desc[UR16][R84.64], !P5 ;  /* 0x0400800054117fae */ /* 0x000be2000e921850 */
[----:B------:R-:W-:-:S03]  /*3a50*/  LOP3.LUT R10, R16, 0x40, RZ, 0x3c, !PT ;  /* 0x00000040100a7812 */ /* 0x000fc600078e3cff */
[----:B------:R5:W-:Y:S01]  /*3a60*/  LDGSTS.E [R17+0xc], desc[UR16][R86.64], !P6 ;  /* 0x0000c00056117fae */ /* 0x000be2000f121850 */
[----:B------:R-:W-:Y:S01]  /*3a70*/  ISETP.GE.U32.AND P5, PT, R8, 0x7fffffbd, PT ;  /* 0x7fffffbd0800780c */ /* 0x000fe20003fa6070 */
[----:B------:R-:W-:Y:S01]  /*3a80*/  VIADD R10, R10, UR12 ;  /* 0x0000000c0a0a7c36 */ /* 0x000fe20008000000 */
[----:B------:R-:W4:Y:S01]  /*3a90*/  LDC R8, c[0x0][0x230] ;  /* 0x00008c00ff087b82 */ /* 0x000f220000000800 */
[----:B------:R5:W-:Y:S01]  /*3aa0*/  LDGSTS.E [R17+0x400c], desc[UR16][R88.64], !P6 ;  /* 0x0400c00058117fae */ /* 0x000be2000f121850 */
[----:B------:R-:W-:Y:S01]  /*3ab0*/  ISETP.GE.U32.AND P6, PT, R6, 0x7fffffbc, PT ;  /* 0x7fffffbc0600780c */ /* 0x000fe20003fc6070 */
[----:B-1----:R-:W-:Y:S01]  /*3ac0*/  VIADD R27, R27, 0xffffffd9 ;  /* 0xffffffd91b1b7836 */ /* 0x002fe20000000000 */
[----:B---3--:R-:W-:Y:S01]  /*3ad0*/  IADD3 R6, R11, -0x26, RZ ;  /* 0xffffffda0b067810 */ /* 0x008fe20007ffe0ff */
[----:B------:R-:W-:Y:S01]  /*3ae0*/  VIADD R11, R16, UR12 ;  /* 0x0000000c100b7c36 */ /* 0x000fe20008000000 */
[----:B------:R-:W0:Y:S04]  /*3af0*/  LDGDEPBAR ;  /* 0x00000000000079af */ /* 0x000e280000000000 */
[----:B------:R-:W-:Y:S04]  /*3b00*/  LDGSTS.E [R11+0x38000], desc[UR16][R90.64], P1 ;  /* 0x380000005a0b7fae */ /* 0x000fe80008921850 */
[----:B------:R-:W-:Y:S04]  /*3b10*/  LDGSTS.E [R11+0x38400], desc[UR16][R94.64], P1 ;  /* 0x384000005e0b7fae */ /* 0x000fe80008921850 */
[----:B------:R-:W-:Y:S04]  /*3b20*/  LDGSTS.E [R11+0x38800], desc[UR16][R98.64], P1 ;  /* 0x38800000620b7fae */ /* 0x000fe80008921850 */
[----:B------:R-:W-:Y:S01]  /*3b30*/  LDGSTS.E [R11+0x38c00], desc[UR16][R102.64], P1 ;  /* 0x38c00000660b7fae */ /* 0x000fe20008921850 */
[----:B----4-:R-:W-:-:S03]  /*3b40*/  VIADD R8, R8, 0xffffffd8 ;  /* 0xffffffd808087836 */ /* 0x010fc60000000000 */
[----:B------:R-:W-:Y:S04]  /*3b50*/  LDGSTS.E [R11+0x39000], desc[UR16][R106.64], P1 ;  /* 0x390000006a0b7fae */ /* 0x000fe80008921850 */
        /* <DEDUP_REMOVED lines=26> */
[----:B------:R-:W-:Y:S01]  /*3d00*/  LDGSTS.E [R10+0x3be00], desc[UR16][R152.64], P1 ;  /* 0x3be00000980a7fae */ /* 0x000fe20008921850 */
[----:B------:R-:W-:Y:S01]  /*3d10*/  ISETP.GE.U32.AND P1, PT, R6, 0x7fffffbb, PT ;  /* 0x7fffffbb0600780c */ /* 0x000fe20003f26070 */
[----:B------:R-:W-:-:S02]  /*3d20*/  IMAD.SHL.U32 R6, R2, 0x20, RZ ;  /* 0x0000002002067824 */ /* 0x000fc400078e00ff */
[----:B------:R-:W0:Y:S02]  /*3d30*/  LDGDEPBAR ;  /* 0x00000000000079af */ /* 0x000e240000000000 */
[C---:B------:R-:W-:Y:S01]  /*3d40*/  IMAD.WIDE R154, R6.reuse, 0x4, R154 ;  /* 0x00000004069a7825 */ /* 0x040fe200078e029a */
[----:B------:R-:W-:Y:S03]  /*3d50*/  BAR.SYNC.DEFER_BLOCKING 0x0 ;  /* 0x0000000000007b1d */ /* 0x000fe60000010000 */
[----:B------:R-:W-:-:S04]  /*3d60*/  IMAD.WIDE R156, R6, 0x4, R156 ;  /* 0x00000004069c7825 */ /* 0x000fc800078e029c */
[C---:B------:R-:W-:Y:S01]  /*3d70*/  IMAD.WIDE R158, R6.reuse, 0x4, R158 ;  /* 0x00000004069e7825 */ /* 0x040fe200078e029e */
[----:B------:R1:W-:Y:S03]  /*3d80*/  STL [R1+0x4], RZ ;  /* 0x000004ff01007387 */ /* 0x0003e60000100800 */
[C---:B------:R-:W-:Y:S01]  /*3d90*/  IMAD.WIDE R160, R6.reuse, 0x4, R160 ;  /* 0x0000000406a07825 */ /* 0x040fe200078e02a0 */
[----:B------:R1:W-:Y:S03]  /*3da0*/  STL [R1+0x8], RZ ;  /* 0x000008ff01007387 */ /* 0x0003e60000100800 */
[C---:B------:R-:W-:Y:S01]  /*3db0*/  IMAD.WIDE R162, R6.reuse, 0x4, R162 ;  /* 0x0000000406a27825 */ /* 0x040fe200078e02a2 */
[----:B------:R1:W-:Y:S03]  /*3dc0*/  STL [R1+0xc], RZ ;  /* 0x00000cff01007387 */ /* 0x0003e60000100800 */
[C---:B------:R-:W-:Y:S01]  /*3dd0*/  IMAD.WIDE R164, R6.reuse, 0x4, R164 ;  /* 0x0000000406a47825 */ /* 0x040fe200078e02a4 */
[----:B------:R1:W-:Y:S03]  /*3de0*/  STL [R1+0x10], RZ ;  /* 0x000010ff01007387 */ /* 0x0003e60000100800 */
[C---:B------:R-:W-:Y:S01]  /*3df0*/  IMAD.WIDE R166, R6.reuse, 0x4, R166 ;  /* 0x0000000406a67825 */ /* 0x040fe200078e02a6 */
[----:B------:R-:W-:Y:S01]  /*3e00*/  @!PT LDS RZ, [RZ] ;  /* 0x00000000fffff984 */ /* 0x000fe20000000800 */
[----:B------:R-:W-:Y:S01]  /*3e10*/  @!PT LDS RZ, [RZ] ;  /* 0x00000000fffff984 */ /* 0x000fe20000000800 */
[----:B------:R-:W-:Y:S01]  /*3e20*/  @!PT LDS RZ, [RZ] ;  /* 0x00000000fffff984 */ /* 0x000fe20000000800 */
[----:B------:R3:W-:Y:S03]  /*3e30*/  LDGSTS.E [R26+0x8000], desc[UR16][R154.64], !P3 ;  /* 0x080000009a1a7fae */ /* 0x0007e6000d921850 */
[----:B------:R-:W-:Y:S01]  /*3e40*/  IMAD.WIDE R168, R6, 0x4, R168 ;  /* 0x0000000406a87825 */ /* 0x000fe200078e02a8 */
[----:B------:R4:W-:Y:S01]  /*3e50*/  LDGSTS.E [R26+0xc000], desc[UR16][R156.64], !P3 ;  /* 0x0c0000009c1a7fae */ /* 0x0009e2000d921850 */
[----:B------:R-:W-:-:S02]  /*3e60*/  ISETP.GE.U32.AND P3, PT, R27, 0x7fffffba, PT ;  /* 0x7fffffba1b00780c */ /* 0x000fc40003f66070 */
[C---:B------:R-:W-:Y:S01]  /*3e70*/  IMAD.WIDE R170, R6.reuse, 0x4, R170 ;  /* 0x0000000406aa7825 */ /* 0x040fe200078e02aa */
[----:B------:R-:W2:Y:S01]  /*3e80*/  LDC R27, c[0x0][0x230] ;  /* 0x00008c00ff1b7b82 */ /* 0x000ea20000000800 */
[----:B------:R1:W-:Y:S02]  /*3e90*/  LDGSTS.E [R26+0x8004], desc[UR16][R158.64], !P2 ;  /* 0x080040009e1a7fae */ /* 0x0003e4000d121850 */
[----:B------:R-:W-:Y:S02]  /*3ea0*/  IMAD.WIDE R172, R6, 0x4, R172 ;  /* 0x0000000406ac7825 */ /* 0x000fe400078e02ac */
[----:B------:R1:W-:Y:S01]  /*3eb0*/  LDGSTS.E [R26+0xc004], desc[UR16][R160.64], !P2 ;  /* 0x0c004000a01a7fae */ /* 0x0003e2000d121850 */
[----:B------:R-:W-:Y:S01]  /*3ec0*/  ISETP.GE.U32.AND P2, PT, R8, 0x7fffffb9, PT ;  /* 0x7fffffb90800780c */ /* 0x000fe20003f46070 */
[C---:B------:R-:W-:Y:S01]  /*3ed0*/  IMAD.WIDE R174, R6.reuse, 0x4, R174 ;  /* 0x0000000406ae7825 */ /* 0x040fe200078e02ae */
[----:B------:R-:W5:Y:S01]  /*3ee0*/  LDC R8, c[0x0][0x230] ;  /* 0x00008c00ff087b82 */ /* 0x000f620000000800 */
[----:B------:R1:W-:Y:S02]  /*3ef0*/  LDGSTS.E [R26+0x8008], desc[UR16][R162.64], !P0 ;  /* 0x08008000a21a7fae */ /* 0x0003e4000c121850 */
[----:B------:R-:W-:-:S02]  /*3f00*/  IMAD.WIDE R176, R6, 0x4, R176 ;  /* 0x0000000406b07825 */ /* 0x000fc400078e02b0 */
[----:B------:R1:W-:Y:S02]  /*3f10*/  LDGSTS.E [R26+0xc008], desc[UR16][R164.64], !P0 ;  /* 0x0c008000a41a7fae */ /* 0x0003e4000c121850 */
[C---:B------:R-:W-:Y:S02]  /*3f20*/  IMAD.WIDE R178, R6.reuse, 0x4, R178 ;  /* 0x0000000406b27825 */ /* 0x040fe400078e02b2 */
[----:B------:R1:W-:Y:S02]  /*3f30*/  LDGSTS.E [R26+0x800c], desc[UR16][R166.64], !P5 ;  /* 0x0800c000a61a7fae */ /* 0x0003e4000e921850 */
[C---:B------:R-:W-:Y:S02]  /*3f40*/  IMAD.WIDE R180, R6.reuse, 0x4, R180 ;  /* 0x0000000406b47825 */ /* 0x040fe400078e02b4 */
[----:B------:R1:W-:Y:S02]  /*3f50*/  LDGSTS.E [R26+0xc00c], desc[UR16][R168.64], !P5 ;  /* 0x0c00c000a81a7fae */ /* 0x0003e4000e921850 */
[C---:B------:R-:W-:Y:S01]  /*3f60*/  IMAD.WIDE R182, R6.reuse, 0x4, R182 ;  /* 0x0000000406b67825 */ /* 0x040fe200078e02b6 */
[----:B--2---:R-:W-:Y:S01]  /*3f70*/  IADD3 R27, R27, -0x29, RZ ;  /* 0xffffffd71b1b7810 */ /* 0x004fe20007ffe0ff */
[----:B------:R2:W-:Y:S02]  /*3f80*/  LDGSTS.E [R25+0x8000], desc[UR16][R170.64], !P6 ;  /* 0x08000000aa197fae */ /* 0x0005e4000f121850 */
[C---:B------:R-:W-:Y:S01]  /*3f90*/  IMAD.WIDE R184, R6.reuse, 0x4, R184 ;  /* 0x0000000406b87825 */ /* 0x040fe200078e02b8 */
[----:B------:R-:W-:Y:S01]  /*3fa0*/  ISETP.GE.U32.AND P0, PT, R27, 0x7fffffb8, PT ;  /* 0x7fffffb81b00780c */ /* 0x000fe20003f06070 */
[----:B------:R2:W-:Y:S01]  /*3fb0*/  LDGSTS.E [R25+0xc000], desc[UR16][R172.64], !P6 ;  /* 0x0c000000ac197fae */ /* 0x0005e2000f121850 */
[----:B------:R-:W3:Y:S01]  /*3fc0*/  LDC R27, c[0x0][0x230] ;  /* 0x00008c00ff1b7b82 */ /* 0x000ee20000000800 */
[----:B------:R-:W-:-:S02]  /*3fd0*/  IMAD.WIDE R186, R6, 0x4, R186 ;  /* 0x0000000406ba7825 */ /* 0x000fc400078e02ba */
[----:B------:R2:W-:Y:S02]  /*3fe0*/  LDGSTS.E [R25+0x8004], desc[UR16][R174.64], !P1 ;  /* 0x08004000ae197fae */ /* 0x0005e4000c921850 */
[----:B-----5:R-:W-:Y:S02]  /*3ff0*/  VIADD R8, R8, 0xffffffd6 ;  /* 0xffffffd608087836 */ /* 0x020fe40000000000 */
[----:B------:R5:W-:Y:S01]  /*4000*/  LDGSTS.E [R25+0xc004], desc[UR16][R176.64], !P1 ;  /* 0x0c004000b0197fae */ /* 0x000be2000c921850 */
[----:B------:R-:W-:Y:S02]  /*4010*/  IMAD.WIDE R188, R6, 0x4, R188 ;  /* 0x0000000406bc7825 */ /* 0x000fe400078e02bc */
[----:B------:R-:W-:Y:S01]  /*4020*/  ISETP.GE.U32.AND P5, PT, R8, 0x7fffffb7, PT ;  /* 0x7fffffb70800780c */ /* 0x000fe20003fa6070 */
[----:B------:R5:W-:Y:S01]  /*4030*/  LDGSTS.E [R25+0x8008], desc[UR16][R178.64], !P3 ;  /* 0x08008000b2197fae */ /* 0x000be2000d921850 */
[----:B------:R-:W4:Y:S01]  /*4040*/  LDC R8, c[0x0][0x230] ;  /* 0x00008c00ff087b82 */ /* 0x000f220000000800 */
[----:B------:R-:W-:-:S02]  /*4050*/  IMAD.WIDE R190, R6, 0x4, R190 ;  /* 0x0000000406be7825 */ /* 0x000fc400078e02be */
[----:B------:R5:W-:Y:S02]  /*4060*/  LDGSTS.E [R25+0xc008], desc[UR16][R180.64], !P3 ;  /* 0x0c008000b4197fae */ /* 0x000be4000d921850 */
[C---:B------:R-:W-:Y:S02]  /*4070*/  IMAD.WIDE R192, R6.reuse, 0x4, R192 ;  /* 0x0000000406c07825 */ /* 0x040fe400078e02c0 */
[----:B------:R5:W-:Y:S02]  /*4080*/  LDGSTS.E [R25+0x800c], desc[UR16][R182.64], !P2 ;  /* 0x0800c000b6197fae */ /* 0x000be4000d121850 */
[----:B------:R-:W-:Y:S02]  /*4090*/  IMAD.WIDE R194, R6, 0x4, R194 ;  /* 0x0000000406c27825 */ /* 0x000fe400078e02c2 */
[----:B------:R5:W-:Y:S02]  /*40a0*/  LDGSTS.E [R25+0xc00c], desc[UR16][R184.64], !P2 ;  /* 0x0c00c000b8197fae */ /* 0x000be4000d121850 */
[----:B---3--:R-:W-:-:S02]  /*40b0*/  VIADD R27, R27, 0xffffffd5 ;  /* 0xffffffd51b1b7836 */ /* 0x008fc40000000000 */
[----:B------:R3:W-:Y:S01]  /*40c0*/  LDGSTS.E [R24+0x8000], desc[UR16][R186.64], !P0 ;  /* 0x08000000ba187fae */ /* 0x0007e2000c121850 */
[C---:B------:R-:W-:Y:S02]  /*40d0*/  IMAD.WIDE R196, R6.reuse, 0x4, R196 ;  /* 0x0000000406c47825 */ /* 0x040fe400078e02c4 */
[----:B------:R-:W-:Y:S01]  /*40e0*/  ISETP.GE.U32.AND P6, PT, R27, 0x7fffffb6, PT ;  /* 0x7fffffb61b00780c */ /* 0x000fe20003fc6070 */
[----:B------:R3:W-:Y:S01]  /*40f0*/  LDGSTS.E [R24+0xc000], desc[UR16][R188.64], !P0 ;  /* 0x0c000000bc187fae */ /* 0x0007e2000c121850 */
[----:B------:R-:W1:Y:S01]  /*4100*/  LDC R27, c[0x0][0x230] ;  /* 0x00008c00ff1b7b82 */ /* 0x000e620000000800 */
[----:B------:R-:W-:Y:S02]  /*4110*/  IMAD.WIDE R198, R6, 0x4, R198 ;  /* 0x0000000406c67825 */ /* 0x000fe400078e02c6 */
[----:B------:R3:W-:Y:S02]  /*4120*/  LDGSTS.E [R24+0x8004], desc[UR16][R190.64], !P5 ;  /* 0x08004000be187fae */ /* 0x0007e4000e921850 */
[----:B----4-:R-:W-:-:S02]  /*4130*/  VIADD R8, R8, 0xffffffd4 ;  /* 0xffffffd408087836 */ /* 0x010fc40000000000 */
[----:B------:R4:W-:Y:S01]  /*4140*/  LDGSTS.E [R24+0xc004], desc[UR16][R192.64], !P5 ;  /* 0x0c004000c0187fae */ /* 0x0009e2000e921850 */
[----:B------:R-:W-:Y:S02]  /*4150*/  IMAD.WIDE R200, R6, 0x4, R200 ;  /* 0x0000000406c87825 */ /* 0x000fe400078e02c8 */
[----:B------:R-:W-:Y:S01]  /*4160*/  ISETP.GE.U32.AND P1, PT, R8, 0x7fffffb5, PT ;  /* 0x7fffffb50800780c */ /* 0x000fe20003f26070 */
[----:B------:R4:W-:Y:S01]  /*4170*/  LDGSTS.E [R24+0x8008], desc[UR16][R194.64], !P6 ;  /* 0x08008000c2187fae */ /* 0x0009e2000f121850 */
[----:B------:R-:W2:Y:S01]  /*4180*/  LDC R8, c[0x0][0x230] ;  /* 0x00008c00ff087b82 */ /* 0x000ea20000000800 */
[C---:B------:R-:W-:Y:S02]  /*4190*/  IMAD.WIDE R202, R6.reuse, 0x4, R202 ;  /* 0x0000000406ca7825 */ /* 0x040fe400078e02ca */
[----:B------:R4:W-:Y:S02]  /*41a0*/  LDGSTS.E [R24+0xc008], desc[UR16][R196.64], !P6 ;  /* 0x0c008000c4187fae */ /* 0x0009e4000f121850 */
[----:B------:R-:W-:-:S02]  /*41b0*/  IMAD.WIDE R204, R6, 0x4, R204 ;  /* 0x0000000406cc7825 */ /* 0x000fc400078e02cc */
[----:B------:R1:W-:Y:S02]  /*41c0*/  STL [R1+0x14], RZ ;  /* 0x000014ff01007387 */ /* 0x0003e40000100800 */
[C---:B------:R-:W-:Y:S02]  /*41d0*/  IMAD.WIDE R206, R6.reuse, 0x4, R206 ;  /* 0x0000000406ce7825 */ /* 0x040fe400078e02ce */
[----:B------:R4:W-:Y:S02]  /*41e0*/  LDGSTS.E [R24+0x800c], desc[UR16][R198.64], !P1 ;  /* 0x0800c000c6187fae */ /* 0x0009e4000c921850 */
[----:B-1----:R-:W-:Y:S02]  /*41f0*/  VIADD R27, R27, 0xffffffd3 ;  /* 0xffffffd31b1b7836 */ /* 0x002fe40000000000 */
[----:B------:R1:W-:Y:S01]  /*4200*/  LDGSTS.E [R24+0xc00c], desc[UR16][R200.64], !P1 ;  /* 0x0c00c000c8187fae */ /* 0x0003e2000c921850 */
[C---:B------:R-:W-:Y:S02]  /*4210*/  IMAD.WIDE R208, R6.reuse, 0x4, R208 ;  /* 0x0000000406d07825 */ /* 0x040fe400078e02d0 */
[----:B------:R-:W-:Y:S01]  /*4220*/  ISETP.GE.U32.AND P3, PT, R27, 0x7fffffb4, PT ;  /* 0x7fffffb41b00780c */ /* 0x000fe20003f66070 */
[----:B------:R1:W-:Y:S01]  /*4230*/  STL [R1+0x18], RZ ;  /* 0x000018ff01007387 */ /* 0x0003e20000100800 */
[----:B------:R-:W5:Y:S01]  /*4240*/  LDC R27, c[0x0][0x230] ;  /* 0x00008c00ff1b7b82 */ /* 0x000f620000000800 */
[----:B------:R-:W-:-:S02]  /*4250*/  IMAD.WIDE R210, R6, 0x4, R210 ;  /* 0x0000000406d27825 */ /* 0x000fc400078e02d2 */
[----:B------:R1:W-:Y:S02]  /*4260*/  STL [R1+0x1c], RZ ;  /* 0x00001cff01007387 */ /* 0x0003e40000100800 */
[----:B--2---:R-:W-:Y:S02]  /*4270*/  VIADD R8, R8, 0xffffffd2 ;  /* 0xffffffd208087836 */ /* 0x004fe40000000000 */
[----:B------:R-:W-:Y:S01]  /*4280*/  IMAD.WIDE R212, R6, 0x4, R212 ;  /* 0x0000000406d47825 */ /* 0x000fe200078e02d4 */
[----:B------:R2:W-:Y:S02]  /*4290*/  STL [R1+0x20], RZ ;  /* 0x000020ff01007387 */ /* 0x0005e40000100800 */
[----:B------:R-:W-:Y:S01]  /*42a0*/  ISETP.GE.U32.AND P2, PT, R8, 0x7fffffb3, PT ;  /* 0x7fffffb30800780c */ /* 0x000fe20003f46070 */
[C---:B------:R-:W-:Y:S01]  /*42b0*/  IMAD.WIDE R214, R6.reuse, 0x4, R214 ;  /* 0x0000000406d67825 */ /* 0x040fe200078e02d6 */
[----:B------:R-:W3:Y:S01]  /*42c0*/  LDC R8, c[0x0][0x230] ;  /* 0x00008c00ff087b82 */ /* 0x000ee20000000800 */
[----:B------:R2:W-:Y:S02]  /*42d0*/  LDGSTS.E [R23+0x8000], desc[UR16][R202.64], !P3 ;  /* 0x08000000ca177fae */ /* 0x0005e4000d921850 */
[----:B------:R-:W-:-:S02]  /*42e0*/  IMAD.WIDE R220, R6, 0x4, R220 ;  /* 0x0000000406dc7825 */ /* 0x000fc400078e02dc */
[----:B------:R2:W-:Y:S02]  /*42f0*/  LDGSTS.E [R23+0xc000], desc[UR16][R204.64], !P3 ;  /* 0x0c000000cc177fae */ /* 0x0005e4000d921850 */
[C---:B------:R-:W-:Y:S02]  /*4300*/  IMAD.WIDE R222, R6.reuse, 0x4, R222 ;  /* 0x0000000406de7825 */ /* 0x040fe400078e02de */
[----:B------:R1:W-:Y:S02]  /*4310*/  STL [R1+0x24], RZ ;  /* 0x000024ff01007387 */ /* 0x0003e40000100800 */
[C---:B------:R-:W-:Y:S01]  /*4320*/  IMAD.WIDE R28, R6.reuse, 0x4, R28 ;  /* 0x00000004061c7825 */ /* 0x040fe200078e021c */
[----:B-----5:R-:W-:Y:S01]  /*4330*/  IADD3 R27, R27, -0x2f, RZ ;  /* 0xffffffd11b1b7810 */ /* 0x020fe20007ffe0ff */
[----:B------:R5:W-:Y:S02]  /*4340*/  LDGSTS.E [R23+0x8004], desc[UR16][R206.64], !P2 ;  /* 0x08004000ce177fae */ /* 0x000be4000d121850 */
[C---:B------:R-:W-:Y:S01]  /*4350*/  IMAD.WIDE R30, R6.reuse, 0x4, R30 ;  /* 0x00000004061e7825 */ /* 0x040fe200078e021e */
[----:B------:R-:W-:Y:S01]  /*4360*/  ISETP.GE.U32.AND P0, PT, R27, 0x7fffffb2, PT ;  /* 0x7fffffb21b00780c */ /* 0x000fe20003f06070 */
[----:B------:R5:W-:Y:S01]  /*4370*/  LDGSTS.E [R23+0xc004], desc[UR16][R208.64], !P2 ;  /* 0x0c004000d0177fae */ /* 0x000be2000d121850 */
[----:B------:R-:W4:Y:S01]  /*4380*/  LDC R27, c[0x0][0x230] ;  /* 0x00008c00ff1b7b82 */ /* 0x000f220000000800 */
[----:B------:R-:W-:-:S02]  /*4390*/  IMAD.WIDE R32, R6, 0x4, R32 ;  /* 0x0000000406207825 */ /* 0x000fc400078e0220 */
[----:B------:R1:W-:Y:S02]  /*43a0*/  STL [R1+0x28], RZ ;  /* 0x000028ff01007387 */ /* 0x0003e40000100800 */
[----:B------:R-:W-:Y:S02]  /*43b0*/  IMAD.WIDE R34, R6, 0x4, R34 ;  /* 0x0000000406227825 */ /* 0x000fe400078e0222 */
[----:B------:R1:W-:Y:S02]  /*43c0*/  STL [R1+0x2c], RZ ;  /* 0x00002cff01007387 */ /* 0x0003e40000100800 */
[----:B---3--:R-:W-:Y:S02]  /*43d0*/  VIADD R8, R8, 0xffffffd0 ;  /* 0xffffffd008087836 */ /* 0x008fe40000000000 */
[----:B------:R3:W-:Y:S01]  /*43e0*/  LDGSTS.E [R23+0x8008], desc[UR16][R210.64], !P0 ;  /* 0x08008000d2177fae */ /* 0x0007e2000c121850 */
[----:B------:R-:W-:Y:S02]  /*43f0*/  IMAD.WIDE R36, R6, 0x4, R36 ;  /* 0x0000000406247825 */ /* 0x000fe400078e0224 */
[----:B------:R-:W-:Y:S01]  /*4400*/  ISETP.GE.U32.AND P5, PT, R8, 0x7fffffb1, PT ;  /* 0x7fffffb10800780c */ /* 0x000fe20003fa6070 */
[----:B------:R3:W-:Y:S01]  /*4410*/  LDGSTS.E [R23+0xc008], desc[UR16][R212.64], !P0 ;  /* 0x0c008000d4177fae */ /* 0x0007e2000c121850 */
[----:B------:R-:W2:Y:S01]  /*4420*/  LDC R8, c[0x0][0x230] ;  /* 0x00008c00ff087b82 */ /* 0x000ea20000000800 */
[----:B------:R-:W-:-:S02]  /*4430*/  IMAD.WIDE R38, R6, 0x4, R38 ;  /* 0x0000000406267825 */ /* 0x000fc400078e0226 */
[----:B------:R1:W-:Y:S02]  /*4440*/  STL [R1+0x30], RZ ;  /* 0x000030ff01007387 */ /* 0x0003e40000100800 */
[C---:B------:R-:W-:Y:S02]  /*4450*/  IMAD.WIDE R40, R6.reuse, 0x4, R40 ;  /* 0x0000000406287825 */ /* 0x040fe400078e0228 */
[----:B------:R1:W-:Y:S02]  /*4460*/  STL [R1+0x34], RZ ;  /* 0x000034ff01007387 */ /* 0x0003e40000100800 */
[----:B----4-:R-:W-:Y:S02]  /*4470*/  VIADD R27, R27, 0xffffffcf ;  /* 0xffffffcf1b1b7836 */ /* 0x010fe40000000000 */
[----:B------:R4:W-:Y:S01]  /*4480*/  LDGSTS.E [R23+0x800c], desc[UR16][R214.64], !P5 ;  /* 0x0800c000d6177fae */ /* 0x0009e2000e921850 */
[C---:B------:R-:W-:Y:S02]  /*4490*/  IMAD.WIDE R42, R6.reuse, 0x4, R42 ;  /* 0x00000004062a7825 */ /* 0x040fe400078e022a */
[----:B------:R-:W-:Y:S01]  /*44a0*/  ISETP.GE.U32.AND P6, PT, R27, 0x7fffffb0, PT ;  /* 0x7fffffb01b00780c */ /* 0x000fe20003fc6070 */
[----:B------:R4:W-:Y:S01]  /*44b0*/  LDGSTS.E [R23+0xc00c], desc[UR16][R220.64], !P5 ;  /* 0x0c00c000dc177fae */ /* 0x0009e2000e921850 */
[----:B------:R-:W5:Y:S01]  /*44c0*/  LDC R27, c[0x0][0x230] ;  /* 0x00008c00ff1b7b82 */ /* 0x000f620000000800 */
[----:B------:R-:W-:-:S02]  /*44d0*/  IMAD.WIDE R44, R6, 0x4, R44 ;  /* 0x00000004062c7825 */ /* 0x000fc400078e022c */
[----:B------:R1:W-:Y:S02]  /*44e0*/  STL [R1+0x38], RZ ;  /* 0x000038ff01007387 */ /* 0x0003e40000100800 */
[----:B------:R-:W-:Y:S02]  /*44f0*/  IMAD.WIDE R46, R6, 0x4, R46 ;  /* 0x00000004062e7825 */ /* 0x000fe400078e022e */
[----:B------:R1:W-:Y:S02]  /*4500*/  STL [R1+0x3c], RZ ;  /* 0x00003cff01007387 */ /* 0x0003e40000100800 */
[----:B--2---:R-:W-:Y:S02]  /*4510*/  VIADD R8, R8, 0xffffffce ;  /* 0xffffffce08087836 */ /* 0x004fe40000000000 */
[----:B------:R2:W-:Y:S01]  /*4520*/  LDGSTS.E [R22+0x8000], desc[UR16][R222.64], !P6 ;  /* 0x08000000de167fae */ /* 0x0005e2000f121850 */
[----:B------:R-:W-:Y:S02]  /*4530*/  IMAD.WIDE R48, R6, 0x4, R48 ;  /* 0x0000000406307825 */ /* 0x000fe400078e0230 */
[----:B------:R-:W-:Y:S01]  /*4540*/  ISETP.GE.U32.AND P1, PT, R8, 0x7fffffaf, PT ;  /* 0x7fffffaf0800780c */ /* 0x000fe20003f26070 */
[----:B------:R2:W-:Y:S01]  /*4550*/  LDGSTS.E [R22+0xc000], desc[UR16][R28.64], !P6 ;  /* 0x0c0000001c167fae */ /* 0x0005e2000f121850 */
[----:B------:R-:W3:Y:S01]  /*4560*/  LDC R8, c[0x0][0x230] ;  /* 0x00008c00ff087b82 */ /* 0x000ee20000000800 */
[----:B------:R-:W-:-:S02]  /*4570*/  IMAD.WIDE R50, R6, 0x4, R50 ;  /* 0x0000000406327825 */ /* 0x000fc400078e0232 */
[----:B------:R1:W-:Y:S02]  /*4580*/  STL [R1+0x40], RZ ;  /* 0x000040ff01007387 */ /* 0x0003e40000100800 */
[C---:B------:R-:W-:Y:S02]  /*4590*/  IMAD.WIDE R52, R6.reuse, 0x4, R52 ;  /* 0x0000000406347825 */ /* 0x040fe400078e0234 */
[----:B------:R1:W-:Y:S02]  /*45a0*/  STL [R1+0x44], RZ ;  /* 0x000044ff01007387 */ /* 0x0003e40000100800 */
[----:B-----5:R-:W-:Y:S02]  /*45b0*/  VIADD R27, R27, 0xffffffcd ;  /* 0xffffffcd1b1b7836 */ /* 0x020fe40000000000 */
[----:B------:R5:W-:Y:S01]  /*45c0*/  LDGSTS.E [R22+0x8004], desc[UR16][R30.64], !P1 ;  /* 0x080040001e167fae */ /* 0x000be2000c921850 */
[C---:B------:R-:W-:Y:S02]  /*45d0*/  IMAD.WIDE R54, R6.reuse, 0x4, R54 ;  /* 0x0000000406367825 */ /* 0x040fe400078e0236 */
        /* <DEDUP_REMOVED lines=16> */
[----:B------:R1:W-:Y:S01]  /*46e0*/  STL [R1+0x54], RZ ;  /* 0x000054ff01007387 */ /* 0x0003e20000100800 */
[----:B----4-:R-:W-:Y:S01]  /*46f0*/  IADD3 R27, R27, -0x35, RZ ;  /* 0xffffffcb1b1b7810 */ /* 0x010fe20007ffe0ff */
[C---:B------:R-:W-:Y:S02]  /*4700*/  IMAD.WIDE R66, R6.reuse, 0x4, R66 ;  /* 0x0000000406427825 */ /* 0x040fe400078e0242 */
[----:B------:R4:W-:Y:S01]  /*4710*/  LDGSTS.E [R22+0x800c], desc[UR16][R38.64], !P2 ;  /* 0x0800c00026167fae */ /* 0x0009e2000d121850 */
[----:B------:R-:W-:Y:S01]  /*4720*/  ISETP.GE.U32.AND P0, PT, R27, 0x7fffffac, PT ;  /* 0x7fffffac1b00780c */ /* 0x000fe20003f06070 */
[C---:B------:R-:W-:Y:S01]  /*4730*/  IMAD.WIDE R68, R6.reuse, 0x4, R68 ;  /* 0x0000000406447825 */ /* 0x040fe200078e0244 */
[----:B------:R-:W5:Y:S01]  /*4740*/  LDC R27, c[0x0][0x230] ;  /* 0x00008c00ff1b7b82 */ /* 0x000f620000000800 */
[----:B------:R4:W-:Y:S02]  /*4750*/  LDGSTS.E [R22+0xc00c], desc[UR16][R40.64], !P2 ;  /* 0x0c00c00028167fae */ /* 0x0009e4000d121850 */
        /* <DEDUP_REMOVED lines=53> */
[----:B------:R1:W-:Y:S01]  /*4ab0*/  STL [R1+0x84], RZ ;  /* 0x000084ff01007387 */ /* 0x0003e20000100800 */
[----:B-----5:R-:W-:Y:S01]  /*4ac0*/  IADD3 R27, R27, -0x3b, RZ ;  /* 0xffffffc51b1b7810 */ /* 0x020fe20007ffe0ff */
[C---:B------:R-:W-:Y:S02]  /*4ad0*/  IMAD.WIDE R168, R6.reuse, 0x4, R168 ;  /* 0x0000000406a87825 */ /* 0x040fe400078e02a8 */
[----:B------:R5:W-:Y:S01]  /*4ae0*/  LDGSTS.E [R20+0x8004], desc[UR16][R62.64], !P2 ;  /* 0x080040003e147fae */ /* 0x000be2000d121850 */
[----:B------:R-:W-:Y:S01]  /*4af0*/  ISETP.GE.U32.AND P0, PT, R27, 0x7fffffa6, PT ;  /* 0x7fffffa61b00780c */ /* 0x000fe20003f06070 */
[C---:B------:R-:W-:Y:S01]  /*4b00*/  IMAD.WIDE R170, R6.reuse, 0x4, R170 ;  /* 0x0000000406aa7825 */ /* 0x040fe200078e02aa */
[----:B------:R-:W4:Y:S01]  /*4b10*/  LDC R27, c[0x0][0x230] ;  /* 0x00008c00ff1b7b82 */ /* 0x000f220000000800 */
[----:B------:R5:W-:Y:S02]  /*4b20*/  LDGSTS.E [R20+0xc004], desc[UR16][R64.64], !P2 ;  /* 0x0c00400040147fae */ /* 0x000be4000d121850 */
        /* <DEDUP_REMOVED lines=29> */
[C---:B------:R-:W-:Y:S01]  /*4d00*/  IMAD.WIDE R190, R6.reuse, 0x4, R190 ;  /* 0x0000000406be7825 */ /* 0x040fe200078e02be */
[----:B------:R-:W3:Y:S03]  /*4d10*/  S2R R8, SR_TID.X ;  /* 0x0000000000087919 */ /* 0x000ee60000002100 */
[----:B------:R-:W-:Y:S01]  /*4d20*/  IMAD.WIDE R192, R6, 0x4, R192 ;  /* 0x0000000406c07825 */ /* 0x000fe200078e02c0 */
[----:B------:R1:W-:Y:S03]  /*4d30*/  STL [R1+0xa0], RZ ;  /* 0x0000a0ff01007387 */ /* 0x0003e60000100800 */
[----:B-----5:R-:W-:-:S02]  /*4d40*/  VIADD R27, R27, 0xffffffc0 ;  /* 0xffffffc01b1b7836 */ /* 0x020fc40000000000 */
[C---:B------:R-:W-:Y:S01]  /*4d50*/  IMAD.WIDE R194, R6.reuse, 0x4, R194 ;  /* 0x0000000406c27825 */ /* 0x040fe200078e02c2 */
[----:B------:R5:W-:Y:S03]  /*4d60*/  LDGSTS.E [R17+0x8004], desc[UR16][R78.64], !P1 ;  /* 0x080040004e117fae */ /* 0x000be6000c921850 */
[C---:B------:R-:W-:Y:S01]  /*4d70*/  IMAD.WIDE R196, R6.reuse, 0x4, R196 ;  /* 0x0000000406c47825 */ /* 0x040fe200078e02c4 */
[----:B------:R5:W-:Y:S03]  /*4d80*/  LDGSTS.E [R17+0xc004], desc[UR16][R80.64], !P1 ;  /* 0x0c00400050117fae */ /* 0x000be6000c921850 */
[C---:B------:R-:W-:Y:S01]  /*4d90*/  IMAD.WIDE R198, R6.reuse, 0x4, R198 ;  /* 0x0000000406c67825 */ /* 0x040fe200078e02c6 */
[----:B------:R2:W-:Y:S03]  /*4da0*/  STL [R1+0xa4], RZ ;  /* 0x0000a4ff01007387 */ /* 0x0005e60000100800 */
[C---:B-1----:R-:W-:Y:S01]  /*4db0*/  IMAD.WIDE R200, R6.reuse, 0x4, R200 ;  /* 0x0000000406c87825 */ /* 0x042fe200078e02c8 */
[----:B------:R1:W-:Y:S03]  /*4dc0*/  STL [R1+0xa8], RZ ;  /* 0x0000a8ff01007387 */ /* 0x0003e60000100800 */
[C---:B------:R-:W-:Y:S01]  /*4dd0*/  IMAD.WIDE R202, R6.reuse, 0x4, R202 ;  /* 0x0000000406ca7825 */ /* 0x040fe200078e02ca */
[----:B------:R1:W-:Y:S03]  /*4de0*/  STL [R1+0xac], RZ ;  /* 0x0000acff01007387 */ /* 0x0003e60000100800 */
[C---:B------:R-:W-:Y:S01]  /*4df0*/  IMAD.WIDE R204, R6.reuse, 0x4, R204 ;  /* 0x0000000406cc7825 */ /* 0x040fe200078e02cc */
[----:B------:R1:W-:Y:S03]  /*4e00*/  STL [R1+0xb0], RZ ;  /* 0x0000b0ff01007387 */ /* 0x0003e60000100800 */
[----:B------:R-:W-:Y:S01]  /*4e10*/  IMAD.WIDE R206, R6, 0x4, R206 ;  /* 0x0000000406ce7825 */ /* 0x000fe200078e02ce */
[----:B---3--:R-:W-:Y:S01]  /*4e20*/  LOP3.LUT R8, R8, 0x1f, RZ, 0xc0, !PT ;  /* 0x0000001f08087812 */ /* 0x008fe200078ec0ff */
[----:B------:R1:W-:Y:S02]  /*4e30*/  STL [R1+0xb4], RZ ;  /* 0x0000b4ff01007387 */ /* 0x0003e40000100800 */
[----:B------:R-:W-:Y:S01]  /*4e40*/  IMAD.WIDE R208, R6, 0x4, R208 ;  /* 0x0000000406d07825 */ /* 0x000fe200078e02d0 */
[----:B------:R-:W-:Y:S01]  /*4e50*/  ISETP.GE.AND P3, PT, R8, R27, PT ;  /* 0x0000001b0800720c */ /* 0x000fe20003f66270 */
[----:B------:R1:W-:Y:S01]  /*4e60*/  STL [R1+0xb8], RZ ;  /* 0x0000b8ff01007387 */ /* 0x0003e20000100800 */
[----:B------:R-:W3:Y:S01]  /*4e70*/  LDC R8, c[0x0][0x230] ;  /* 0x00008c00ff087b82 */ /* 0x000ee20000000800 */
[----:B------:R-:W-:-:S02]  /*4e80*/  IMAD.WIDE R210, R6, 0x4, R210 ;  /* 0x0000000406d27825 */ /* 0x000fc400078e02d2 */
[----:B------:R1:W-:Y:S02]  /*4e90*/  STL [R1+0xbc], RZ ;  /* 0x0000bcff01007387 */ /* 0x0003e40000100800 */
[C---:B------:R-:W-:Y:S02]  /*4ea0*/  IMAD.WIDE R212, R6.reuse, 0x4, R212 ;  /* 0x0000000406d47825 */ /* 0x040fe400078e02d4 */
[----:B------:R1:W-:Y:S02]  /*4eb0*/  STL [R1+0xc0], RZ ;  /* 0x0000c0ff01007387 */ /* 0x0003e40000100800 */
[C---:B------:R-:W-:Y:S02]  /*4ec0*/  IMAD.WIDE R214, R6.reuse, 0x4, R214 ;  /* 0x0000000406d67825 */ /* 0x040fe400078e02d6 */
[----:B------:R1:W-:Y:S02]  /*4ed0*/  STL [R1+0xc4], RZ ;  /* 0x0000c4ff01007387 */ /* 0x0003e40000100800 */
[----:B------:R-:W-:-:S02]  /*4ee0*/  IMAD.WIDE R220, R6, 0x4, R220 ;  /* 0x0000000406dc7825 */ /* 0x000fc400078e02dc */
[----:B------:R1:W-:Y:S02]  /*4ef0*/  STL [R1+0xc8], RZ ;  /* 0x0000c8ff01007387 */ /* 0x0003e40000100800 */
[C---:B------:R-:W-:Y:S02]  /*4f00*/  IMAD.WIDE R222, R6.reuse, 0x4, R222 ;  /* 0x0000000406de7825 */ /* 0x040fe400078e02de */
[----:B------:R1:W-:Y:S02]  /*4f10*/  STL [R1+0xcc], RZ ;  /* 0x0000ccff01007387 */ /* 0x0003e40000100800 */
[----:B------:R-:W-:Y:S02]  /*4f20*/  IMAD.WIDE R28, R6, 0x4, R28 ;  /* 0x00000004061c7825 */ /* 0x000fe400078e021c */
[----:B------:R1:W-:Y:S02]  /*4f30*/  STL [R1+0xd0], RZ ;  /* 0x0000d0ff01007387 */ /* 0x0003e40000100800 */
[----:B---3--:R-:W-:-:S02]  /*4f40*/  VIADD R8, R8, 0xffffffc1 ;  /* 0xffffffc108087836 */ /* 0x008fc40000000000 */
[----:B------:R-:W-:Y:S01]  /*4f50*/  IMAD.WIDE R30, R6, 0x4, R30 ;  /* 0x00000004061e7825 */ /* 0x000fe200078e021e */
[----:B------:R1:W-:Y:S02]  /*4f60*/  STL [R1+0xd4], RZ ;  /* 0x0000d4ff01007387 */ /* 0x0003e40000100800 */
[----:B------:R-:W-:Y:S01]  /*4f70*/  ISETP.GE.U32.AND P2, PT, R8, 0x7fffffa2, PT ;  /* 0x7fffffa20800780c */ /* 0x000fe20003f46070 */
[C---:B------:R-:W-:Y:S01]  /*4f80*/  IMAD.WIDE R32, R6.reuse, 0x4, R32 ;  /* 0x0000000406207825 */ /* 0x040fe200078e0220 */
[----:B------:R-:W-:Y:S01]  /*4f90*/  SEL R8, RZ, 0x4, P3 ;  /* 0x00000004ff087807 */ /* 0x000fe20001800000 */
[----:B------:R1:W-:Y:S01]  /*4fa0*/  STL [R1+0xd8], RZ ;  /* 0x0000d8ff01007387 */ /* 0x0003e20000100800 */
[----:B------:R-:W-:Y:S01]  /*4fb0*/  ISETP.GT.AND P3, PT, R7, 0x5f, PT ;  /* 0x0000005f0700780c */ /* 0x000fe20003f64270 */
[----:B------:R-:W-:Y:S02]  /*4fc0*/  IMAD.WIDE R34, R6, 0x4, R34 ;  /* 0x0000000406227825 */ /* 0x000fe400078e0222 */
[----:B------:R1:W-:Y:S01]  /*4fd0*/  STL [R1+0xdc], RZ ;  /* 0x0000dcff01007387 */ /* 0x0003e20000100800 */
[----:B------:R-:W-:Y:S01]  /*4fe0*/  SEL R8, R8, RZ, P3 ;  /* 0x000000ff08087207 */ /* 0x000fe20001800000 */
[----:B------:R-:W-:Y:S01]  /*4ff0*/  IMAD.WIDE R36, R6, 0x4, R36 ;  /* 0x0000000406247825 */ /* 0x000fe200078e0224 */
[----:B------:R-:W-:Y:S01]  /*5000*/  ISETP.GE.U32.AND P3, PT, R27, 0x7fffffa1, PT ;  /* 0x7fffffa11b00780c */ /* 0x000fe20003f66070 */
[----:B------:R1:W-:Y:S01]  /*5010*/  STL [R1+0xe0], RZ ;  /* 0x0000e0ff01007387 */ /* 0x0003e20000100800 */
[----:B------:R-:W-:Y:S01]  /*5020*/  ISETP.NE.U32.AND P0, PT, R8, RZ, PT ;  /* 0x000000ff0800720c */ /* 0x000fe20003f05070 */
[----:B------:R-:W3:Y:S01]  /*5030*/  LDC R27, c[0x0][0x230] ;  /* 0x00008c00ff1b7b82 */ /* 0x000ee20000000800 */
[C---:B------:R-:W-:Y:S01]  /*5040*/  IMAD.WIDE R38, R6.reuse, 0x4, R38 ;  /* 0x0000000406267825 */ /* 0x040fe200078e0226 */
[----:B------:R1:W-:Y:S03]  /*5050*/  LDGSTS.E [R17+0x8008], desc[UR16][R82.64], !P2 ;  /* 0x0800800052117fae */ /* 0x0003e6000d121850 */
[C---:B------:R-:W-:Y:S01]  /*5060*/  IMAD.WIDE R40, R6.reuse, 0x4, R40 ;  /* 0x0000000406287825 */ /* 0x040fe200078e0228 */
[----:B------:R1:W-:Y:S02]  /*5070*/  LDGSTS.E [R17+0xc008], desc[UR16][R84.64], !P2 ;  /* 0x0c00800054117fae */ /* 0x0003e4000d121850 */
[----:B------:R-:W4:Y:S01]  /*5080*/  LDC R8, c[0x0][0x230] ;  /* 0x00008c00ff087b82 */ /* 0x000f220000000800 */
[C---:B------:R-:W-:Y:S01]  /*5090*/  IMAD.WIDE R42, R6.reuse, 0x4, R42 ;  /* 0x00000004062a7825 */ /* 0x040fe200078e022a */
[----:B------:R1:W-:Y:S03]  /*50a0*/  LDGSTS.E [R17+0x800c], desc[UR16][R86.64], !P3 ;  /* 0x0800c00056117fae */ /* 0x0003e6000d921850 */
[C---:B------:R-:W-:Y:S01]  /*50b0*/  IMAD.WIDE R44, R6.reuse, 0x4, R44 ;  /* 0x00000004062c7825 */ /* 0x040fe200078e022c */
[----:B------:R1:W-:Y:S03]  /*50c0*/  LDGSTS.E [R17+0xc00c], desc[UR16][R88.64], !P3 ;  /* 0x0c00c00058117fae */ /* 0x0003e6000d921850 */
[C---:B------:R-:W-:Y:S01]  /*50d0*/  IMAD.WIDE R46, R6.reuse, 0x4, R46 ;  /* 0x00000004062e7825 */ /* 0x040fe200078e022e */
[----:B------:R-:W0:Y:S03]  /*50e0*/  LDGDEPBAR ;  /* 0x00000000000079af */ /* 0x000e260000000000 */
[----:B------:R-:W-:Y:S01]  /*50f0*/  IMAD.WIDE R48, R6, 0x4, R48 ;  /* 0x0000000406307825 */ /* 0x000fe200078e0230 */
[----:B------:R1:W-:Y:S01]  /*5100*/  STL [R1+0xe4], RZ ;  /* 0x0000e4ff01007387 */ /* 0x0003e20000100800 */
[----:B---3--:R-:W-:-:S02]  /*5110*/  IADD3 R27, R27, -0x41, RZ ;  /* 0xffffffbf1b1b7810 */ /* 0x008fc40007ffe0ff */
[C---:B------:R-:W-:Y:S01]  /*5120*/  IMAD.WIDE R50, R6.reuse, 0x4, R50 ;  /* 0x0000000406327825 */ /* 0x040fe200078e0232 */
[----:B------:R3:W-:Y:S01]  /*5130*/  STL [R1+0xe8], RZ ;  /* 0x0000e8ff01007387 */ /* 0x0007e20000100800 */
[----:B------:R-:W-:Y:S02]  /*5140*/  ISETP.GE.U32.AND P5, PT, R27, 0x7fffffa0, PT ;  /* 0x7fffffa01b00780c */ /* 0x000fe40003fa6070 */
[----:B------:R-:W-:Y:S01]  /*5150*/  IMAD.WIDE R52, R6, 0x4, R52 ;  /* 0x0000000406347825 */ /* 0x000fe200078e0234 */
[----:B------:R-:W2:Y:S01]  /*5160*/  LDC R27, c[0x0][0x230] ;  /* 0x00008c00ff1b7b82 */ /* 0x000ea20000000800 */
[----:B------:R3:W-:Y:S02]  /*5170*/  STL [R1+0xec], RZ ;  /* 0x0000ecff01007387 */ /* 0x0007e40000100800 */
[----:B----4-:R-:W-:Y:S02]  /*5180*/  VIADD R8, R8, 0xffffffbd ;  /* 0xffffffbd08087836 */ /* 0x010fe40000000000 */
[----:B------:R-:W-:Y:S01]  /*5190*/  IMAD.WIDE R54, R6, 0x4, R54 ;  /* 0x0000000406367825 */ /* 0x000fe200078e0236 */
[----:B------:R3:W-:Y:S02]  /*51a0*/  STL [R1+0xf0], RZ ;  /* 0x0000f0ff01007387 */ /* 0x0007e40000100800 */
[----:B------:R-:W-:Y:S01]  /*51b0*/  ISETP.GE.U32.AND P1, PT, R8, 0x7fffff9e, PT ;  /* 0x7fffff9e0800780c */ /* 0x000fe20003f26070 */
[C---:B------:R-:W-:Y:S01]  /*51c0*/  IMAD.WIDE R56, R6.reuse, 0x4, R56 ;  /* 0x0000000406387825 */ /* 0x040fe200078e0238 */
[----:B------:R-:W4:Y:S01]  /*51d0*/  LDC R8, c[0x0][0x230] ;  /* 0x00008c00ff087b82 */ /* 0x000f220000000800 */
[----:B------:R3:W-:Y:S02]  /*51e0*/  STL [R1+0xf4], RZ ;  /* 0x0000f4ff01007387 */ /* 0x0007e40000100800 */
[----:B------:R-:W-:-:S02]  /*51f0*/  IMAD.WIDE R58, R6, 0x4, R58 ;  /* 0x00000004063a7825 */ /* 0x000fc400078e023a */
[----:B------:R3:W-:Y:S02]  /*5200*/  STL [R1+0xf8], RZ ;  /* 0x0000f8ff01007387 */ /* 0x0007e40000100800 */
[C---:B------:R-:W-:Y:S02]  /*5210*/  IMAD.WIDE R60, R6.reuse, 0x4, R60 ;  /* 0x00000004063c7825 */ /* 0x040fe400078e023c */
[----:B------:R3:W-:Y:S02]  /*5220*/  STL [R1+0xfc], RZ ;  /* 0x0000fcff01007387 */ /* 0x0007e40000100800 */
[----:B------:R-:W-:-:S04]  /*5230*/  IMAD.WIDE R62, R6, 0x4, R62 ;  /* 0x00000004063e7825 */ /* 0x000fc800078e023e */
[----:B--2---:R-:W-:Y:S02]  /*5240*/  VIADD R27, R27, 0xffffffbe ;  /* 0xffffffbe1b1b7836 */ /* 0x004fe40000000000 */
[----:B------:R-:W-:-:S03]  /*5250*/  IMAD.WIDE R64, R6, 0x4, R64 ;  /* 0x0000000406407825 */ /* 0x000fc600078e0240 */
[----:B------:R-:W-:Y:S01]  /*5260*/  ISETP.GE.U32.AND P6, PT, R27, 0x7fffff9f, PT ;  /* 0x7fffff9f1b00780c */ /* 0x000fe20003fc6070 */
[----:B------:R-:W-:Y:S01]  /*5270*/  IMAD.WIDE R66, R6, 0x4, R66 ;  /* 0x0000000406427825 */ /* 0x000fe200078e0242 */
[----:B------:R-:W2:Y:S03]  /*5280*/  LDC R27, c[0x0][0x230] ;  /* 0x00008c00ff1b7b82 */ /* 0x000ea60000000800 */
[----:B----4-:R-:W-:Y:S02]  /*5290*/  VIADD R8, R8, 0xffffffbb ;  /* 0xffffffbb08087836 */ /* 0x010fe40000000000 */
[----:B------:R-:W-:-:S03]  /*52a0*/  IMAD.WIDE R68, R6, 0x4, R68 ;  /* 0x0000000406447825 */ /* 0x000fc600078e0244 */
[----:B------:R-:W-:Y:S01]  /*52b0*/  ISETP.GE.U32.AND P3, PT, R8, 0x7fffff9c, PT ;  /* 0x7fffff9c0800780c */ /* 0x000fe20003f66070 */
[C---:B------:R-:W-:Y:S01]  /*52c0*/  IMAD.WIDE R70, R6.reuse, 0x4, R70 ;  /* 0x0000000406467825 */ /* 0x040fe200078e0246 */
[----:B------:R-:W-:Y:S02]  /*52d0*/  SHF.L.U32 R8, R3, 0x5, RZ ;  /* 0x0000000503087819 */ /* 0x000fe400000006ff */
[----:B------:R-:W4:Y:S01]  /*52e0*/  LDC R3, c[0x0][0x230] ;  /* 0x00008c00ff037b82 */ /* 0x000f220000000800 */
[----:B------:R-:W-:-:S04]  /*52f0*/  IMAD.WIDE R72, R6, 0x4, R72 ;  /* 0x0000000406487825 */ /* 0x000fc800078e0248 */
[----:B------:R-:W-:-:S04]  /*5300*/  IMAD.WIDE R90, R8, 0x4, R90 ;  /* 0x00000004085a7825 */ /* 0x000fc800078e025a */
[C---:B------:R-:W-:Y:S01]  /*5310*/  IMAD.WIDE R94, R8.reuse, 0x4, R94 ;  /* 0x00000004085e7825 */ /* 0x040fe200078e025e */
[----:B------:R3:W-:Y:S03]  /*5320*/  LDGSTS.E [R11+0x3c000], desc[UR16][R90.64], P4 ;  /* 0x3c0000005a0b7fae */ /* 0x0007e6000a121850 */
        /* <DEDUP_REMOVED lines=58> */
[----:B------:R-:W-:Y:S01]  /*56d0*/  IMAD.WIDE R152, R8, 0x4, R152 ;  /* 0x0000000408987825 */ /* 0x000fe200078e0298 */
[----:B------:R3:W-:Y:S03]  /*56e0*/  LDGSTS.E [R10+0x3fa00], desc[UR16][R148.64], P4 ;  /* 0x3fa00000940a7fae */ /* 0x0007e6000a121850 */
[----:B----4-:R-:W-:Y:S01]  /*56f0*/  VIADD R3, R3, 0xffffffba ;  /* 0xffffffba03037836 */ /* 0x010fe20000000000 */
[----:B------:R4:W-:Y:S01]  /*5700*/  LDGSTS.E [R10+0x3fe00], desc[UR16][R152.64], P4 ;  /* 0x3fe00000980a7fae */ /* 0x0009e2000a121850 */
[----:B--2---:R-:W-:-:S02]  /*5710*/  VIADD R27, R27, 0xffffffbc ;  /* 0xffffffbc1b1b7836 */ /* 0x004fc40000000000 */
[C---:B------:R-:W-:Y:S01]  /*5720*/  IMAD.WIDE R74, R6.reuse, 0x4, R74 ;  /* 0x00000004064a7825 */ /* 0x040fe200078e024a */
[----:B------:R-:W-:Y:S01]  /*5730*/  ISETP.GE.U32.AND P4, PT, R3, 0x7fffff9b, PT ;  /* 0x7fffff9b0300780c */ /* 0x000fe20003f86070 */
[----:B------:R-:W0:Y:S01]  /*5740*/  LDGDEPBAR ;  /* 0x00000000000079af */ /* 0x000e220000000000 */
[----:B------:R-:W2:Y:S01]  /*5750*/  LDC R3, c[0x0][0x230] ;  /* 0x00008c00ff037b82 */ /* 0x000ea20000000800 */
[----:B------:R-:W-:Y:S01]  /*5760*/  ISETP.GE.U32.AND P2, PT, R27, 0x7fffff9d, PT ;  /* 0x7fffff9d1b00780c */ /* 0x000fe20003f46070 */
[----:B------:R-:W-:-:S06]  /*5770*/  IMAD.WIDE R76, R6, 0x4, R76 ;  /* 0x00000004064c7825 */ /* 0x000fcc00078e024c */
[----:B------:R-:W-:Y:S01]  /*5780*/  BAR.SYNC.DEFER_BLOCKING 0x0 ;  /* 0x0000000000007b1d */ /* 0x000fe20000010000 */
[----:B-----5:R-:W-:-:S07]  /*5790*/  IMAD.WIDE R78, R6, 0x4, R78 ;  /* 0x00000004064e7825 */ /* 0x020fce00078e024e */
[----:B------:R-:W5:Y:S01]  /*57a0*/  LDC R27, c[0x0][0x230] ;  /* 0x00008c00ff1b7b82 */ /* 0x000f620000000800 */
[----:B------:R-:W-:-:S04]  /*57b0*/  IMAD.WIDE R80, R6, 0x4, R80 ;  /* 0x0000000406507825 */ /* 0x000fc800078e0250 */
[----:B-1----:R-:W-:-:S04]  /*57c0*/  IMAD.WIDE R82, R6, 0x4, R82 ;  /* 0x0000000406527825 */ /* 0x002fc800078e0252 */
[----:B------:R-:W-:-:S04]  /*57d0*/  IMAD.WIDE R84, R6, 0x4, R84 ;  /* 0x0000000406547825 */ /* 0x000fc800078e0254 */
[----:B------:R-:W-:-:S04]  /*57e0*/  IMAD.WIDE R86, R6, 0x4, R86 ;  /* 0x0000000406567825 */ /* 0x000fc800078e0256 */
[----:B--2---:R-:W-:Y:S01]  /*57f0*/  VIADD R3, R3, 0xffffffb8 ;  /* 0xffffffb803037836 */ /* 0x004fe20000000000 */
[----:B------:R-:W-:Y:S01]  /*5800*/  @!PT LDS RZ, [RZ] ;  /* 0x00000000fffff984 */ /* 0x000fe20000000800 */
[----:B------:R-:W-:Y:S01]  /*5810*/  @!PT LDS RZ, [RZ] ;  /* 0x00000000fffff984 */ /* 0x000fe20000000800 */
[----:B------:R-:W-:Y:S01]  /*5820*/  @!PT LDS RZ, [RZ] ;  /* 0x00000000fffff984 */ /* 0x000fe20000000800 */
[----:B------:R1:W-:Y:S01]  /*5830*/  LDGSTS.E [R26+0x10000], desc[UR16][R154.64], !P5 ;  /* 0x100000009a1a7fae */ /* 0x0003e2000e921850 */
[----:B------:R-:W-:-:S03]  /*5840*/  IMAD.WIDE R88, R6, 0x4, R88 ;  /* 0x0000000406587825 */ /* 0x000fc600078e0258 */
[----:B------:R2:W-:Y:S01]  /*5850*/  LDGSTS.E [R26+0x14000], desc[UR16][R156.64], !P5 ;  /* 0x140000009c1a7fae */ /* 0x0005e2000e921850 */
[----:B---3--:R-:W-:-:S03]  /*5860*/  IMAD.WIDE R90, R8, 0x4, R90 ;  /* 0x00000004085a7825 */ /* 0x008fc600078e025a */
[----:B------:R3:W-:Y:S01]  /*5870*/  LDGSTS.E [R26+0x10004], desc[UR16][R158.64], !P6 ;  /* 0x100040009e1a7fae */ /* 0x0007e2000f121850 */
[----:B-----5:R-:W-:Y:S02]  /*5880*/  VIADD R27, R27, 0xffffffb9 ;  /* 0xffffffb91b1b7836 */ /* 0x020fe40000000000 */
[C---:B------:R-:W-:Y:S01]  /*5890*/  IMAD.WIDE R94, R8.reuse, 0x4, R94 ;  /* 0x00000004085e7825 */ /* 0x040fe200078e025e */
[----:B------:R5:W-:Y:S01]  /*58a0*/  LDGSTS.E [R26+0x14004], desc[UR16][R160.64], !P6 ;  /* 0x14004000a01a7fae */ /* 0x000be2000f121850 */
[----:B------:R-:W-:Y:S02]  /*58b0*/  ISETP.GE.U32.AND P6, PT, R3, 0x7fffff99, PT ;  /* 0x7fffff990300780c */ /* 0x000fe40003fc6070 */
[----:B------:R-:W4:Y:S01]  /*58c0*/  LDC R3, c[0x0][0x230] ;  /* 0x00008c00ff037b82 */ /* 0x000f220000000800 */
[----:B------:R-:W-:Y:S01]  /*58d0*/  ISETP.GE.U32.AND P5, PT, R27, 0x7fffff9a, PT ;  /* 0x7fffff9a1b00780c */ /* 0x000fe20003fa6070 */
[----:B------:R5:W-:Y:S01]  /*58e0*/  LDGSTS.E [R26+0x10008], desc[UR16][R162.64], !P1 ;  /* 0x10008000a21a7fae */ /* 0x000be2000c921850 */
[----:B------:R-:W-:-:S03]  /*58f0*/  IMAD.WIDE R98, R8, 0x4, R98 ;  /* 0x0000000408627825 */ /* 0x000fc600078e0262 */
[----:B------:R5:W-:Y:S01]  /*5900*/  LDGSTS.E [R26+0x14008], desc[UR16][R164.64], !P1 ;  /* 0x14008000a41a7fae */ /* 0x000be2000c921850 */
[C---:B------:R-:W-:Y:S01]  /*5910*/  IMAD.WIDE R102, R8.reuse, 0x4, R102 ;  /* 0x0000000408667825 */ /* 0x040fe200078e0266 */
[----:B------:R-:W1:Y:S02]  /*5920*/  LDC R27, c[0x0][0x230] ;  /* 0x00008c00ff1b7b82 */ /* 0x000e640000000800 */
[----:B------:R5:W-:Y:S01]  /*5930*/  LDGSTS.E [R26+0x1000c], desc[UR16][R166.64], !P2 ;  /* 0x1000c000a61a7fae */ /* 0x000be2000d121850 */
[----:B------:R-:W-:-:S03]  /*5940*/  IMAD.WIDE R106, R8, 0x4, R106 ;  /* 0x00000004086a7825 */ /* 0x000fc600078e026a */
[----:B------:R5:W-:Y:S01]  /*5950*/  LDGSTS.E [R26+0x1400c], desc[UR16][R168.64], !P2 ;  /* 0x1400c000a81a7fae */ /* 0x000be2000d121850 */
[----:B------:R-:W-:-:S03]  /*5960*/  IMAD.WIDE R110, R8, 0x4, R110 ;  /* 0x00000004086e7825 */ /* 0x000fc600078e026e */
[----:B------:R5:W-:Y:S01]  /*5970*/  LDGSTS.E [R25+0x10000], desc[UR16][R170.64], !P3 ;  /* 0x10000000aa197fae */ /* 0x000be2000d921850 */
[----:B------:R-:W-:-:S03]  /*5980*/  IMAD.WIDE R114, R8, 0x4, R114 ;  /* 0x0000000408727825 */ /* 0x000fc600078e0272 */
[----:B------:R5:W-:Y:S01]  /*5990*/  LDGSTS.E [R25+0x14000], desc[UR16][R172.64], !P3 ;  /* 0x14000000ac197fae */ /* 0x000be2000d921850 */
[C---:B------:R-:W-:Y:S01]  /*59a0*/  IMAD.WIDE R118, R8.reuse, 0x4, R118 ;  /* 0x0000000408767825 */ /* 0x040fe200078e0276 */
[----:B----4-:R-:W-:Y:S02]  /*59b0*/  IADD3 R3, R3, -0x4a, RZ ;  /* 0xffffffb603037810 */ /* 0x010fe40007ffe0ff */
[----:B------:R4:W-:Y:S01]  /*59c0*/  LDGSTS.E [R25+0x10004], desc[UR16][R174.64], !P4 ;  /* 0x10004000ae197fae */ /* 0x0009e2000e121850 */
[----:B------:R-:W-:Y:S01]  /*59d0*/  IMAD.WIDE R122, R8, 0x4, R122 ;  /* 0x00000004087a7825 */ /* 0x000fe200078e027a */
[----:B------:R-:W-:Y:S02]  /*59e0*/  ISETP.GE.U32.AND P2, PT, R3, 0x7fffff97, PT ;  /* 0x7fffff970300780c */ /* 0x000fe40003f46070 */
[----:B------:R-:W2:Y:S01]  /*59f0*/  LDC R3, c[0x0][0x230] ;  /* 0x00008c00ff037b82 */ /* 0x000ea20000000800 */
[----:B------:R4:W-:Y:S01]  /*5a00*/  LDGSTS.E [R25+0x14004], desc[UR16][R176.64], !P4 ;  /* 0x14004000b0197fae */ /* 0x0009e2000e121850 */
[----:B-1----:R-:W-:-:S02]  /*5a10*/  VIADD R27, R27, 0xffffffb7 ;  /* 0xffffffb71b1b7836 */ /* 0x002fc40000000000 */
[C---:B------:R-:W-:Y:S01]  /*5a20*/  IMAD.WIDE R126, R8.reuse, 0x4, R126 ;  /* 0x00000004087e7825 */ /* 0x040fe200078e027e */
[----:B------:R1:W-:Y:S02]  /*5a30*/  LDGSTS.E [R25+0x10008], desc[UR16][R178.64], !P5 ;  /* 0x10008000b2197fae */ /* 0x0003e4000e921850 */
[----:B------:R-:W-:Y:S01]  /*5a40*/  ISETP.GE.U32.AND P1, PT, R27, 0x7fffff98, PT ;  /* 0x7fffff981b00780c */ /* 0x000fe20003f26070 */
[C---:B------:R-:W-:Y:S01]  /*5a50*/  IMAD.WIDE R130, R8.reuse, 0x4, R130 ;  /* 0x0000000408827825 */ /* 0x040fe200078e0282 */
[----:B------:R-:W3:Y:S01]  /*5a60*/  LDC R27, c[0x0][0x230] ;  /* 0x00008c00ff1b7b82 */ /* 0x000ee20000000800 */
[----:B------:R1:W-:Y:S02]  /*5a70*/  LDGSTS.E [R25+0x14008], desc[UR16][R180.64], !P5 ;  /* 0x14008000b4197fae */ /* 0x0003e4000e921850 */
[C---:B------:R-:W-:Y:S02]  /*5a80*/  IMAD.WIDE R134, R8.reuse, 0x4, R134 ;  /* 0x0000000408867825 */ /* 0x040fe400078e0286 */
[----:B------:R1:W-:Y:S02]  /*5a90*/  LDGSTS.E [R25+0x1000c], desc[UR16][R182.64], !P6 ;  /* 0x1000c000b6197fae */ /* 0x0003e4000f121850 */
[----:B------:R-:W-:-:S02]  /*5aa0*/  IMAD.WIDE R138, R8, 0x4, R138 ;  /* 0x00000004088a7825 */ /* 0x000fc400078e028a */
[----:B------:R1:W-:Y:S02]  /*5ab0*/  LDGSTS.E [R25+0x1400c], desc[UR16][R184.64], !P6 ;  /* 0x1400c000b8197fae */ /* 0x0003e4000f121850 */
[C---:B------:R-:W-:Y:S02]  /*5ac0*/  IMAD.WIDE R142, R8.reuse, 0x4, R142 ;  /* 0x00000004088e7825 */ /* 0x040fe400078e028e */
[----:B------:R1:W-:Y:S02]  /*5ad0*/  LDGSTS.E [R24+0x10000], desc[UR16][R186.64], !P1 ;  /* 0x10000000ba187fae */ /* 0x0003e4000c921850 */
[----:B--2---:R-:W-:Y:S02]  /*5ae0*/  VIADD R3, R3, 0xffffffb4 ;  /* 0xffffffb403037836 */ /* 0x004fe40000000000 */
[----:B------:R2:W-:Y:S01]  /*5af0*/  LDGSTS.E [R24+0x14000], desc[UR16][R188.64], !P1 ;  /* 0x14000000bc187fae */ /* 0x0005e2000c921850 */
[C---:B------:R-:W-:Y:S02]  /*5b00*/  IMAD.WIDE R146, R8.reuse, 0x4, R146 ;  /* 0x0000000408927825 */ /* 0x040fe400078e0292 */
[----:B------:R-:W-:Y:S01]  /*5b10*/  ISETP.GE.U32.AND P4, PT, R3, 0x7fffff95, PT ;  /* 0x7fffff950300780c */ /* 0x000fe20003f86070 */
[----:B------:R2:W-:Y:S01]  /*5b20*/  LDGSTS.E [R24+0x10004], desc[UR16][R190.64], !P2 ;  /* 0x10004000be187fae */ /* 0x0005e2000d121850 */
[----:B------:R-:W5:Y:S01]  /*5b30*/  LDC R3, c[0x0][0x230] ;  /* 0x00008c00ff037b82 */ /* 0x000f620000000800 */
[----:B------:R-:W-:-:S02]  /*5b40*/  IMAD.WIDE R150, R8, 0x4, R150 ;  /* 0x0000000408967825 */ /* 0x000fc400078e0296 */
[----:B------:R2:W-:Y:S02]  /*5b50*/  LDGSTS.E [R24+0x14004], desc[UR16][R192.64], !P2 ;  /* 0x14004000c0187fae */ /* 0x0005e4000d121850 */
[----:B---3--:R-:W-:Y:S02]  /*5b60*/  VIADD R27, R27, 0xffffffb5 ;  /* 0xffffffb51b1b7836 */ /* 0x008fe40000000000 */
[----:B------:R-:W-:-:S03]  /*5b70*/  IMAD.WIDE R92, R8, 0x4, R92 ;  /* 0x00000004085c7825 */ /* 0x000fc600078e025c */
[----:B------:R-:W-:Y:S01]  /*5b80*/  ISETP.GE.U32.AND P3, PT, R27, 0x7fffff96, PT ;  /* 0x7fffff961b00780c */ /* 0x000fe20003f66070 */
[C---:B------:R-:W-:Y:S01]  /*5b90*/  IMAD.WIDE R96, R8.reuse, 0x4, R96 ;  /* 0x0000000408607825 */ /* 0x040fe200078e0260 */
[----:B------:R-:W3:Y:S03]  /*5ba0*/  LDC R27, c[0x0][0x230] ;  /* 0x00008c00ff1b7b82 */ /* 0x000ee60000000800 */
[----:B------:R-:W-:-:S04]  /*5bb0*/  IMAD.WIDE R100, R8, 0x4, R100 ;  /* 0x0000000408647825 */ /* 0x000fc800078e0264 */
[----:B------:R-:W-:-:S04]  /*5bc0*/  IMAD.WIDE R104, R8, 0x4, R104 ;  /* 0x0000000408687825 */ /* 0x000fc800078e0268 */
[----:B------:R2:W-:Y:S01]  /*5bd0*/  LDGSTS.E [R24+0x10008], desc[UR16][R194.64], !P3 ;  /* 0x10008000c2187fae */ /* 0x0005e2000d921850 */
[----:B-----5:R-:W-:Y:S02]  /*5be0*/  VIADD R3, R3, 0xffffffb2 ;  /* 0xffffffb203037836 */ /* 0x020fe40000000000 */
[C---:B------:R-:W-:Y:S01]  /*5bf0*/  IMAD.WIDE R108, R8.reuse, 0x4, R108 ;  /* 0x00000004086c7825 */ /* 0x040fe200078e026c */
[----:B------:R5:W-:Y:S02]  /*5c00*/  LDGSTS.E [R24+0x14008], desc[UR16][R196.64], !P3 ;  /* 0x14008000c4187fae */ /* 0x000be4000d921850 */
[----:B------:R-:W-:Y:S01]  /*5c10*/  ISETP.GE.U32.AND P6, PT, R3, 0x7fffff93, PT ;  /* 0x7fffff930300780c */ /* 0x000fe20003fc6070 */
[C---:B------:R-:W-:Y:S01]  /*5c20*/  IMAD.WIDE R112, R8.reuse, 0x4, R112 ;  /* 0x0000000408707825 */ /* 0x040fe200078e0270 */
[----:B------:R-:W4:Y:S01]  /*5c30*/  LDC R3, c[0x0][0x230] ;  /* 0x00008c00ff037b82 */ /* 0x000f220000000800 */
[----:B------:R5:W-:Y:S02]  /*5c40*/  LDGSTS.E [R24+0x1000c], desc[UR16][R198.64], !P4 ;  /* 0x1000c000c6187fae */ /* 0x000be4000e121850 */
        /* <DEDUP_REMOVED lines=9> */
[----:B----4-:R-:W-:Y:S01]  /*5ce0*/  VIADD R3, R3, 0xffffffb0 ;  /* 0xffffffb003037836 */ /* 0x010fe20000000000 */
[----:B------:R4:W-:Y:S01]  /*5cf0*/  LDGSTS.E [R23+0x10000], desc[UR16][R202.64], !P5 ;  /* 0x10000000ca177fae */ /* 0x0009e2000e921850 */
[----:B------:R-:W-:-:S03]  /*5d00*/  IMAD.WIDE R136, R8, 0x4, R136 ;  /* 0x0000000408887825 */ /* 0x000fc600078e0288 */
[----:B------:R-:W-:Y:S01]  /*5d10*/  ISETP.GE.U32.AND P2, PT, R3, 0x7fffff91, PT ;  /* 0x7fffff910300780c */ /* 0x000fe20003f46070 */
[----:B------:R4:W-:Y:S01]  /*5d20*/  LDGSTS.E [R23+0x14000], desc[UR16][R204.64], !P5 ;  /* 0x14000000cc177fae */ /* 0x0009e2000e921850 */
[----:B------:R-:W1:Y:S01]  /*5d30*/  LDC R3, c[0x0][0x230] ;  /* 0x00008c00ff037b82 */ /* 0x000e620000000800 */
[C---:B------:R-:W-:Y:S02]  /*5d40*/  IMAD.WIDE R140, R8.reuse, 0x4, R140 ;  /* 0x00000004088c7825 */ /* 0x040fe400078e028c */
[----:B------:R4:W-:Y:S02]  /*5d50*/  LDGSTS.E [R23+0x10004], desc[UR16][R206.64], !P6 ;  /* 0x10004000ce177fae */ /* 0x0009e4000f121850 */
[C---:B------:R-:W-:Y:S01]  /*5d60*/  IMAD.WIDE R144, R8.reuse, 0x4, R144 ;  /* 0x0000000408907825 */ /* 0x040fe200078e0290 */
[----:B---3--:R-:W-:Y:S01]  /*5d70*/  IADD3 R27, R27, -0x4f, RZ ;  /* 0xffffffb11b1b7810 */ /* 0x008fe20007ffe0ff */
[----:B------:R3:W-:Y:S02]  /*5d80*/  LDGSTS.E [R23+0x14004], desc[UR16][R208.64], !P6 ;  /* 0x14004000d0177fae */ /* 0x0007e4000f121850 */
[----:B------:R-:W-:Y:S01]  /*5d90*/  IMAD.WIDE R148, R8, 0x4, R148 ;  /* 0x0000000408947825 */ /* 0x000fe200078e0294 */
[----:B------:R-:W-:-:S02]  /*5da0*/  ISETP.GE.U32.AND P1, PT, R27, 0x7fffff92, PT ;  /* 0x7fffff921b00780c */ /* 0x000fc40003f26070 */
[----:B------:R-:W2:Y:S01]  /*5db0*/  LDC R27, c[0x0][0x230] ;  /* 0x00008c00ff1b7b82 */ /* 0x000ea20000000800 */
[----:B------:R-:W-:-:S04]  /*5dc0*/  IMAD.WIDE R152, R8, 0x4, R152 ;  /* 0x0000000408987825 */ /* 0x000fc800078e0298 */
[----:B------:R-:W-:-:S04]  /*5dd0*/  IMAD.WIDE R154, R6, 0x4, R154 ;  /* 0x00000004069a7825 */ /* 0x000fc800078e029a */
[C---:B------:R-:W-:Y:S02]  /*5de0*/  IMAD.WIDE R156, R6.reuse, 0x4, R156 ;  /* 0x00000004069c7825 */ /* 0x040fe400078e029c */
[----:B------:R3:W-:Y:S02]  /*5df0*/  LDGSTS.E [R23+0x10008], desc[UR16][R210.64], !P1 ;  /* 0x10008000d2177fae */ /* 0x0007e4000c921850 */
[----:B-1----:R-:W-:Y:S02]  /*5e00*/  VIADD R3, R3, 0xffffffae ;  /* 0xffffffae03037836 */ /* 0x002fe40000000000 */
[----:B------:R1:W-:Y:S01]  /*5e10*/  LDGSTS.E [R23+0x14008], desc[UR16][R212.64], !P1 ;  /* 0x14008000d4177fae */ /* 0x0003e2000c921850 */
[C---:B------:R-:W-:Y:S02]  /*5e20*/  IMAD.WIDE R158, R6.reuse, 0x4, R158 ;  /* 0x00000004069e7825 */ /* 0x040fe400078e029e */
[----:B------:R-:W-:Y:S01]  /*5e30*/  ISETP.GE.U32.AND P4, PT, R3, 0x7fffff8f, PT ;  /* 0x7fffff8f0300780c */ /* 0x000fe20003f86070 */
[----:B------:R1:W-:Y:S01]  /*5e40*/  LDGSTS.E [R23+0x1000c], desc[UR16][R214.64], !P2 ;  /* 0x1000c000d6177fae */ /* 0x0003e2000d121850 */
[----:B------:R-:W5:Y:S01]  /*5e50*/  LDC R3, c[0x0][0x230] ;  /* 0x00008c00ff037b82 */ /* 0x000f620000000800 */
[----:B------:R-:W-:-:S02]  /*5e60*/  IMAD.WIDE R160, R6, 0x4, R160 ;  /* 0x0000000406a07825 */ /* 0x000fc400078e02a0 */
[----:B------:R1:W-:Y:S02]  /*5e70*/  LDGSTS.E [R23+0x1400c], desc[UR16][R220.64], !P2 ;  /* 0x1400c000dc177fae */ /* 0x0003e4000d121850 */
[----:B--2---:R-:W-:Y:S02]  /*5e80*/  VIADD R27, R27, 0xffffffaf ;  /* 0xffffffaf1b1b7836 */ /* 0x004fe40000000000 */
[----:B------:R-:W-:-:S03]  /*5e90*/  IMAD.WIDE R162, R6, 0x4, R162 ;  /* 0x0000000406a27825 */ /* 0x000fc600078e02a2 */
[----:B------:R-:W-:Y:S01]  /*5ea0*/  ISETP.GE.U32.AND P3, PT, R27, 0x7fffff90, PT ;  /* 0x7fffff901b00780c */ /* 0x000fe20003f66070 */
[C---:B------:R-:W-:Y:S01]  /*5eb0*/  IMAD.WIDE R164, R6.reuse, 0x4, R164 ;  /* 0x0000000406a47825 */ /* 0x040fe200078e02a4 */
[----:B------:R-:W2:Y:S03]  /*5ec0*/  LDC R27, c[0x0][0x230] ;  /* 0x00008c00ff1b7b82 */ /* 0x000ea60000000800 */
[----:B------:R-:W-:-:S04]  /*5ed0*/  IMAD.WIDE R166, R6, 0x4, R166 ;  /* 0x0000000406a67825 */ /* 0x000fc800078e02a6 */
[----:B------:R-:W-:-:S04]  /*5ee0*/  IMAD.WIDE R168, R6, 0x4, R168 ;  /* 0x0000000406a87825 */ /* 0x000fc800078e02a8 */
[----:B------:R1:W-:Y:S01]  /*5ef0*/  LDGSTS.E [R22+0x10000], desc[UR16][R222.64], !P3 ;  /* 0x10000000de167fae */ /* 0x0003e2000d921850 */
        /* <DEDUP_REMOVED lines=16> */
[----:B----4-:R-:W-:Y:S01]  /*6000*/  VIADD R3, R3, 0xffffffaa ;  /* 0xffffffaa03037836 */ /* 0x010fe20000000000 */
[----:B------:R4:W-:Y:S01]  /*6010*/  LDGSTS.E [R22+0x10008], desc[UR16][R34.64], !P5 ;  /* 0x1000800022167fae */ /* 0x0009e2000e921850 */
[----:B------:R-:W-:-:S03]  /*6020*/  IMAD.WIDE R184, R6, 0x4, R184 ;  /* 0x0000000406b87825 */ /* 0x000fc600078e02b8 */
[----:B------:R-:W-:Y:S01]  /*6030*/  ISETP.GE.U32.AND P2, PT, R3, 0x7fffff8b, PT ;  /* 0x7fffff8b0300780c */ /* 0x000fe20003f46070 */
[----:B------:R4:W-:Y:S01]  /*6040*/  LDGSTS.E [R22+0x14008], desc[UR16][R36.64], !P5 ;  /* 0x1400800024167fae */ /* 0x0009e2000e921850 */
[----:B------:R-:W3:Y:S01]  /*6050*/  LDC R3, c[0x0][0x230] ;  /* 0x00008c00ff037b82 */ /* 0x000ee20000000800 */
[C---:B------:R-:W-:Y:S02]  /*6060*/  IMAD.WIDE R186, R6.reuse, 0x4, R186 ;  /* 0x0000000406ba7825 */ /* 0x040fe400078e02ba */
[----:B------:R4:W-:Y:S02]  /*6070*/  LDGSTS.E [R22+0x1000c], desc[UR16][R38.64], !P6 ;  /* 0x1000c00026167fae */ /* 0x0009e4000f121850 */
[----:B------:R-:W-:Y:S02]  /*6080*/  IMAD.WIDE R188, R6, 0x4, R188 ;  /* 0x0000000406bc7825 */ /* 0x000fe400078e02bc */
[----:B------:R4:W-:Y:S02]  /*6090*/  LDGSTS.E [R22+0x1400c], desc[UR16][R40.64], !P6 ;  /* 0x1400c00028167fae */ /* 0x0009e4000f121850 */
[----:B--2---:R-:W-:-:S02]  /*60a0*/  VIADD R27, R27, 0xffffffab ;  /* 0xffffffab1b1b7836 */ /* 0x004fc40000000000 */
[----:B------:R-:W-:-:S03]  /*60b0*/  IMAD.WIDE R190, R6, 0x4, R190 ;  /* 0x0000000406be7825 */ /* 0x000fc600078e02be */
[----:B------:R-:W-:Y:S01]  /*60c0*/  ISETP.GE.U32.AND P1, PT, R27, 0x7fffff8c, PT ;  /* 0x7fffff8c1b00780c */ /* 0x000fe20003f26070 */
[C---:B------:R-:W-:Y:S01]  /*60d0*/  IMAD.WIDE R192, R6.reuse, 0x4, R192 ;  /* 0x0000000406c07825 */ /* 0x040fe200078e02c0 */
[----:B------:R-:W2:Y:S03]  /*60e0*/  LDC R27, c[0x0][0x230] ;  /* 0x00008c00ff1b7b82 */ /* 0x000ea60000000800 */
[----:B------:R-:W-:-:S04]  /*60f0*/  IMAD.WIDE R194, R6, 0x4, R194 ;  /* 0x0000000406c27825 */ /* 0x000fc800078e02c2 */
[----:B------:R-:W-:-:S04]  /*6100*/  IMAD.WIDE R196, R6, 0x4, R196 ;  /* 0x0000000406c47825 */ /* 0x000fc800078e02c4 */
[----:B---3--:R-:W-:Y:S01]  /*6110*/  VIADD R3, R3, 0xffffffa8 ;  /* 0xffffffa803037836 */ /* 0x008fe20000000000 */
[----:B------:R3:W-:Y:S01]  /*6120*/  LDGSTS.E [R21+0x10000], desc[UR16][R42.64], !P1 ;  /* 0x100000002a157fae */ /* 0x0007e2000c921850 */
[----:B------:R-:W-:-:S03]  /*6130*/  IMAD.WIDE R198, R6, 0x4, R198 ;  /* 0x0000000406c67825 */ /* 0x000fc600078e02c6 */
[----:B------:R-:W-:Y:S01]  /*6140*/  ISETP.GE.U32.AND P4, PT, R3, 0x7fffff89, PT ;  /* 0x7fffff890300780c */ /* 0x000fe20003f86070 */
[----:B------:R3:W-:Y:S01]  /*6150*/  LDGSTS.E [R21+0x14000], desc[UR16][R44.64], !P1 ;  /* 0x140000002c157fae */ /* 0x0007e2000c921850 */
[----:B------:R-:W1:Y:S01]  /*6160*/  LDC R3, c[0x0][0x230] ;  /* 0x00008c00ff037b82 */ /* 0x000e620000000800 */
        /* <DEDUP_REMOVED lines=11> */
[----:B-1----:R-:W-:Y:S01]  /*6220*/  VIADD R3, R3, 0xffffffa6 ;  /* 0xffffffa603037836 */ /* 0x002fe20000000000 */
[----:B------:R1:W-:Y:S01]  /*6230*/  LDGSTS.E [R21+0x10008], desc[UR16][R50.64], !P3 ;  /* 0x1000800032157fae */ /* 0x0003e2000d921850 */
[----:B------:R-:W-:-:S03]  /*6240*/  IMAD.WIDE R212, R6, 0x4, R212 ;  /* 0x0000000406d47825 */ /* 0x000fc600078e02d4 */
[----:B------:R-:W-:Y:S01]  /*6250*/  ISETP.GE.U32.AND P6, PT, R3, 0x7fffff87, PT ;  /* 0x7fffff870300780c */ /* 0x000fe20003fc6070 */
[----:B------:R1:W-:Y:S01]  /*6260*/  LDGSTS.E [R21+0x14008], desc[UR16][R52.64], !P3 ;  /* 0x1400800034157fae */ /* 0x0003e2000d921850 */
[----:B------:R-:W4:Y:S01]  /*6270*/  LDC R3, c[0x0][0x230] ;  /* 0x00008c00ff037b82 */ /* 0x000f220000000800 */
[C---:B------:R-:W-:Y:S02]  /*6280*/  IMAD.WIDE R214, R6.reuse, 0x4, R214 ;  /* 0x0000000406d67825 */ /* 0x040fe400078e02d6 */
[----:B------:R1:W-:Y:S02]  /*6290*/  LDGSTS.E [R21+0x1000c], desc[UR16][R54.64], !P4 ;  /* 0x1000c00036157fae */ /* 0x0003e4000e121850 */
[C---:B------:R-:W-:Y:S01]  /*62a0*/  IMAD.WIDE R220, R6.reuse, 0x4, R220 ;  /* 0x0000000406dc7825 */ /* 0x040fe200078e02dc */
[----:B--2---:R-:W-:Y:S01]  /*62b0*/  IADD3 R27, R27, -0x59, RZ ;  /* 0xffffffa71b1b7810 */ /* 0x004fe20007ffe0ff */
[----:B------:R2:W-:Y:S02]  /*62c0*/  LDGSTS.E [R21+0x1400c], desc[UR16][R56.64], !P4 ;  /* 0x1400c00038157fae */ /* 0x0005e4000e121850 */
[----:B------:R-:W-:Y:S01]  /*62d0*/  IMAD.WIDE R222, R6, 0x4, R222 ;  /* 0x0000000406de7825 */ /* 0x000fe200078e02de */
[----:B------:R-:W-:-:S02]  /*62e0*/  ISETP.GE.U32.AND P5, PT, R27, 0x7fffff88, PT ;  /* 0x7fffff881b00780c */ /* 0x000fc40003fa6070 */
[----:B------:R-:W3:Y:S01]  /*62f0*/  LDC R27, c[0x0][0x230] ;  /* 0x00008c00ff1b7b82 */ /* 0x000ee20000000800 */
[----:B-----5:R-:W-:-:S04]  /*6300*/  IMAD.WIDE R28, R6, 0x4, R28 ;  /* 0x00000004061c7825 */ /* 0x020fc800078e021c */
[----:B------:R-:W-:-:S04]  /*6310*/  IMAD.WIDE R30, R6, 0x4, R30 ;  /* 0x00000004061e7825 */ /* 0x000fc800078e021e */
[C---:B------:R-:W-:Y:S02]  /*6320*/  IMAD.WIDE R32, R6.reuse, 0x4, R32 ;  /* 0x0000000406207825 */ /* 0x040fe400078e0220 */
[----:B------:R5:W-:Y:S02]  /*6330*/  LDGSTS.E [R20+0x10000], desc[UR16][R58.64], !P5 ;  /* 0x100000003a147fae */ /* 0x000be4000e921850 */
[----:B----4-:R-:W-:Y:S02]  /*6340*/  VIADD R3, R3, 0xffffffa4 ;  /* 0xffffffa403037836 */ /* 0x010fe40000000000 */
[----:B------:R4:W-:Y:S01]  /*6350*/  LDGSTS.E [R20+0x14000], desc[UR16][R60.64], !P5 ;  /* 0x140000003c147fae */ /* 0x0009e2000e921850 */
[C---:B------:R-:W-:Y:S02]  /*6360*/  IMAD.WIDE R34, R6.reuse, 0x4, R34 ;  /* 0x0000000406227825 */ /* 0x040fe400078e0222 */
[----:B------:R-:W-:Y:S01]  /*6370*/  ISETP.GE.U32.AND P2, PT, R3, 0x7fffff85, PT ;  /* 0x7fffff850300780c */ /* 0x000fe20003f46070 */
[----:B------:R4:W-:Y:S01]  /*6380*/  LDGSTS.E [R20+0x10004], desc[UR16][R62.64], !P6 ;  /* 0x100040003e147fae */ /* 0x0009e2000f121850 */
[----:B------:R-:W1:Y:S01]  /*6390*/  LDC R3, c[0x0][0x230] ;  /* 0x00008c00ff037b82 */ /* 0x000e620000000800 */
        /* <DEDUP_REMOVED lines=10> */
[----:B-1----:R-:W-:Y:S01]  /*6440*/  IADD3 R3, R3, -0x5e, RZ ;  /* 0xffffffa203037810 */ /* 0x002fe20007ffe0ff */
[C---:B------:R-:W-:Y:S02]  /*6450*/  IMAD.WIDE R46, R6.reuse, 0x4, R46 ;  /* 0x00000004062e7825 */ /* 0x040fe400078e022e */
[----:B------:R1:W-:Y:S01]  /*6460*/  LDGSTS.E [R20+0x14008], desc[UR16][R68.64], !P1 ;  /* 0x1400800044147fae */ /* 0x0003e2000c921850 */
[----:B------:R-:W-:Y:S01]  /*6470*/  ISETP.GE.U32.AND P4, PT, R3, 0x7fffff83, PT ;  /* 0x7fffff830300780c */ /* 0x000fe20003f86070 */
[C---:B------:R-:W-:Y:S01]  /*6480*/  IMAD.WIDE R48, R6.reuse, 0x4, R48 ;  /* 0x0000000406307825 */ /* 0x040fe200078e0230 */
[----:B------:R-:W1:Y:S03]  /*6490*/  S2R R3, SR_TID.X ;  /* 0x0000000000037919 */ /* 0x000e660000002100 */
[C---:B------:R-:W-:Y:S01]  /*64a0*/  IMAD.WIDE R50, R6.reuse, 0x4, R50 ;  /* 0x0000000406327825 */ /* 0x040fe200078e0232 */
[----:B------:R1:W-:Y:S03]  /*64b0*/  LDGSTS.E [R20+0x1000c], desc[UR16][R70.64], !P2 ;  /* 0x1000c00046147fae */ /* 0x0003e6000d121850 */
[----:B---3--:R-:W-:Y:S01]  /*64c0*/  VIADD R27, R27, 0xffffffa3 ;  /* 0xffffffa31b1b7836 */ /* 0x008fe20000000000 */
[----:B------:R3:W-:Y:S01]  /*64d0*/  LDGSTS.E [R20+0x1400c], desc[UR16][R72.64], !P2 ;  /* 0x1400c00048147fae */ /* 0x0007e2000d121850 */
[----:B------:R-:W-:-:S03]  /*64e0*/  IMAD.WIDE R52, R6, 0x4, R52 ;  /* 0x0000000406347825 */ /* 0x000fc600078e0234 */
[----:B------:R-:W-:Y:S02]  /*64f0*/  ISETP.GE.U32.AND P3, PT, R27, 0x7fffff84, PT ;  /* 0x7fffff841b00780c */ /* 0x000fe40003f66070 */
[----:B------:R-:W3:Y:S01]  /*6500*/  LDC R27, c[0x0][0x230] ;  /* 0x00008c00ff1b7b82 */ /* 0x000ee20000000800 */
[----:B------:R-:W-:-:S04]  /*6510*/  IMAD.WIDE R54, R6, 0x4, R54 ;  /* 0x0000000406367825 */ /* 0x000fc800078e0236 */
[----:B--2---:R-:W-:-:S04]  /*6520*/  IMAD.WIDE R56, R6, 0x4, R56 ;  /* 0x0000000406387825 */ /* 0x004fc800078e0238 */
[C---:B-----5:R-:W-:Y:S02]  /*6530*/  IMAD.WIDE R58, R6.reuse, 0x4, R58 ;  /* 0x00000004063a7825 */ /* 0x060fe400078e023a */
[----:B------:R2:W-:Y:S02]  /*6540*/  LDGSTS.E [R17+0x10000], desc[UR16][R74.64], !P3 ;  /* 0x100000004a117fae */ /* 0x0005e4000d921850 */
[C---:B----4-:R-:W-:Y:S02]  /*6550*/  IMAD.WIDE R60, R6.reuse, 0x4, R60 ;  /* 0x00000004063c7825 */ /* 0x050fe400078e023c */
[----:B------:R4:W-:Y:S02]  /*6560*/  LDGSTS.E [R17+0x14000], desc[UR16][R76.64], !P3 ;  /* 0x140000004c117fae */ /* 0x0009e4000d921850 */
[C---:B------:R-:W-:Y:S01]  /*6570*/  IMAD.WIDE R62, R6.reuse, 0x4, R62 ;  /* 0x00000004063e7825 */ /* 0x040fe200078e023e */
[----:B-1----:R-:W-:Y:S01]  /*6580*/  LOP3.LUT R3, R3, 0x1f, RZ, 0xc0, !PT ;  /* 0x0000001f03037812 */ /* 0x002fe200078ec0ff */
[----:B------:R1:W-:Y:S02]  /*6590*/  LDGSTS.E [R17+0x10004], desc[UR16][R78.64], !P4 ;  /* 0x100040004e117fae */ /* 0x0003e4000e121850 */
[----:B------:R-:W-:-:S02]  /*65a0*/  IMAD.WIDE R64, R6, 0x4, R64 ;  /* 0x0000000406407825 */ /* 0x000fc400078e0240 */
[----:B------:R5:W-:Y:S02]  /*65b0*/  LDGSTS.E [R17+0x14004], desc[UR16][R80.64], !P4 ;  /* 0x1400400050117fae */ /* 0x000be4000e121850 */
[----:B---3--:R-:W-:Y:S02]  /*65c0*/  VIADD R27, R27, 0xffffffa0 ;  /* 0xffffffa01b1b7836 */ /* 0x008fe40000000000 */
[----:B------:R-:W-:-:S03]  /*65d0*/  IMAD.WIDE R66, R6, 0x4, R66 ;  /* 0x0000000406427825 */ /* 0x000fc600078e0242 */
[----:B------:R-:W-:Y:S01]  /*65e0*/  ISETP.GE.AND P5, PT, R3, R27, PT ;  /* 0x0000001b0300720c */ /* 0x000fe20003fa6270 */
[C---:B------:R-:W-:Y:S01]  /*65f0*/  IMAD.WIDE R68, R6.reuse, 0x4, R68 ;  /* 0x0000000406447825 */ /* 0x040fe200078e0244 */
[----:B------:R-:W3:Y:S01]  /*6600*/  LDC R3, c[0x0][0x230] ;  /* 0x00008c00ff037b82 */ /* 0x000ee20000000800 */
[----:B------:R-:W-:Y:S02]  /*6610*/  ISETP.GE.U32.AND P1, PT, R27, 0x7fffff81, PT ;  /* 0x7fffff811b00780c */ /* 0x000fe40003f26070 */
[----:B------:R-:W-:-:S04]  /*6620*/  IMAD.WIDE R70, R6, 0x4, R70 ;  /* 0x0000000406467825 */ /* 0x000fc800078e0246 */
[C---:B------:R-:W-:Y:S01]  /*6630*/  IMAD.WIDE R72, R6.reuse, 0x4, R72 ;  /* 0x0000000406487825 */ /* 0x040fe200078e0248 */
[----:B------:R-:W3:Y:S03]  /*6640*/  LDC R27, c[0x0][0x230] ;  /* 0x00008c00ff1b7b82 */ /* 0x000ee60000000800 */
[----:B--2---:R-:W-:-:S04]  /*6650*/  IMAD.WIDE R74, R6, 0x4, R74 ;  /* 0x00000004064a7825 */ /* 0x004fc800078e024a */
[----:B----4-:R-:W-:-:S04]  /*6660*/  IMAD.WIDE R76, R6, 0x4, R76 ;  /* 0x00000004064c7825 */ /* 0x010fc800078e024c */
[----:B-1----:R-:W-:-:S04]  /*6670*/  IMAD.WIDE R78, R6, 0x4, R78 ;  /* 0x00000004064e7825 */ /* 0x002fc800078e024e */
[----:B-----5:R-:W-:-:S04]  /*6680*/  IMAD.WIDE R80, R6, 0x4, R80 ;  /* 0x0000000406507825 */ /* 0x020fc800078e0250 */
[----:B---3--:R-:W-:-:S05]  /*6690*/  VIADD R3, R3, 0xffffffa1 ;  /* 0xffffffa103037836 */ /* 0x008fca0000000000 */
[----:B------:R-:W-:Y:S01]  /*66a0*/  ISETP.GE.U32.AND P6, PT, R3, 0x7fffff82, PT ;  /* 0x7fffff820300780c */ /* 0x000fe20003fc6070 */
[----:B------:R-:W-:Y:S01]  /*66b0*/  VIADD R27, R27, 0xffffff9f ;  /* 0xffffff9f1b1b7836 */ /* 0x000fe20000000000 */
[----:B------:R-:W-:Y:S02]  /*66c0*/  SEL R3, RZ, 0x4, P5 ;  /* 0x00000004ff037807 */ /* 0x000fe40002800000 */
[----:B------:R-:W-:Y:S02]  /*66d0*/  ISETP.GT.AND P5, PT, R7, 0x7f, PT ;  /* 0x0000007f0700780c */ /* 0x000fe40003fa4270 */
[----:B------:R-:W-:Y:S02]  /*66e0*/  ISETP.GE.U32.AND P2, PT, R27, 0x7fffff80, PT ;  /* 0x7fffff801b00780c */ /* 0x000fe40003f46070 */
[----:B------:R-:W-:Y:S01]  /*66f0*/  SEL R3, R3, RZ, P5 ;  /* 0x000000ff03037207 */ /* 0x000fe20002800000 */
[----:B------:R-:W1:Y:S03]  /*6700*/  LDC R27, c[0x0][0x230] ;  /* 0x00008c00ff1b7b82 */ /* 0x000e660000000800 */
[----:B------:R-:W-:Y:S01]  /*6710*/  ISETP.NE.U32.AND P5, PT, R3, RZ, PT ;  /* 0x000000ff0300720c */ /* 0x000fe20003fa5070 */
[----:B------:R2:W-:Y:S04]  /*6720*/  LDGSTS.E [R17+0x10008], desc[UR16][R82.64], !P6 ;  /* 0x1000800052117fae */ /* 0x0005e8000f121850 */
[----:B------:R-:W3:Y:S01]  /*6730*/  LDC R3, c[0x0][0x230] ;  /* 0x00008c00ff037b82 */ /* 0x000ee20000000800 */
[----:B------:R4:W-:Y:S04]  /*6740*/  LDGSTS.E [R17+0x14008], desc[UR16][R84.64], !P6 ;  /* 0x1400800054117fae */ /* 0x0009e8000f121850 */
[----:B------:R5:W-:Y:S01]  /*6750*/  LDGSTS.E [R17+0x1000c], desc[UR16][R86.64], !P1 ;  /* 0x1000c00056117fae */ /* 0x000be2000c921850 */
[----:B--2---:R-:W-:-:S03]  /*6760*/  IMAD.WIDE R82, R6, 0x4, R82 ;  /* 0x0000000406527825 */ /* 0x004fc600078e0252 */
[----:B------:R2:W-:Y:S04]  /*6770*/  LDGSTS.E [R17+0x1400c], desc[UR16][R88.64], !P1 ;  /* 0x1400c00058117fae */ /* 0x0005e8000c921850 */
[----:B------:R-:W0:Y:S01]  /*6780*/  LDGDEPBAR ;  /* 0x00000000000079af */ /* 0x000e220000000000 */
[----:B----4-:R-:W-:-:S03]  /*6790*/  IMAD.WIDE R84, R6, 0x4, R84 ;  /* 0x0000000406547825 */ /* 0x010fc600078e0254 */
[----:B------:R4:W-:Y:S01]  /*67a0*/  LDGSTS.E [R11+0x40000], desc[UR16][R90.64], P0 ;  /* 0x400000005a0b7fae */ /* 0x0009e20008121850 */
[----:B-1----:R-:W-:Y:S02]  /*67b0*/  VIADD R27, R27, 0xffffff9e ;  /* 0xffffff9e1b1b7836 */ /* 0x002fe40000000000 */
[C---:B-----5:R-:W-:Y:S01]  /*67c0*/  IMAD.WIDE R86, R6.reuse, 0x4, R86 ;  /* 0x0000000406567825 */ /* 0x060fe200078e0256 */
[----:B------:R1:W-:Y:S02]  /*67d0*/  LDGSTS.E [R11+0x40400], desc[UR16][R94.64], P0 ;  /* 0x404000005e0b7fae */ /* 0x0003e40008121850 */
[----:B------:R-:W-:Y:S01]  /*67e0*/  ISETP.GE.U32.AND P3, PT, R27, 0x7fffff7f, PT ;  /* 0x7fffff7f1b00780c */ /* 0x000fe20003f66070 */
[----:B--2---:R-:W-:Y:S01]  /*67f0*/  IMAD.WIDE R88, R6, 0x4, R88 ;  /* 0x0000000406587825 */ /* 0x004fe200078e0258 */
[----:B---3--:R-:W-:Y:S01]  /*6800*/  IADD3 R3, R3, -0x63, RZ ;  /* 0xffffff9d03037810 */ /* 0x008fe20007ffe0ff */
[----:B------:R2:W-:Y:S01]  /*6810*/  LDGSTS.E [R11+0x40800], desc[UR16][R98.64], P0 ;  /* 0x40800000620b7fae */ /* 0x0005e20008121850 */
[----:B------:R-:W3:Y:S02]  /*6820*/  LDC R27, c[0x0][0x230] ;  /* 0x00008c00ff1b7b82 */ /* 0x000ee40000000800 */
[----:B------:R-:W-:Y:S01]  /*6830*/  ISETP.GE.U32.AND P4, PT, R3, 0x7fffff7e, PT ;  /* 0x7fffff7e0300780c */ /* 0x000fe20003f86070 */
[----:B------:R5:W-:Y:S01]  /*6840*/  LDGSTS.E [R11+0x40c00], desc[UR16][R102.64], P0 ;  /* 0x40c00000660b7fae */ /* 0x000be20008121850 */
[----:B----4-:R-:W-:-:S03]  /*6850*/  IMAD.WIDE R90, R8, 0x4, R90 ;  /* 0x00000004085a7825 */ /* 0x010fc600078e025a */
[----:B------:R4:W-:Y:S01]  /*6860*/  LDGSTS.E [R11+0x41000], desc[UR16][R106.64], P0 ;  /* 0x410000006a0b7fae */ /* 0x0009e20008121850 */
[----:B------:R-:W3:Y:S01]  /*6870*/  LDC R3, c[0x0][0x230] ;  /* 0x00008c00ff037b82 */ /* 0x000ee20000000800 */
[C---:B-1----:R-:W-:Y:S02]  /*6880*/  IMAD.WIDE R94, R8.reuse, 0x4, R94 ;  /* 0x00000004085e7825 */ /* 0x042fe400078e025e */
[----:B------:R1:W-:Y:S02]  /*6890*/  LDGSTS.E [R11+0x41400], desc[UR16][R110.64], P0 ;  /* 0x414000006e0b7fae */ /* 0x0003e40008121850 */
[C---:B--2---:R-:W-:Y:S02]  /*68a0*/  IMAD.WIDE R98, R8.reuse, 0x4, R98 ;  /* 0x0000000408627825 */ /* 0x044fe400078e0262 */
[----:B------:R2:W-:Y:S02]  /*68b0*/  LDGSTS.E [R11+0x41800], desc[UR16][R114.64], P0 ;  /* 0x41800000720b7fae */ /* 0x0005e40008121850 */
[----:B-----5:R-:W-:-:S02]  /*68c0*/  IMAD.WIDE R102, R8, 0x4, R102 ;  /* 0x0000000408667825 */ /* 0x020fc400078e0266 */
[----:B------:R5:W-:Y:S02]  /*68d0*/  LDGSTS.E [R11+0x41c00], desc[UR16][R118.64], P0 ;  /* 0x41c00000760b7fae */ /* 0x000be40008121850 */
[C---:B----4-:R-:W-:Y:S02]  /*68e0*/  IMAD.WIDE R106, R8.reuse, 0x4, R106 ;  /* 0x00000004086a7825 */ /* 0x050fe400078e026a */
[----:B------:R4:W-:Y:S02]  /*68f0*/  LDGSTS.E [R11+0x42000], desc[UR16][R122.64], P0 ;  /* 0x420000007a0b7fae */ /* 0x0009e40008121850 */
[----:B---3--:R-:W-:Y:S02]  /*6900*/  VIADD R27, R27, 0xffffff9c ;  /* 0xffffff9c1b1b7836 */ /* 0x008fe40000000000 */
[----:B------:R3:W-:Y:S01]  /*6910*/  LDGSTS.E [R11+0x42400], desc[UR16][R126.64], P0 ;  /* 0x424000007e0b7fae */ /* 0x0007e20008121850 */
[C---:B-1----:R-:W-:Y:S02]  /*6920*/  IMAD.WIDE R110, R8.reuse, 0x4, R110 ;  /* 0x00000004086e7825 */ /* 0x042fe400078e026e */
[----:B------:R-:W-:Y:S01]  /*6930*/  ISETP.GE.U32.AND P6, PT, R27, 0x7fffff7d, PT ;  /* 0x7fffff7d1b00780c */ /* 0x000fe20003fc6070 */
[----:B------:R1:W-:Y:S01]  /*6940*/  LDGSTS.E [R11+0x42800], desc[UR16][R130.64], P0 ;  /* 0x42800000820b7fae */ /* 0x0003e20008121850 */
[----:B------:R-:W-:Y:S01]  /*6950*/  VIADD R3, R3, 0xffffff9b ;  /* 0xffffff9b03037836 */ /* 0x000fe20000000000 */
[----:B------:R-:W1:Y:S01]  /*6960*/  LDC R27, c[0x0][0x230] ;  /* 0x00008c00ff1b7b82 */ /* 0x000e620000000800 */
[C---:B--2---:R-:W-:Y:S01]  /*6970*/  IMAD.WIDE R114, R8.reuse, 0x4, R114 ;  /* 0x0000000408727825 */ /* 0x044fe200078e0272 */
[----:B------:R2:W-:Y:S02]  /*6980*/  LDGSTS.E [R11+0x42c00], desc[UR16][R134.64], P0 ;  /* 0x42c00000860b7fae */ /* 0x0005e40008121850 */
[----:B------:R-:W-:Y:S01]  /*6990*/  ISETP.GE.U32.AND P1, PT, R3, 0x7fffff7c, PT ;  /* 0x7fffff7c0300780c */ /* 0x000fe20003f26070 */
[C---:B-----5:R-:W-:Y:S01]  /*69a0*/  IMAD.WIDE R118, R8.reuse, 0x4, R118 ;  /* 0x0000000408767825 */ /* 0x060fe200078e0276 */
[----:B------:R5:W-:Y:S02]  /*69b0*/  LDGSTS.E [R11+0x43000], desc[UR16][R138.64], P0 ;  /* 0x430000008a0b7fae */ /* 0x000be40008121850 */
[----:B------:R-:W5:Y:S01]  /*69c0*/  LDC R3, c[0x0][0x230] ;  /* 0x00008c00ff037b82 */ /* 0x000f620000000800 */
[C---:B----4-:R-:W-:Y:S01]  /*69d0*/  IMAD.WIDE R122, R8.reuse, 0x4, R122 ;  /* 0x00000004087a7825 */ /* 0x050fe200078e027a */
[----:B------:R4:W-:Y:S03]  /*69e0*/  LDGSTS.E [R11+0x43400], desc[UR16][R142.64], P0 ;  /* 0x434000008e0b7fae */ /* 0x0009e60008121850 */
[C---:B---3--:R-:W-:Y:S01]  /*69f0*/  IMAD.WIDE R126, R8.reuse, 0x4, R126 ;  /* 0x00000004087e7825 */ /* 0x048fe200078e027e */
[----:B------:R3:W-:Y:S03]  /*6a00*/  LDGSTS.E [R11+0x43800], desc[UR16][R146.64], P0 ;  /* 0x43800000920b7fae */ /* 0x0007e60008121850 */
[C---:B-1----:R-:W-:Y:S01]  /*6a10*/  IMAD.WIDE R130, R8.reuse, 0x4, R130 ;  /* 0x0000000408827825 */ /* 0x042fe200078e0282 */
[----:B------:R1:W-:Y:S03]  /*6a20*/  LDGSTS.E [R11+0x43c00], desc[UR16][R150.64], P0 ;  /* 0x43c00000960b7fae */ /* 0x0003e60008121850 */
[C---:B--2---:R-:W-:Y:S01]  /*6a30*/  IMAD.WIDE R134, R8.reuse, 0x4, R134 ;  /* 0x0000000408867825 */ /* 0x044fe200078e0286 */
[----:B------:R2:W-:Y:S03]  /*6a40*/  LDGSTS.E [R10+0x40200], desc[UR16][R92.64], P0 ;  /* 0x402000005c0a7fae */ /* 0x0005e60008121850 */
[----:B------:R-:W-:Y:S01]  /*6a50*/  VIADD R27, R27, 0xffffff99 ;  /* 0xffffff991b1b7836 */ /* 0x000fe20000000000 */
[----:B------:R2:W-:Y:S01]  /*6a60*/  LDGSTS.E [R10+0x40600], desc[UR16][R96.64], P0 ;  /* 0x40600000600a7fae */ /* 0x0005e20008121850 */
[----:B-----5:R-:W-:-:S03]  /*6a70*/  IMAD.WIDE R138, R8, 0x4, R138 ;  /* 0x00000004088a7825 */ /* 0x020fc600078e028a */
[----:B------:R5:W-:Y:S01]  /*6a80*/  LDGSTS.E [R10+0x40a00], desc[UR16][R100.64], P0 ;  /* 0x40a00000640a7fae */ /* 0x000be20008121850 */
[----:B----4-:R-:W-:-:S03]  /*6a90*/  IMAD.WIDE R142, R8, 0x4, R142 ;  /* 0x00000004088e7825 */ /* 0x010fc600078e028e */
[----:B------:R4:W-:Y:S01]  /*6aa0*/  LDGSTS.E [R10+0x40e00], desc[UR16][R104.64], P0 ;  /* 0x40e00000680a7fae */ /* 0x0009e20008121850 */
[----:B------:R-:W-:Y:S02]  /*6ab0*/  VIADD R3, R3, 0xffffff9a ;  /* 0xffffff9a03037836 */ /* 0x000fe40000000000 */
[C---:B---3--:R-:W-:Y:S01]  /*6ac0*/  IMAD.WIDE R146, R8.reuse, 0x4, R146 ;  /* 0x0000000408927825 */ /* 0x048fe200078e0292 */
[----:B------:R3:W-:Y:S03]  /*6ad0*/  LDGSTS.E [R10+0x41200], desc[UR16][R108.64], P0 ;  /* 0x412000006c0a7fae */ /* 0x0007e60008121850 */
[C---:B-1----:R-:W-:Y:S01]  /*6ae0*/  IMAD.WIDE R150, R8.reuse, 0x4, R150 ;  /* 0x0000000408967825 */ /* 0x042fe200078e0296 */
[----:B------:R1:W-:Y:S03]  /*6af0*/  LDGSTS.E [R10+0x41600], desc[UR16][R112.64], P0 ;  /* 0x41600000700a7fae */ /* 0x0003e60008121850 */
[C---:B--2---:R-:W-:Y:S01]  /*6b00*/  IMAD.WIDE R92, R8.reuse, 0x4, R92 ;  /* 0x00000004085c7825 */ /* 0x044fe200078e025c */
[----:B------:R2:W-:Y:S03]  /*6b10*/  LDGSTS.E [R10+0x41a00], desc[UR16][R116.64], P0 ;  /* 0x41a00000740a7fae */ /* 0x0005e60008121850 */
[C---:B------:R-:W-:Y:S01]  /*6b20*/  IMAD.WIDE R96, R8.reuse, 0x4, R96 ;  /* 0x0000000408607825 */ /* 0x040fe200078e0260 */
[----:B------:R2:W-:Y:S03]  /*6b30*/  LDGSTS.E [R10+0x41e00], desc[UR16][R120.64], P0 ;  /* 0x41e00000780a7fae */ /* 0x0005e60008121850 */
[C---:B-----5:R-:W-:Y:S01]  /*6b40*/  IMAD.WIDE R100, R8.reuse, 0x4, R100 ;  /* 0x0000000408647825 */ /* 0x060fe200078e0264 */
[----:B------:R5:W-:Y:S03]  /*6b50*/  LDGSTS.E [R10+0x42200], desc[UR16][R124.64], P0 ;  /* 0x422000007c0a7fae */ /* 0x000be60008121850 */
        /* <DEDUP_REMOVED lines=12> */
[----:B----4-:R-:W-:Y:S01]  /*6c20*/  IMAD.WIDE R128, R8, 0x4, R128 ;  /* 0x0000000408807825 */ /* 0x010fe200078e0280 */
[----:B------:R4:W-:Y:S01]  /*6c30*/  LDGSTS.E [R10+0x43e00], desc[UR16][R152.64], P0 ;  /* 0x43e00000980a7fae */ /* 0x0009e20008121850 */
[----:B------:R-:W-:-:S02]  /*6c40*/  ISETP.GE.U32.AND P0, PT, R3, 0x7fffff7b, PT ;  /* 0x7fffff7b0300780c */ /* 0x000fc40003f06070 */
[----:B------:R-:W4:Y:S01]  /*6c50*/  LDC R3, c[0x0][0x230] ;  /* 0x00008c00ff037b82 */ /* 0x000f220000000800 */
[----:B------:R-:W0:Y:S01]  /*6c60*/  LDGDEPBAR ;  /* 0x00000000000079af */ /* 0x000e220000000000 */
[----:B---3--:R-:W-:-:S06]  /*6c70*/  IMAD.WIDE R132, R8, 0x4, R132 ;  /* 0x0000000408847825 */ /* 0x008fcc00078e0284 */
[----:B------:R-:W-:Y:S01]  /*6c80*/  BAR.SYNC.DEFER_BLOCKING 0x0 ;  /* 0x0000000000007b1d */ /* 0x000fe20000010000 */
[----:B-1----:R-:W-:-:S04]  /*6c90*/  IMAD.WIDE R136, R8, 0x4, R136 ;  /* 0x0000000408887825 */ /* 0x002fc800078e0288 */
[----:B--2---:R-:W-:-:S04]  /*6ca0*/  IMAD.WIDE R140, R8, 0x4, R140 ;  /* 0x00000004088c7825 */ /* 0x004fc800078e028c */
[----:B------:R-:W-:-:S04]  /*6cb0*/  IMAD.WIDE R144, R8, 0x4, R144 ;  /* 0x0000000408907825 */ /* 0x000fc800078e0290 */
[----:B-----5:R-:W-:-:S04]  /*6cc0*/  IMAD.WIDE R148, R8, 0x4, R148 ;  /* 0x0000000408947825 */ /* 0x020fc800078e0294 */
[----:B----4-:R-:W-:Y:S01]  /*6cd0*/  IMAD.WIDE R152, R8, 0x4, R152 ;  /* 0x0000000408987825 */ /* 0x010fe200078e0298 */
[----:B------:R-:W-:Y:S01]  /*6ce0*/  IADD3 R3, R3, -0x68, RZ ;  /* 0xffffff9803037810 */ /* 0x000fe20007ffe0ff */
[----:B------:R-:W-:Y:S01]  /*6cf0*/  @!PT LDS RZ, [RZ] ;  /* 0x00000000fffff984 */ /* 0x000fe20000000800 */
[----:B------:R-:W-:Y:S01]  /*6d00*/  @!PT LDS RZ, [RZ] ;  /* 0x00000000fffff984 */ /* 0x000fe20000000800 */
[----:B------:R-:W-:Y:S01]  /*6d10*/  @!PT LDS RZ, [RZ] ;  /* 0x00000000fffff984 */ /* 0x000fe20000000800 */
[----:B------:R1:W-:Y:S04]  /*6d20*/  LDGSTS.E [R26+0x18000], desc[UR16][R154.64], !P2 ;  /* 0x180000009a1a7fae */ /* 0x0003e8000d121850 */
[----:B------:R2:W-:Y:S01]  /*6d30*/  LDGSTS.E [R26+0x1c000], desc[UR16][R156.64], !P2 ;  /* 0x1c0000009c1a7fae */ /* 0x0005e2000d121850 */
[----:B------:R-:W-:Y:S02]  /*6d40*/  ISETP.GE.U32.AND P2, PT, R27, 0x7fffff7a, PT ;  /* 0x7fffff7a1b00780c */ /* 0x000fe40003f46070 */
[----:B------:R-:W3:Y:S01]  /*6d50*/  LDC R27, c[0x0][0x230] ;  /* 0x00008c00ff1b7b82 */ /* 0x000ee20000000800 */
[----:B------:R4:W-:Y:S04]  /*6d60*/  LDGSTS.E [R26+0x18004], desc[UR16][R158.64], !P3 ;  /* 0x180040009e1a7fae */ /* 0x0009e8000d921850 */
[----:B------:R5:W-:Y:S01]  /*6d70*/  LDGSTS.E [R26+0x1c004], desc[UR16][R160.64], !P3 ;  /* 0x1c004000a01a7fae */ /* 0x000be2000d921850 */
[----:B------:R-:W-:Y:S01]  /*6d80*/  ISETP.GE.U32.AND P3, PT, R3, 0x7fffff79, PT ;  /* 0x7fffff790300780c */ /* 0x000fe20003f66070 */
[C---:B-1----:R-:W-:Y:S01]  /*6d90*/  IMAD.WIDE R154, R6.reuse, 0x4, R154 ;  /* 0x00000004069a7825 */ /* 0x042fe200078e029a */
[----:B------:R-:W1:Y:S01]  /*6da0*/  LDC R3, c[0x0][0x230] ;  /* 0x00008c00ff037b82 */ /* 0x000e620000000800 */
[----:B------:R5:W-:Y:S02]  /*6db0*/  LDGSTS.E [R26+0x18008], desc[UR16][R162.64], !P4 ;  /* 0x18008000a21a7fae */ /* 0x000be4000e121850 */
[----:B--2---:R-:W-:-:S02]  /*6dc0*/  IMAD.WIDE R156, R6, 0x4, R156 ;  /* 0x00000004069c7825 */ /* 0x004fc400078e029c */
[----:B------:R2:W-:Y:S02]  /*6dd0*/  LDGSTS.E [R26+0x1c008], desc[UR16][R164.64], !P4 ;  /* 0x1c008000a41a7fae */ /* 0x0005e4000e121850 */
[C---:B----4-:R-:W-:Y:S02]  /*6de0*/  IMAD.WIDE R158, R6.reuse, 0x4, R158 ;  /* 0x00000004069e7825 */ /* 0x050fe400078e029e */
[----:B------:R4:W-:Y:S02]  /*6df0*/  LDGSTS.E [R26+0x1800c], desc[UR16][R166.64], !P6 ;  /* 0x1800c000a61a7fae */ /* 0x0009e4000f121850 */
[C---:B-----5:R-:W-:Y:S02]  /*6e00*/  IMAD.WIDE R160, R6.reuse, 0x4, R160 ;  /* 0x0000000406a07825 */ /* 0x060fe400078e02a0 */
[----:B------:R5:W-:Y:S02]  /*6e10*/  LDGSTS.E [R26+0x1c00c], desc[UR16][R168.64], !P6 ;  /* 0x1c00c000a81a7fae */ /* 0x000be4000f121850 */
[----:B------:R-:W-:-:S02]  /*6e20*/  IMAD.WIDE R162, R6, 0x4, R162 ;  /* 0x0000000406a27825 */ /* 0x000fc400078e02a2 */
[----:B------:R5:W-:Y:S02]  /*6e30*/  LDGSTS.E [R25+0x18000], desc[UR16][R170.64], !P1 ;  /* 0x18000000aa197fae */ /* 0x000be4000c921850 */
[----:B---3--:R-:W-:Y:S02]  /*6e40*/  VIADD R27, R27, 0xffffff97 ;  /* 0xffffff971b1b7836 */ /* 0x008fe40000000000 */
[----:B------:R3:W-:Y:S01]  /*6e50*/  LDGSTS.E [R25+0x1c000], desc[UR16][R172.64], !P1 ;  /* 0x1c000000ac197fae */ /* 0x0007e2000c921850 */
[C---:B--2---:R-:W-:Y:S02]  /*6e60*/  IMAD.WIDE R164, R6.reuse, 0x4, R164 ;  /* 0x0000000406a47825 */ /* 0x044fe400078e02a4 */
[----:B------:R-:W-:Y:S01]  /*6e70*/  ISETP.GE.U32.AND P4, PT, R27, 0x7fffff78, PT ;  /* 0x7fffff781b00780c */ /* 0x000fe20003f86070 */
[----:B------:R2:W-:Y:S01]  /*6e80*/  LDGSTS.E [R25+0x18004], desc[UR16][R174.64], !P0 ;  /* 0x18004000ae197fae */ /* 0x0005e2000c121850 */
[----:B-1----:R-:W-:Y:S01]  /*6e90*/  VIADD R3, R3, 0xffffff96 ;  /* 0xffffff9603037836 */ /* 0x002fe20000000000 */
[----:B------:R-:W1:Y:S01]  /*6ea0*/  LDC R27, c[0x0][0x230] ;  /* 0x00008c00ff1b7b82 */ /* 0x000e620000000800 */
[C---:B----4-:R-:W-:Y:S01]  /*6eb0*/  IMAD.WIDE R166, R6.reuse, 0x4, R166 ;  /* 0x0000000406a67825 */ /* 0x050fe200078e02a6 */
[----:B------:R4:W-:Y:S02]  /*6ec0*/  LDGSTS.E [R25+0x1c004], desc[UR16][R176.64], !P0 ;  /* 0x1c004000b0197fae */ /* 0x0009e4000c121850 */
[----:B------:R-:W-:Y:S01]  /*6ed0*/  ISETP.GE.U32.AND P6, PT, R3, 0x7fffff77, PT ;  /* 0x7fffff770300780c */ /* 0x000fe20003fc6070 */
[C---:B-----5:R-:W-:Y:S01]  /*6ee0*/  IMAD.WIDE R168, R6.reuse, 0x4, R168 ;  /* 0x0000000406a87825 */ /* 0x060fe200078e02a8 */
[----:B------:R5:W-:Y:S02]  /*6ef0*/  LDGSTS.E [R25+0x18008], desc[UR16][R178.64], !P2 ;  /* 0x18008000b2197fae */ /* 0x000be4000d121850 */
[----:B------:R-:W5:Y:S01]  /*6f00*/  LDC R3, c[0x0][0x230] ;  /* 0x00008c00ff037b82 */ /* 0x000f620000000800 */
[C---:B------:R-:W-:Y:S01]  /*6f10*/  IMAD.WIDE R170, R6.reuse, 0x4, R170 ;  /* 0x0000000406aa7825 */ /* 0x040fe200078e02aa */
[----:B------:R5:W-:Y:S03]  /*6f20*/  LDGSTS.E [R25+0x1c008], desc[UR16][R180.64], !P2 ;  /* 0x1c008000b4197fae */ /* 0x000be6000d121850 */
[C---:B---3--:R-:W-:Y:S01]  /*6f30*/  IMAD.WIDE R172, R6.reuse, 0x4, R172 ;  /* 0x0000000406ac7825 */ /* 0x048fe200078e02ac */
[----:B------:R3:W-:Y:S03]  /*6f40*/  LDGSTS.E [R25+0x1800c], desc[UR16][R182.64], !P3 ;  /* 0x1800c000b6197fae */ /* 0x0007e6000d921850 */
[C---:B--2---:R-:W-:Y:S01]  /*6f50*/  IMAD.WIDE R174, R6.reuse, 0x4, R174 ;  /* 0x0000000406ae7825 */ /* 0x044fe200078e02ae */
[----:B------:R2:W-:Y:S03]  /*6f60*/  LDGSTS.E [R25+0x1c00c], desc[UR16][R184.64], !P3 ;  /* 0x1c00c000b8197fae */ /* 0x0005e6000d921850 */
[C---:B----4-:R-:W-:Y:S01]  /*6f70*/  IMAD.WIDE R176, R6.reuse, 0x4, R176 ;  /* 0x0000000406b07825 */ /* 0x050fe200078e02b0 */
[----:B------:R4:W-:Y:S03]  /*6f80*/  LDGSTS.E [R24+0x18000], desc[UR16][R186.64], !P4 ;  /* 0x18000000ba187fae */ /* 0x0009e6000e121850 */
[----:B-1----:R-:W-:Y:S01]  /*6f90*/  VIADD R27, R27, 0xffffff95 ;  /* 0xffffff951b1b7836 */ /* 0x002fe20000000000 */
[----:B------:R1:W-:Y:S01]  /*6fa0*/  LDGSTS.E [R24+0x1c000], desc[UR16][R188.64], !P4 ;  /* 0x1c000000bc187fae */ /* 0x0003e2000e121850 */
[----:B-----5:R-:W-:-:S03]  /*6fb0*/  IMAD.WIDE R178, R6, 0x4, R178 ;  /* 0x0000000406b27825 */ /* 0x020fc600078e02b2 */
[----:B------:R-:W-:Y:S01]  /*6fc0*/  ISETP.GE.U32.AND P1, PT, R27, 0x7fffff76, PT ;  /* 0x7fffff761b00780c */ /* 0x000fe20003f26070 */
[----:B------:R5:W-:Y:S01]  /*6fd0*/  LDGSTS.E [R24+0x18004], desc[UR16][R190.64], !P6 ;  /* 0x18004000be187fae */ /* 0x000be2000f121850 */
[----:B------:R-:W-:Y:S01]  /*6fe0*/  VIADD R3, R3, 0xffffff94 ;  /* 0xffffff9403037836 */ /* 0x000fe20000000000 */
[----:B------:R-:W5:Y:S01]  /*6ff0*/  LDC R27, c[0x0][0x230] ;  /* 0x00008c00ff1b7b82 */ /* 0x000f620000000800 */
[C---:B------:R-:W-:Y:S01]  /*7000*/  IMAD.WIDE R180, R6.reuse, 0x4, R180 ;  /* 0x0000000406b47825 */ /* 0x040fe200078e02b4 */
[----:B------:R5:W-:Y:S02]  /*7010*/  LDGSTS.E [R24+0x1c004], desc[UR16][R192.64], !P6 ;  /* 0x1c004000c0187fae */ /* 0x000be4000f121850 */
[----:B------:R-:W-:Y:S01]  /*7020*/  ISETP.GE.U32.AND P0, PT, R3, 0x7fffff75, PT ;  /* 0x7fffff750300780c */ /* 0x000fe20003f06070 */
[----:B---3--:R-:W-:-:S03]  /*7030*/  IMAD.WIDE R182, R6, 0x4, R182 ;  /* 0x0000000406b67825 */ /* 0x008fc600078e02b6 */
[----:B------:R-:W3:Y:S01]  /*7040*/  LDC R3, c[0x0][0x230] ;  /* 0x00008c00ff037b82 */ /* 0x000ee20000000800 */
[C---:B--2---:R-:W-:Y:S01]  /*7050*/  IMAD.WIDE R184, R6.reuse, 0x4, R184 ;  /* 0x0000000406b87825 */ /* 0x044fe200078e02b8 */
[----:B------:R2:W-:Y:S03]  /*7060*/  LDGSTS.E [R24+0x18008], desc[UR16][R194.64], !P1 ;  /* 0x18008000c2187fae */ /* 0x0005e6000c921850 */
[C---:B----4-:R-:W-:Y:S01]  /*7070*/  IMAD.WIDE R186, R6.reuse, 0x4, R186 ;  /* 0x0000000406ba7825 */ /* 0x050fe200078e02ba */
[----:B------:R4:W-:Y:S03]  /*7080*/  LDGSTS.E [R24+0x1c008], desc[UR16][R196.64], !P1 ;  /* 0x1c008000c4187fae */ /* 0x0009e6000c921850 */
[C---:B-1----:R-:W-:Y:S01]  /*7090*/  IMAD.WIDE R188, R6.reuse, 0x4, R188 ;  /* 0x0000000406bc7825 */ /* 0x042fe200078e02bc */
[----:B------:R1:W-:Y:S03]  /*70a0*/  LDGSTS.E [R24+0x1800c], desc[UR16][R198.64], !P0 ;  /* 0x1800c000c6187fae */ /* 0x0003e6000c121850 */
[----:B-----5:R-:W-:Y:S01]  /*70b0*/  IMAD.WIDE R190, R6, 0x4, R190 ;  /* 0x0000000406be7825 */ /* 0x020fe200078e02be */
[----:B------:R5:W-:Y:S01]  /*70c0*/  LDGSTS.E [R24+0x1c00c], desc[UR16][R200.64], !P0 ;  /* 0x1c00c000c8187fae */ /* 0x000be2000c121850 */
[----:B------:R-:W-:-:S02]  /*70d0*/  IADD3 R27, R27, -0x6d, RZ ;  /* 0xffffff931b1b7810 */ /* 0x000fc40007ffe0ff */
[C---:B------:R-:W-:Y:S02]  /*70e0*/  IMAD.WIDE R192, R6.reuse, 0x4, R192 ;  /* 0x0000000406c07825 */ /* 0x040fe400078e02c0 */
[----:B------:R-:W-:Y:S02]  /*70f0*/  ISETP.GE.U32.AND P2, PT, R27, 0x7fffff74, PT ;  /* 0x7fffff741b00780c */ /* 0x000fe40003f46070 */
[C---:B--2---:R-:W-:Y:S01]  /*7100*/  IMAD.WIDE R194, R6.reuse, 0x4, R194 ;  /* 0x0000000406c27825 */ /* 0x044fe200078e02c2 */
[----:B------:R-:W2:Y:S03]  /*7110*/  LDC R27, c[0x0][0x230] ;  /* 0x00008c00ff1b7b82 */ /* 0x000ea60000000800 */
[----:B---3--:R-:W-:Y:S02]  /*7120*/  VIADD R3, R3, 0xffffff92 ;  /* 0xffffff9203037836 */ /* 0x008fe40000000000 */
[----:B----4-:R-:W-:-:S03]  /*7130*/  IMAD.WIDE R196, R6, 0x4, R196 ;  /* 0x0000000406c47825 */ /* 0x010fc600078e02c4 */
[----:B------:R-:W-:Y:S01]  /*7140*/  ISETP.GE.U32.AND P3, PT, R3, 0x7fffff73, PT ;  /* 0x7fffff730300780c */ /* 0x000fe20003f66070 */
[C---:B-1----:R-:W-:Y:S01]  /*7150*/  IMAD.WIDE R198, R6.reuse, 0x4, R198 ;  /* 0x0000000406c67825 */ /* 0x042fe200078e02c6 */
[----:B------:R-:W1:Y:S01]  /*7160*/  LDC R3, c[0x0][0x230] ;  /* 0x00008c00ff037b82 */ /* 0x000e620000000800 */
[----:B------:R3:W-:Y:S02]  /*7170*/  LDGSTS.E [R23+0x18000], desc[UR16][R202.64], !P2 ;  /* 0x18000000ca177fae */ /* 0x0007e4000d121850 */
[C---:B-----5:R-:W-:Y:S02]  /*7180*/  IMAD.WIDE R200, R6.reuse, 0x4, R200 ;  /* 0x0000000406c87825 */ /* 0x060fe400078e02c8 */
[----:B------:R4:W-:Y:S06]  /*7190*/  LDGSTS.E [R23+0x1c000], desc[UR16][R204.64], !P2 ;  /* 0x1c000000cc177fae */ /* 0x0009ec000d121850 */
[----:B------:R5:W-:Y:S01]  /*71a0*/  LDGSTS.E [R23+0x18004], desc[UR16][R206.64], !P3 ;  /* 0x18004000ce177fae */ /* 0x000be2000d921850 */
[----:B---3--:R-:W-:-:S03]  /*71b0*/  IMAD.WIDE R202, R6, 0x4, R202 ;  /* 0x0000000406ca7825 */ /* 0x008fc600078e02ca */
[----:B------:R3:W-:Y:S01]  /*71c0*/  LDGSTS.E [R23+0x1c004], desc[UR16][R208.64], !P3 ;  /* 0x1c004000d0177fae */ /* 0x0007e2000d921850 */
[----:B--2---:R-:W-:Y:S02]  /*71d0*/  VIADD R27, R27, 0xffffff91 ;  /* 0xffffff911b1b7836 */ /* 0x004fe40000000000 */
[----:B----4-:R-:W-:-:S03]  /*71e0*/  IMAD.WIDE R204, R6, 0x4, R204 ;  /* 0x0000000406cc7825 */ /* 0x010fc600078e02cc */
[----:B------:R-:W-:Y:S01]  /*71f0*/  ISETP.GE.U32.AND P4, PT, R27, 0x7fffff72, PT ;  /* 0x7fffff721b00780c */ /* 0x000fe20003f86070 */
[C---:B-----5:R-:W-:Y:S01]  /*7200*/  IMAD.WIDE R206, R6.reuse, 0x4, R206 ;  /* 0x0000000406ce7825 */ /* 0x060fe200078e02ce */
[----:B------:R-:W2:Y:S03]  /*7210*/  LDC R27, c[0x0][0x230] ;  /* 0x00008c00ff1b7b82 */ /* 0x000ea60000000800 */
[----:B-1----:R-:W-:Y:S02]  /*7220*/  VIADD R3, R3, 0xffffff90 ;  /* 0xffffff9003037836 */ /* 0x002fe40000000000 */
[----:B---3--:R-:W-:-:S03]  /*7230*/  IMAD.WIDE R208, R6, 0x4, R208 ;  /* 0x0000000406d07825 */ /* 0x008fc600078e02d0 */
[----:B------:R-:W-:Y:S02]  /*7240*/  ISETP.GE.U32.AND P6, PT, R3, 0x7fffff71, PT ;  /* 0x7fffff710300780c */ /* 0x000fe40003fc6070 */
[----:B------:R-:W1:Y:S01]  /*7250*/  LDC R3, c[0x0][0x230] ;  /* 0x00008c00ff037b82 */ /* 0x000e620000000800 */
[----:B------:R3:W-:Y:S04]  /*7260*/  LDGSTS.E [R23+0x18008], desc[UR16][R210.64], !P4 ;  /* 0x18008000d2177fae */ /* 0x0007e8000e121850 */
        /* <DEDUP_REMOVED lines=8> */
[----:B-1----:R-:W-:Y:S01]  /*72f0*/  IADD3 R3, R3, -0x72, RZ ;  /* 0xffffff8e03037810 */ /* 0x002fe20007ffe0ff */
[----:B------:R-:W1:Y:S02]  /*7300*/  LDC R27, c[0x0][0x230] ;  /* 0x00008c00ff1b7b82 */ /* 0x000e640000000800 */
[----:B---3--:R-:W-:Y:S01]  /*7310*/  IMAD.WIDE R220, R6, 0x4, R220 ;  /* 0x0000000406dc7825 */ /* 0x008fe200078e02dc */
[----:B------:R-:W-:-:S05]  /*7320*/  ISETP.GE.U32.AND P0, PT, R3, 0x7fffff6f, PT ;  /* 0x7fffff6f0300780c */ /* 0x000fca0003f06070 */
[----:B------:R-:W2:Y:S02]  /*7330*/  LDC R3, c[0x0][0x230] ;  /* 0x00008c00ff037b82 */ /* 0x000ea40000000800 */
[----:B------:R3:W-:Y:S04]  /*7340*/  LDGSTS.E [R22+0x18000], desc[UR16][R222.64], !P1 ;  /* 0x18000000de167fae */ /* 0x0007e8000c921850 */
[----:B------:R4:W-:Y:S04]  /*7350*/  LDGSTS.E [R22+0x1c000], desc[UR16][R28.64], !P1 ;  /* 0x1c0000001c167fae */ /* 0x0009e8000c921850 */
[----:B------:R5:W-:Y:S04]  /*7360*/  LDGSTS.E [R22+0x18004], desc[UR16][R30.64], !P0 ;  /* 0x180040001e167fae */ /* 0x000be8000c121850 */
[----:B------:R5:W-:Y:S01]  /*7370*/  LDGSTS.E [R22+0x1c004], desc[UR16][R32.64], !P0 ;  /* 0x1c00400020167fae */ /* 0x000be2000c121850 */
[----:B---3--:R-:W-:-:S04]  /*7380*/  IMAD.WIDE R222, R6, 0x4, R222 ;  /* 0x0000000406de7825 */ /* 0x008fc800078e02de */
[----:B-1----:R-:W-:Y:S02]  /*7390*/  VIADD R27, R27, 0xffffff8d ;  /* 0xffffff8d1b1b7836 */ /* 0x002fe40000000000 */
[----:B----4-:R-:W-:-:S03]  /*73a0*/  IMAD.WIDE R28, R6, 0x4, R28 ;  /* 0x00000004061c7825 */ /* 0x010fc600078e021c */
[----:B------:R-:W-:Y:S01]  /*73b0*/  ISETP.GE.U32.AND P2, PT, R27, 0x7fffff6e, PT ;  /* 0x7fffff6e1b00780c */ /* 0x000fe20003f46070 */
[----:B--2---:R-:W-:Y:S01]  /*73c0*/  VIADD R3, R3, 0xffffff8c ;  /* 0xffffff8c03037836 */ /* 0x004fe20000000000 */
[----:B------:R-:W1:Y:S01]  /*73d0*/  LDC R27, c[0x0][0x230] ;  /* 0x00008c00ff1b7b82 */ /* 0x000e620000000800 */
[----:B-----5:R-:W-:-:S03]  /*73e0*/  IMAD.WIDE R30, R6, 0x4, R30 ;  /* 0x00000004061e7825 */ /* 0x020fc600078e021e */
[----:B------:R-:W-:Y:S01]  /*73f0*/  ISETP.GE.U32.AND P3, PT, R3, 0x7fffff6d, PT ;  /* 0x7fffff6d0300780c */ /* 0x000fe20003f66070 */
[----:B------:R-:W-:-:S03]  /*7400*/  IMAD.WIDE R32, R6, 0x4, R32 ;  /* 0x0000000406207825 */ /* 0x000fc600078e0220 */
[----:B------:R-:W2:Y:S03]  /*7410*/  LDC R3, c[0x0][0x230] ;  /* 0x00008c00ff037b82 */ /* 0x000ea60000000800 */
[----:B------:R3:W-:Y:S04]  /*7420*/  LDGSTS.E [R22+0x18008], desc[UR16][R34.64], !P2 ;  /* 0x1800800022167fae */ /* 0x0007e8000d121850 */
[----:B------:R4:W-:Y:S04]  /*7430*/  LDGSTS.E [R22+0x1c008], desc[UR16][R36.64], !P2 ;  /* 0x1c00800024167fae */ /* 0x0009e8000d121850 */
[----:B------:R5:W-:Y:S04]  /*7440*/  LDGSTS.E [R22+0x1800c], desc[UR16][R38.64], !P3 ;  /* 0x1800c00026167fae */ /* 0x000be8000d921850 */
[----:B------:R5:W-:Y:S01]  /*7450*/  LDGSTS.E [R22+0x1c00c], desc[UR16][R40.64], !P3 ;  /* 0x1c00c00028167fae */ /* 0x000be2000d921850 */
[----:B-1----:R-:W-:-:S02]  /*7460*/  VIADD R27, R27, 0xffffff8b ;  /* 0xffffff8b1b1b7836 */ /* 0x002fc40000000000 */
[----:B---3--:R-:W-:-:S03]  /*7470*/  IMAD.WIDE R34, R6, 0x4, R34 ;  /* 0x0000000406227825 */ /* 0x008fc600078e0222 */
[----:B------:R-:W-:Y:S01]  /*7480*/  ISETP.GE.U32.AND P4, PT, R27, 0x7fffff6c, PT ;  /* 0x7fffff6c1b00780c */ /* 0x000fe20003f86070 */
[C---:B----4-:R-:W-:Y:S01]  /*7490*/  IMAD.WIDE R36, R6.reuse, 0x4, R36 ;  /* 0x0000000406247825 */ /* 0x050fe200078e0224 */
[----:B------:R-:W1:Y:S03]  /*74a0*/  LDC R27, c[0x0][0x230] ;  /* 0x00008c00ff1b7b82 */ /* 0x000e660000000800 */
[----:B--2---:R-:W-:Y:S02]  /*74b0*/  VIADD R3, R3, 0xffffff8a ;  /* 0xffffff8a03037836 */ /* 0x004fe40000000000 */
[----:B-----5:R-:W-:-:S03]  /*74c0*/  IMAD.WIDE R38, R6, 0x4, R38 ;  /* 0x0000000406267825 */ /* 0x020fc600078e0226 */
[----:B------:R-:W-:Y:S01]  /*74d0*/  ISETP.GE.U32.AND P6, PT, R3, 0x7fffff6b, PT ;  /* 0x7fffff6b0300780c */ /* 0x000fe20003fc6070 */
[C---:B------:R-:W-:Y:S01]  /*74e0*/  IMAD.WIDE R40, R6.reuse, 0x4, R40 ;  /* 0x0000000406287825 */ /* 0x040fe200078e0228 */
[----:B------:R-:W2:Y:S01]  /*74f0*/  LDC R3, c[0x0][0x230] ;  /* 0x00008c00ff037b82 */ /* 0x000ea20000000800 */
[----:B------:R3:W-:Y:S04]  /*7500*/  LDGSTS.E [R21+0x18000], desc[UR16][R42.64], !P4 ;  /* 0x180000002a157fae */ /* 0x0007e8000e121850 */
[----:B------:R4:W-:Y:S06]  /*7510*/  LDGSTS.E [R21+0x1c000], desc[UR16][R44.64], !P4 ;  /* 0x1c0000002c157fae */ /* 0x0009ec000e121850 */
[----:B------:R5:W-:Y:S01]  /*7520*/  LDGSTS.E [R21+0x18004], desc[UR16][R46.64], !P6 ;  /* 0x180040002e157fae */ /* 0x000be2000f121850 */
[----:B---3--:R-:W-:Y:S01]  /*7530*/  IMAD.WIDE R42, R6, 0x4, R42 ;  /* 0x00000004062a7825 */ /* 0x008fe200078e022a */
[----:B-1----:R-:W-:-:S02]  /*7540*/  IADD3 R27, R27, -0x77, RZ ;  /* 0xffffff891b1b7810 */ /* 0x002fc40007ffe0ff */
[----:B------:R1:W-:Y:S01]  /*7550*/  LDGSTS.E [R21+0x1c004], desc[UR16][R48.64], !P6 ;  /* 0x1c00400030157fae */ /* 0x0003e2000f121850 */
[C---:B----4-:R-:W-:Y:S01]  /*7560*/  IMAD.WIDE R44, R6.reuse, 0x4, R44 ;  /* 0x00000004062c7825 */ /* 0x050fe200078e022c */
[----:B------:R-:W-:Y:S02]  /*7570*/  ISETP.GE.U32.AND P1, PT, R27, 0x7fffff6a, PT ;  /* 0x7fffff6a1b00780c */ /* 0x000fe40003f26070 */
[----:B------:R-:W3:Y:S01]  /*7580*/  LDC R27, c[0x0][0x230] ;  /* 0x00008c00ff1b7b82 */ /* 0x000ee20000000800 */
[----:B-----5:R-:W-:-:S04]  /*7590*/  IMAD.WIDE R46, R6, 0x4, R46 ;  /* 0x00000004062e7825 */ /* 0x020fc800078e022e */
[----:B--2---:R-:W-:Y:S02]  /*75a0*/  VIADD R3, R3, 0xffffff88 ;  /* 0xffffff8803037836 */ /* 0x004fe40000000000 */
[----:B-1----:R-:W-:-:S04]  /*75b0*/  IMAD.WIDE R48, R6, 0x4, R48 ;  /* 0x0000000406307825 */ /* 0x002fc800078e0230 */
[----:B------:R1:W-:Y:S01]  /*75c0*/  LDGSTS.E [R21+0x18008], desc[UR16][R50.64], !P1 ;  /* 0x1800800032157fae */ /* 0x0003e2000c921850 */
[----:B------:R-:W-:Y:S02]  /*75d0*/  ISETP.GE.U32.AND P0, PT, R3, 0x7fffff69, PT ;  /* 0x7fffff690300780c */ /* 0x000fe40003f06070 */
[----:B------:R-:W2:Y:S01]  /*75e0*/  LDC R3, c[0x0][0x230] ;  /* 0x00008c00ff037b82 */ /* 0x000ea20000000800 */
[----:B------:R4:W-:Y:S01]  /*75f0*/  LDGSTS.E [R21+0x1c008], desc[UR16][R52.64], !P1 ;  /* 0x1c00800034157fae */ /* 0x0009e2000c921850 */
[----:B-1----:R-:W-:-:S09]  /*7600*/  IMAD.WIDE R50, R6, 0x4, R50 ;  /* 0x0000000406327825 */ /* 0x002fd200078e0232 */
[----:B------:R1:W-:Y:S01]  /*7610*/  LDGSTS.E [R21+0x1800c], desc[UR16][R54.64], !P0 ;  /* 0x1800c00036157fae */ /* 0x0003e2000c121850 */
[----:B---3--:R-:W-:-:S03]  /*7620*/  VIADD R27, R27, 0xffffff87 ;  /* 0xffffff871b1b7836 */ /* 0x008fc60000000000 */
[----:B------:R3:W-:Y:S01]  /*7630*/  LDGSTS.E [R21+0x1c00c], desc[UR16][R56.64], !P0 ;  /* 0x1c00c00038157fae */ /* 0x0007e2000c121850 */
[C---:B----4-:R-:W-:Y:S01]  /*7640*/  IMAD.WIDE R52, R6.reuse, 0x4, R52 ;  /* 0x0000000406347825 */ /* 0x050fe200078e0234 */
[----:B------:R-:W-:Y:S02]  /*7650*/  ISETP.GE.U32.AND P2, PT, R27, 0x7fffff68, PT ;  /* 0x7fffff681b00780c */ /* 0x000fe40003f46070 */
[----:B------:R-:W4:Y:S01]  /*7660*/  LDC R27, c[0x0][0x230] ;  /* 0x00008c00ff1b7b82 */ /* 0x000f220000000800 */
[----:B-1----:R-:W-:-:S04]  /*7670*/  IMAD.WIDE R54, R6, 0x4, R54 ;  /* 0x0000000406367825 */ /* 0x002fc800078e0236 */
[----:B--2---:R-:W-:Y:S02]  /*7680*/  VIADD R3, R3, 0xffffff86 ;  /* 0xffffff8603037836 */ /* 0x004fe40000000000 */
[----:B---3--:R-:W-:-:S04]  /*7690*/  IMAD.WIDE R56, R6, 0x4, R56 ;  /* 0x0000000406387825 */ /* 0x008fc800078e0238 */
[----:B------:R1:W-:Y:S01]  /*76a0*/  LDGSTS.E [R20+0x18000], desc[UR16][R58.64], !P2 ;  /* 0x180000003a147fae */ /* 0x0003e2000d121850 */
[----:B------:R-:W-:Y:S02]  /*76b0*/  ISETP.GE.U32.AND P3, PT, R3, 0x7fffff67, PT ;  /* 0x7fffff670300780c */ /* 0x000fe40003f66070 */
[----:B------:R-:W2:Y:S01]  /*76c0*/  LDC R3, c[0x0][0x230] ;  /* 0x00008c00ff037b82 */ /* 0x000ea20000000800 */
[----:B------:R3:W-:Y:S01]  /*76d0*/  LDGSTS.E [R20+0x1c000], desc[UR16][R60.64], !P2 ;  /* 0x1c0000003c147fae */ /* 0x0007e2000d121850 */
[----:B-1----:R-:W-:-:S09]  /*76e0*/  IMAD.WIDE R58, R6, 0x4, R58 ;  /* 0x00000004063a7825 */ /* 0x002fd200078e023a */
[----:B------:R1:W-:Y:S01]  /*76f0*/  LDGSTS.E [R20+0x18004], desc[UR16][R62.64], !P3 ;  /* 0x180040003e147fae */ /* 0x0003e2000d921850 */
[----:B----4-:R-:W-:-:S03]  /*7700*/  VIADD R27, R27, 0xffffff85 ;  /* 0xffffff851b1b7836 */ /* 0x010fc60000000000 */
[----:B------:R4:W-:Y:S01]  /*7710*/  LDGSTS.E [R20+0x1c004], desc[UR16][R64.64], !P3 ;  /* 0x1c00400040147fae */ /* 0x0009e2000d921850 */
[C---:B---3--:R-:W-:Y:S01]  /*7720*/  IMAD.WIDE R60, R6.reuse, 0x4, R60 ;  /* 0x00000004063c7825 */ /* 0x048fe200078e023c */
[----:B------:R-:W-:Y:S02]  /*7730*/  ISETP.GE.U32.AND P4, PT, R27, 0x7fffff66, PT ;  /* 0x7fffff661b00780c */ /* 0x000fe40003f86070 */
[----:B------:R-:W3:Y:S01]  /*7740*/  LDC R27, c[0x0][0x230] ;  /* 0x00008c00ff1b7b82 */ /* 0x000ee20000000800 */
[----:B-1----:R-:W-:Y:S01]  /*7750*/  IMAD.WIDE R62, R6, 0x4, R62 ;  /* 0x00000004063e7825 */ /* 0x002fe200078e023e */
[----:B--2---:R-:W-:-:S03]  /*7760*/  IADD3 R3, R3, -0x7c, RZ ;  /* 0xffffff8403037810 */ /* 0x004fc60007ffe0ff */
[C---:B----4-:R-:W-:Y:S01]  /*7770*/  IMAD.WIDE R64, R6.reuse, 0x4, R64 ;  /* 0x0000000406407825 */ /* 0x050fe200078e0240 */
[----:B------:R-:W-:Y:S02]  /*7780*/  ISETP.GE.U32.AND P6, PT, R3, 0x7fffff65, PT ;  /* 0x7fffff650300780c */ /* 0x000fe40003fc6070 */
[----:B------:R-:W1:Y:S03]  /*7790*/  LDC R3, c[0x0][0x230] ;  /* 0x00008c00ff037b82 */ /* 0x000e660000000800 */
[----:B------:R2:W-:Y:S04]  /*77a0*/  LDGSTS.E [R20+0x18008], desc[UR16][R66.64], !P4 ;  /* 0x1800800042147fae */ /* 0x0005e8000e121850 */
[----:B------:R4:W-:Y:S04]  /*77b0*/  LDGSTS.E [R20+0x1c008], desc[UR16][R68.64], !P4 ;  /* 0x1c00800044147fae */ /* 0x0009e8000e121850 */
[----:B------:R5:W-:Y:S01]  /*77c0*/  LDGSTS.E [R20+0x1800c], desc[UR16][R70.64], !P6 ;  /* 0x1800c00046147fae */ /* 0x000be2000f121850 */
[----:B--2---:R-:W-:-:S03]  /*77d0*/  IMAD.WIDE R66, R6, 0x4, R66 ;  /* 0x0000000406427825 */ /* 0x004fc600078e0242 */
[----:B------:R2:W-:Y:S01]  /*77e0*/  LDGSTS.E [R20+0x1c00c], desc[UR16][R72.64], !P6 ;  /* 0x1c00c00048147fae */ /* 0x0005e2000f121850 */
[----:B---3--:R-:W-:Y:S02]  /*77f0*/  VIADD R27, R27, 0xffffff83 ;  /* 0xffffff831b1b7836 */ /* 0x008fe40000000000 */
[----:B----4-:R-:W-:-:S03]  /*7800*/  IMAD.WIDE R68, R6, 0x4, R68 ;  /* 0x0000000406447825 */ /* 0x010fc600078e0244 */
[----:B------:R-:W-:Y:S01]  /*7810*/  ISETP.GE.U32.AND P1, PT, R27, 0x7fffff64, PT ;  /* 0x7fffff641b00780c */ /* 0x000fe20003f26070 */
[C---:B-----5:R-:W-:Y:S01]  /*7820*/  IMAD.WIDE R70, R6.reuse, 0x4, R70 ;  /* 0x0000000406467825 */ /* 0x060fe200078e0246 */
[----:B------:R-:W3:Y:S03]  /*7830*/  LDC R27, c[0x0][0x230] ;  /* 0x00008c00ff1b7b82 */ /* 0x000ee60000000800 */
[----:B-1----:R-:W-:Y:S02]  /*7840*/  VIADD R3, R3, 0xffffff82 ;  /* 0xffffff8203037836 */ /* 0x002fe40000000000 */
[----:B--2---:R-:W-:-:S03]  /*7850*/  IMAD.WIDE R72, R6, 0x4, R72 ;  /* 0x0000000406487825 */ /* 0x004fc600078e0248 */
[----:B------:R-:W-:Y:S02]  /*7860*/  ISETP.GE.U32.AND P0, PT, R3, 0x7fffff63, PT ;  /* 0x7fffff630300780c */ /* 0x000fe40003f06070 */
[----:B------:R-:W1:Y:S01]  /*7870*/  S2R R3, SR_TID.X ;  /* 0x0000000000037919 */ /* 0x000e620000002100 */
[----:B------:R2:W-:Y:S04]  /*7880*/  LDGSTS.E [R17+0x18000], desc[UR16][R74.64], !P1 ;  /* 0x180000004a117fae */ /* 0x0005e8000c921850 */
[----:B------:R4:W-:Y:S06]  /*7890*/  LDGSTS.E [R17+0x1c000], desc[UR16][R76.64], !P1 ;  /* 0x1c0000004c117fae */ /* 0x0009ec000c921850 */
[----:B------:R5:W-:Y:S01]  /*78a0*/  LDGSTS.E [R17+0x18004], desc[UR16][R78.64], !P0 ;  /* 0x180040004e117fae */ /* 0x000be2000c121850 */
[----:B---3--:R-:W-:-:S03]  /*78b0*/  VIADD R27, R27, 0xffffff80 ;  /* 0xffffff801b1b7836 */ /* 0x008fc60000000000 */
[----:B------:R3:W-:Y:S01]  /*78c0*/  LDGSTS.E [R17+0x1c004], desc[UR16][R80.64], !P0 ;  /* 0x1c00400050117fae */ /* 0x0007e2000c121850 */
[----:B--2---:R-:W-:Y:S01]  /*78d0*/  IMAD.WIDE R74, R6, 0x4, R74 ;  /* 0x00000004064a7825 */ /* 0x004fe200078e024a */
[----:B------:R-:W-:-:S03]  /*78e0*/  ISETP.GE.U32.AND P4, PT, R27, 0x7fffff61, PT ;  /* 0x7fffff611b00780c */ /* 0x000fc60003f86070 */
[----:B----4-:R-:W-:-:S04]  /*78f0*/  IMAD.WIDE R76, R6, 0x4, R76 ;  /* 0x00000004064c7825 */ /* 0x010fc800078e024c */
[----:B-----5:R-:W-:-:S04]  /*7900*/  IMAD.WIDE R78, R6, 0x4, R78 ;  /* 0x00000004064e7825 */ /* 0x020fc800078e024e */
[----:B---3--:R-:W-:Y:S01]  /*7910*/  IMAD.WIDE R80, R6, 0x4, R80 ;  /* 0x0000000406507825 */ /* 0x008fe200078e0250 */
[----:B-1----:R-:W-:-:S04]  /*7920*/  LOP3.LUT R3, R3, 0x1f, RZ, 0xc0, !PT ;  /* 0x0000001f03037812 */ /* 0x002fc800078ec0ff */
[----:B------:R-:W-:Y:S02]  /*7930*/  ISETP.GE.AND P2, PT, R3, R27, PT ;  /* 0x0000001b0300720c */ /* 0x000fe40003f46270 */
[----:B------:R-:W1:Y:S08]  /*7940*/  LDC R3, c[0x0][0x230] ;  /* 0x00008c00ff037b82 */ /* 0x000e700000000800 */
[----:B------:R-:W2:Y:S01]  /*7950*/  LDC R27, c[0x0][0x230] ;  /* 0x00008c00ff1b7b82 */ /* 0x000ea20000000800 */
[----:B-1----:R-:W-:-:S05]  /*7960*/  VIADD R3, R3, 0xffffff81 ;  /* 0xffffff8103037836 */ /* 0x002fca0000000000 */
[----:B------:R-:W-:Y:S02]  /*7970*/  ISETP.GE.U32.AND P3, PT, R3, 0x7fffff62, PT ;  /* 0x7fffff620300780c */ /* 0x000fe40003f66070 */
[----:B------:R-:W-:Y:S02]  /*7980*/  SEL R3, RZ, 0x4, P2 ;  /* 0x00000004ff037807 */ /* 0x000fe40001000000 */
[----:B------:R-:W-:Y:S02]  /*7990*/  ISETP.GT.AND P2, PT, R7, 0x9f, PT ;  /* 0x0000009f0700780c */ /* 0x000fe40003f44270 */
[----:B--2---:R-:W-:Y:S02]  /*79a0*/  IADD3 R27, R27, -0x81, RZ ;  /* 0xffffff7f1b1b7810 */ /* 0x004fe40007ffe0ff */
[----:B------:R-:W-:Y:S02]  /*79b0*/  SEL R3, R3, RZ, P2 ;  /* 0x000000ff03037207 */ /* 0x000fe40001000000 */
[----:B------:R-:W-:-:S02]  /*79c0*/  ISETP.GE.U32.AND P6, PT, R27, 0x7fffff60, PT ;  /* 0x7fffff601b00780c */ /* 0x000fc40003fc6070 */
[----:B------:R-:W-:Y:S01]  /*79d0*/  ISETP.NE.U32.AND P2, PT, R3, RZ, PT ;  /* 0x000000ff0300720c */ /* 0x000fe20003f45070 */
[----:B------:R-:W1:Y:S01]  /*79e0*/  LDC R27, c[0x0][0x230] ;  /* 0x00008c00ff1b7b82 */ /* 0x000e620000000800 */
[----:B------:R2:W-:Y:S04]  /*79f0*/  LDGSTS.E [R17+0x18008], desc[UR16][R82.64], !P3 ;  /* 0x1800800052117fae */ /* 0x0005e8000d921850 */
[----:B------:R3:W-:Y:S03]  /*7a00*/  LDGSTS.E [R17+0x1c008], desc[UR16][R84.64], !P3 ;  /* 0x1c00800054117fae */ /* 0x0007e6000d921850 */
[----:B------:R-:W4:Y:S01]  /*7a10*/  LDC R3, c[0x0][0x230] ;  /* 0x00008c00ff037b82 */ /* 0x000f220000000800 */
[----:B------:R5:W-:Y:S04]  /*7a20*/  LDGSTS.E [R17+0x1800c], desc[UR16][R86.64], !P4 ;  /* 0x1800c00056117fae */ /* 0x000be8000e121850 */
[----:B------:R1:W-:Y:S01]  /*7a30*/  LDGSTS.E [R17+0x1c00c], desc[UR16][R88.64], !P4 ;  /* 0x1c00c00058117fae */ /* 0x0003e2000e121850 */
[----:B--2---:R-:W-:-:S03]  /*7a40*/  IMAD.WIDE R82, R6, 0x4, R82 ;  /* 0x0000000406527825 */ /* 0x004fc600078e0252 */
[----:B------:R-:W0:Y:S01]  /*7a50*/  LDGDEPBAR ;  /* 0x00000000000079af */ /* 0x000e220000000000 */
[----:B---3--:R-:W-:-:S03]  /*7a60*/  IMAD.WIDE R84, R6, 0x4, R84 ;  /* 0x0000000406547825 */ /* 0x008fc600078e0254 */
[----:B------:R2:W-:Y:S01]  /*7a70*/  LDGSTS.E [R11+0x44000], desc[UR16][R90.64], P5 ;  /* 0x440000005a0b7fae */ /* 0x0005e2000a921850 */
[----:B-----5:R-:W-:-:S03]  /*7a80*/  IMAD.WIDE R86, R6, 0x4, R86 ;  /* 0x0000000406567825 */ /* 0x020fc600078e0256 */
[----:B------:R3:W-:Y:S01]  /*7a90*/  LDGSTS.E [R11+0x44400], desc[UR16][R94.64], P5 ;  /* 0x444000005e0b7fae */ /* 0x0007e2000a921850 */
[----:B-1----:R-:W-:Y:S02]  /*7aa0*/  VIADD R27, R27, 0xffffff7e ;  /* 0xffffff7e1b1b7836 */ /* 0x002fe40000000000 */
[----:B------:R-:W-:Y:S01]  /*7ab0*/  IMAD.WIDE R88, R6, 0x4, R88 ;  /* 0x0000000406587825 */ /* 0x000fe200078e0258 */
[----:B------:R1:W-:Y:S02]  /*7ac0*/  LDGSTS.E [R11+0x44800], desc[UR16][R98.64], P5 ;  /* 0x44800000620b7fae */ /* 0x0003e4000a921850 */
[----:B------:R-:W-:Y:S01]  /*7ad0*/  ISETP.GE.U32.AND P1, PT, R27, 0x7fffff5f, PT ;  /* 0x7fffff5f1b00780c */ /* 0x000fe20003f26070 */
[----:B----4-:R-:W-:Y:S01]  /*7ae0*/  VIADD R3, R3, 0xffffff7d ;  /* 0xffffff7d03037836 */ /* 0x010fe20000000000 */
[----:B------:R4:W-:Y:S01]  /*7af0*/  LDGSTS.E [R11+0x44c00], desc[UR16][R102.64], P5 ;  /* 0x44c00000660b7fae */ /* 0x0009e2000a921850 */
[----:B------:R-:W5:Y:S01]  /*7b00*/  LDC R27, c[0x0][0x230] ;  /* 0x00008c00ff1b7b82 */ /* 0x000f620000000800 */
[----:B--2---:R-:W-:-:S02]  /*7b10*/  IMAD.WIDE R90, R8, 0x4, R90 ;  /* 0x00000004085a7825 */ /* 0x004fc400078e025a */
[----:B------:R-:W-:Y:S01]  /*7b20*/  ISETP.GE.U32.AND P0, PT, R3, 0x7fffff5e, PT ;  /* 0x7fffff5e0300780c */ /* 0x000fe20003f06070 */
[----:B------:R2:W-:Y:S01]  /*7b30*/  LDGSTS.E [R11+0x45000], desc[UR16][R106.64], P5 ;  /* 0x450000006a0b7fae */ /* 0x0005e2000a921850 */
[----:B---3--:R-:W-:-:S03]  /*7b40*/  IMAD.WIDE R94, R8, 0x4, R94 ;  /* 0x00000004085e7825 */ /* 0x008fc600078e025e */
[----:B------:R-:W3:Y:S01]  /*7b50*/  LDC R3, c[0x0][0x230] ;  /* 0x00008c00ff037b82 */ /* 0x000ee20000000800 */
[----:B------:R2:W-:Y:S01]  /*7b60*/  LDGSTS.E [R11+0x45400], desc[UR16][R110.64], P5 ;  /* 0x454000006e0b7fae */ /* 0x0005e2000a921850 */
[----:B-1----:R-:W-:-:S03]  /*7b70*/  IMAD.WIDE R98, R8, 0x4, R98 ;  /* 0x0000000408627825 */ /* 0x002fc600078e0262 */
[----:B------:R1:W-:Y:S01]  /*7b80*/  LDGSTS.E [R11+0x45800], desc[UR16][R114.64], P5 ;  /* 0x45800000720b7fae */ /* 0x0003e2000a921850 */
[----:B----4-:R-:W-:-:S03]  /*7b90*/  IMAD.WIDE R102, R8, 0x4, R102 ;  /* 0x0000000408667825 */ /* 0x010fc600078e0266 */
[----:B------:R4:W-:Y:S01]  /*7ba0*/  LDGSTS.E [R11+0x45c00], desc[UR16][R118.64], P5 ;  /* 0x45c00000760b7fae */ /* 0x0009e2000a921850 */
[----:B--2---:R-:W-:-:S03]  /*7bb0*/  IMAD.WIDE R106, R8, 0x4, R106 ;  /* 0x00000004086a7825 */ /* 0x004fc600078e026a */
[----:B------:R2:W-:Y:S01]  /*7bc0*/  LDGSTS.E [R11+0x46000], desc[UR16][R122.64], P5 ;  /* 0x460000007a0b7fae */ /* 0x0005e2000a921850 */
[----:B------:R-:W-:-:S03]  /*7bd0*/  IMAD.WIDE R110, R8, 0x4, R110 ;  /* 0x00000004086e7825 */ /* 0x000fc600078e026e */
[----:B------:R2:W-:Y:S01]  /*7be0*/  LDGSTS.E [R11+0x46400], desc[UR16][R126.64], P5 ;  /* 0x464000007e0b7fae */ /* 0x0005e2000a921850 */
[----:B-----5:R-:W-:Y:S02]  /*7bf0*/  VIADD R27, R27, 0xffffff7c ;  /* 0xffffff7c1b1b7836 */ /* 0x020fe40000000000 */
[C---:B-1----:R-:W-:Y:S01]  /*7c00*/  IMAD.WIDE R114, R8.reuse, 0x4, R114 ;  /* 0x0000000408727825 */ /* 0x042fe200078e0272 */
[----:B------:R1:W-:Y:S02]  /*7c10*/  LDGSTS.E [R11+0x46800], desc[UR16][R130.64], P5 ;  /* 0x46800000820b7fae */ /* 0x0003e4000a921850 */
[----:B------:R-:W-:Y:S01]  /*7c20*/  ISETP.GE.U32.AND P3, PT, R27, 0x7fffff5d, PT ;  /* 0x7fffff5d1b00780c */ /* 0x000fe20003f66070 */
[----:B---3--:R-:W-:Y:S01]  /*7c30*/  VIADD R3, R3, 0xffffff7b ;  /* 0xffffff7b03037836 */ /* 0x008fe20000000000 */
[----:B------:R3:W-:Y:S01]  /*7c40*/  LDGSTS.E [R11+0x46c00], desc[UR16][R134.64], P5 ;  /* 0x46c00000860b7fae */ /* 0x0007e2000a921850 */
[----:B------:R-:W5:Y:S01]  /*7c50*/  LDC R27, c[0x0][0x230] ;  /* 0x00008c00ff1b7b82 */ /* 0x000f620000000800 */
[----:B----4-:R-:W-:-:S02]  /*7c60*/  IMAD.WIDE R118, R8, 0x4, R118 ;  /* 0x0000000408767825 */ /* 0x010fc400078e0276 */
[----:B------:R-:W-:Y:S01]  /*7c70*/  ISETP.GE.U32.AND P4, PT, R3, 0x7fffff5c, PT ;  /* 0x7fffff5c0300780c */ /* 0x000fe20003f86070 */
[----:B------:R4:W-:Y:S01]  /*7c80*/  LDGSTS.E [R11+0x47000], desc[UR16][R138.64], P5 ;  /* 0x470000008a0b7fae */ /* 0x0009e2000a921850 */
[----:B--2---:R-:W-:-:S03]  /*7c90*/  IMAD.WIDE R122, R8, 0x4, R122 ;  /* 0x00000004087a7825 */ /* 0x004fc600078e027a */
[----:B------:R-:W2:Y:S01]  /*7ca0*/  LDC R3, c[0x0][0x230] ;  /* 0x00008c00ff037b82 */ /* 0x000ea20000000800 */
[----:B------:R5:W-:Y:S01]  /*7cb0*/  LDGSTS.E [R11+0x47400], desc[UR16][R142.64], P5 ;  /* 0x474000008e0b7fae */ /* 0x000be2000a921850 */
[----:B------:R-:W-:-:S03]  /*7cc0*/  IMAD.WIDE R126, R8, 0x4, R126 ;  /* 0x00000004087e7825 */ /* 0x000fc600078e027e */
[----:B------:R2:W-:Y:S01]  /*7cd0*/  LDGSTS.E [R11+0x47800], desc[UR16][R146.64], P5 ;  /* 0x47800000920b7fae */ /* 0x0005e2000a921850 */
[----:B-1----:R-:W-:-:S03]  /*7ce0*/  IMAD.WIDE R130, R8, 0x4, R130 ;  /* 0x0000000408827825 */ /* 0x002fc600078e0282 */
[----:B------:R1:W-:Y:S01]  /*7cf0*/  LDGSTS.E [R11+0x47c00], desc[UR16][R150.64], P5 ;  /* 0x47c00000960b7fae */ /* 0x0003e2000a921850 */
[----:B---3--:R-:W-:-:S03]  /*7d00*/  IMAD.WIDE R134, R8, 0x4, R134 ;  /* 0x0000000408867825 */ /* 0x008fc600078e0286 */
[----:B------:R3:W-:Y:S01]  /*7d10*/  LDGSTS.E [R10+0x44200], desc[UR16][R92.64], P5 ;  /* 0x442000005c0a7fae */ /* 0x0007e2000a921850 */
[----:B----4-:R-:W-:-:S03]  /*7d20*/  IMAD.WIDE R138, R8, 0x4, R138 ;  /* 0x00000004088a7825 */ /* 0x010fc600078e028a */
[----:B------:R4:W-:Y:S01]  /*7d30*/  LDGSTS.E [R10+0x44600], desc[UR16][R96.64], P5 ;  /* 0x44600000600a7fae */ /* 0x0009e2000a921850 */
[----:B-----5:R-:W-:Y:S02]  /*7d40*/  VIADD R27, R27, 0xffffff79 ;  /* 0xffffff791b1b7836 */ /* 0x020fe40000000000 */
[----:B------:R-:W-:Y:S01]  /*7d50*/  IMAD.WIDE R142, R8, 0x4, R142 ;  /* 0x00000004088e7825 */ /* 0x000fe200078e028e */
[----:B------:R5:W-:Y:S01]  /*7d60*/  LDGSTS.E [R10+0x44a00], desc[UR16][R100.64], P5 ;  /* 0x44a00000640a7fae */ /* 0x000be2000a921850 */
[----:B--2---:R-:W-:-:S03]  /*7d70*/  IADD3 R3, R3, -0x86, RZ ;  /* 0xffffff7a03037810 */ /* 0x004fc60007ffe0ff */
        /* <DEDUP_REMOVED lines=9> */
[----:B-----5:R-:W-:-:S03]  /*7e10*/  IMAD.WIDE R100, R8, 0x4, R100 ;  /* 0x0000000408647825 */ /* 0x020fc600078e0264 */
[----:B------:R5:W-:Y:S01]  /*7e20*/  LDGSTS.E [R10+0x46200], desc[UR16][R124.64], P5 ;  /* 0x462000007c0a7fae */ /* 0x000be2000a921850 */
[----:B--2---:R-:W-:-:S03]  /*7e30*/  IMAD.WIDE R104, R8, 0x4, R104 ;  /* 0x0000000408687825 */ /* 0x004fc600078e0268 */
        /* <DEDUP_REMOVED lines=13> */
[----:B------:R-:W-:Y:S01]  /*7f10*/  ISETP.GE.U32.AND P5, PT, R3, 0x7fffff5b, PT ;  /* 0x7fffff5b0300780c */ /* 0x000fe20003fa6070 */
[C---:B------:R-:W-:Y:S01]  /*7f20*/  IMAD.WIDE R132, R8.reuse, 0x4, R132 ;  /* 0x0000000408847825 */ /* 0x040fe200078e0284 */
[----:B------:R-:W2:Y:S01]  /*7f30*/  LDC R3, c[0x0][0x230] ;  /* 0x00008c00ff037b82 */ /* 0x000ea20000000800 */
[----:B------:R-:W0:Y:S02]  /*7f40*/  LDGDEPBAR ;  /* 0x00000000000079af */ /* 0x000e240000000000 */
[----:B-1----:R-:W-:-:S05]  /*7f50*/  IMAD.WIDE R136, R8, 0x4, R136 ;  /* 0x0000000408887825 */ /* 0x002fca00078e0288 */
[----:B------:R-:W-:Y:S01]  /*7f60*/  BAR.SYNC.DEFER_BLOCKING 0x0 ;  /* 0x0000000000007b1d */ /* 0x000fe20000010000 */
[----:B---3--:R-:W-:-:S04]  /*7f70*/  IMAD.WIDE R140, R8, 0x4, R140 ;  /* 0x00000004088c7825 */ /* 0x008fc800078e028c */
[----:B----4-:R-:W-:-:S04]  /*7f80*/  IMAD.WIDE R144, R8, 0x4, R144 ;  /* 0x0000000408907825 */ /* 0x010fc800078e0290 */
[----:B-----5:R-:W-:-:S04]  /*7f90*/  IMAD.WIDE R148, R8, 0x4, R148 ;  /* 0x0000000408947825 */ /* 0x020fc800078e0294 */
[----:B--2---:R-:W-:-:S04]  /*7fa0*/  IMAD.WIDE R152, R8, 0x4, R152 ;  /* 0x0000000408987825 */ /* 0x004fc800078e0298 */
[----:B------:R-:W-:Y:S01]  /*7fb0*/  VIADD R3, R3, 0xffffff78 ;  /* 0xffffff7803037836 */ /* 0x000fe20000000000 */
        /* <DEDUP_REMOVED lines=40> */
[----:B----4-:R-:W-:Y:S01]  /*8240*/  IMAD.WIDE R176, R6, 0x4, R176 ;  /* 0x0000000406b07825 */ /* 0x010fe200078e02b0 */
[----:B------:R4:W-:Y:S01]  /*8250*/  LDGSTS.E [R24+0x20000], desc[UR16][R186.64], !P0 ;  /* 0x20000000ba187fae */ /* 0x0009e2000c121850 */
[----:B-1----:R-:W-:-:S02]  /*8260*/  IADD3 R27, R27, -0x8b, RZ ;  /* 0xffffff751b1b7810 */ /* 0x002fc40007ffe0ff */
[C---:B-----5:R-:W-:Y:S01]  /*8270*/  IMAD.WIDE R178, R6.reuse, 0x4, R178 ;  /* 0x0000000406b27825 */ /* 0x060fe200078e02b2 */
[----:B------:R1:W-:Y:S01]  /*8280*/  LDGSTS.E [R24+0x24000], desc[UR16][R188.64], !P0 ;  /* 0x24000000bc187fae */ /* 0x0003e2000c121850 */
[----:B------:R-:W-:Y:S02]  /*8290*/  ISETP.GE.U32.AND P4, PT, R27, 0x7fffff56, PT ;  /* 0x7fffff561b00780c */ /* 0x000fe40003f86070 */
[C---:B------:R-:W-:Y:S01]  /*82a0*/  IMAD.WIDE R180, R6.reuse, 0x4, R180 ;  /* 0x0000000406b47825 */ /* 0x040fe200078e02b4 */
[----:B------:R-:W5:Y:S01]  /*82b0*/  LDC R27, c[0x0][0x230] ;  /* 0x00008c00ff1b7b82 */ /* 0x000f620000000800 */
[----:B------:R5:W-:Y:S02]  /*82c0*/  LDGSTS.E [R24+0x20004], desc[UR16][R190.64], !P3 ;  /* 0x20004000be187fae */ /* 0x000be4000d921850 */
[----:B------:R-:W-:Y:S02]  /*82d0*/  VIADD R3, R3, 0xffffff74 ;  /* 0xffffff7403037836 */ /* 0x000fe40000000000 */
[----:B------:R5:W-:Y:S01]  /*82e0*/  LDGSTS.E [R24+0x24004], desc[UR16][R192.64], !P3 ;  /* 0x24004000c0187fae */ /* 0x000be2000d921850 */
[----:B---3--:R-:W-:-:S02]  /*82f0*/  IMAD.WIDE R182, R6, 0x4, R182 ;  /* 0x0000000406b67825 */ /* 0x008fc400078e02b6 */
[----:B------:R-:W-:Y:S02]  /*8300*/  ISETP.GE.U32.AND P5, PT, R3, 0x7fffff55, PT ;  /* 0x7fffff550300780c */ /* 0x000fe40003fa6070 */
[----:B------:R-:W3:Y:S01]  /*8310*/  LDC R3, c[0x0][0x230] ;  /* 0x00008c00ff037b82 */ /* 0x000ee20000000800 */
[----:B------:R3:W-:Y:S01]  /*8320*/  LDGSTS.E [R24+0x20008], desc[UR16][R194.64], !P4 ;  /* 0x20008000c2187fae */ /* 0x0007e2000e121850 */
[----:B--2---:R-:W-:-:S03]  /*8330*/  IMAD.WIDE R184, R6, 0x4, R184 ;  /* 0x0000000406b87825 */ /* 0x004fc600078e02b8 */
[----:B------:R2:W-:Y:S01]  /*8340*/  LDGSTS.E [R24+0x24008], desc[UR16][R196.64], !P4 ;  /* 0x24008000c4187fae */ /* 0x0005e2000e121850 */
[----:B----4-:R-:W-:-:S04]  /*8350*/  IMAD.WIDE R186, R6, 0x4, R186 ;  /* 0x0000000406ba7825 */ /* 0x010fc800078e02ba */
[C---:B-1----:R-:W-:Y:S01]  /*8360*/  IMAD.WIDE R188, R6.reuse, 0x4, R188 ;  /* 0x0000000406bc7825 */ /* 0x042fe200078e02bc */
[----:B------:R1:W-:Y:S03]  /*8370*/  LDGSTS.E [R24+0x2000c], desc[UR16][R198.64], !P5 ;  /* 0x2000c000c6187fae */ /* 0x0003e6000e921850 */
[----:B-----5:R-:W-:Y:S01]  /*8380*/  VIADD R27, R27, 0xffffff73 ;  /* 0xffffff731b1b7836 */ /* 0x020fe20000000000 */
[----:B------:R4:W-:Y:S01]  /*8390*/  LDGSTS.E [R24+0x2400c], desc[UR16][R200.64], !P5 ;  /* 0x2400c000c8187fae */ /* 0x0009e2000e921850 */
[----:B------:R-:W-:-:S03]  /*83a0*/  IMAD.WIDE R190, R6, 0x4, R190 ;  /* 0x0000000406be7825 */ /* 0x000fc600078e02be */
[----:B------:R-:W-:Y:S01]  /*83b0*/  ISETP.GE.U32.AND P6, PT, R27, 0x7fffff54, PT ;  /* 0x7fffff541b00780c */ /* 0x000fe20003fc6070 */
[C---:B------:R-:W-:Y:S01]  /*83c0*/  IMAD.WIDE R192, R6.reuse, 0x4, R192 ;  /* 0x0000000406c07825 */ /* 0x040fe200078e02c0 */
[----:B------:R-:W5:Y:S03]  /*83d0*/  LDC R27, c[0x0][0x230] ;  /* 0x00008c00ff1b7b82 */ /* 0x000f660000000800 */
[----:B---3--:R-:W-:Y:S02]  /*83e0*/  VIADD R3, R3, 0xffffff72 ;  /* 0xffffff7203037836 */ /* 0x008fe40000000000 */
[----:B------:R-:W-:-:S03]  /*83f0*/  IMAD.WIDE R194, R6, 0x4, R194 ;  /* 0x0000000406c27825 */ /* 0x000fc600078e02c2 */
[----:B------:R-:W-:Y:S01]  /*8400*/  ISETP.GE.U32.AND P1, PT, R3, 0x7fffff53, PT ;  /* 0x7fffff530300780c */ /* 0x000fe20003f26070 */
[C---:B--2---:R-:W-:Y:S01]  /*8410*/  IMAD.WIDE R196, R6.reuse, 0x4, R196 ;  /* 0x0000000406c47825 */ /* 0x044fe200078e02c4 */
[----:B------:R-:W2:Y:S01]  /*8420*/  LDC R3, c[0x0][0x230] ;  /* 0x00008c00ff037b82 */ /* 0x000ea20000000800 */
[----:B------:R3:W-:Y:S02]  /*8430*/  LDGSTS.E [R23+0x20000], desc[UR16][R202.64], !P6 ;  /* 0x20000000ca177fae */ /* 0x0007e4000f121850 */
[C---:B-1----:R-:W-:Y:S02]  /*8440*/  IMAD.WIDE R198, R6.reuse, 0x4, R198 ;  /* 0x0000000406c67825 */ /* 0x042fe400078e02c6 */
[----:B------:R1:W-:Y:S02]  /*8450*/  LDGSTS.E [R23+0x24000], desc[UR16][R204.64], !P6 ;  /* 0x24000000cc177fae */ /* 0x0003e4000f121850 */
[----:B----4-:R-:W-:-:S04]  /*8460*/  IMAD.WIDE R200, R6, 0x4, R200 ;  /* 0x0000000406c87825 */ /* 0x010fc800078e02c8 */
[----:B------:R4:W-:Y:S01]  /*8470*/  LDGSTS.E [R23+0x20004], desc[UR16][R206.64], !P1 ;  /* 0x20004000ce177fae */ /* 0x0009e2000c921850 */
[----:B---3--:R-:W-:-:S03]  /*8480*/  IMAD.WIDE R202, R6, 0x4, R202 ;  /* 0x0000000406ca7825 */ /* 0x008fc600078e02ca */
[----:B------:R3:W-:Y:S01]  /*8490*/  LDGSTS.E [R23+0x24004], desc[UR16][R208.64], !P1 ;  /* 0x24004000d0177fae */ /* 0x0007e2000c921850 */
[----:B-----5:R-:W-:Y:S02]  /*84a0*/  VIADD R27, R27, 0xffffff71 ;  /* 0xffffff711b1b7836 */ /* 0x020fe40000000000 */
[----:B-1----:R-:W-:-:S03]  /*84b0*/  IMAD.WIDE R204, R6, 0x4, R204 ;  /* 0x0000000406cc7825 */ /* 0x002fc600078e02cc */
[----:B------:R-:W-:Y:S01]  /*84c0*/  ISETP.GE.U32.AND P0, PT, R27, 0x7fffff52, PT ;  /* 0x7fffff521b00780c */ /* 0x000fe20003f06070 */
[C---:B----4-:R-:W-:Y:S01]  /*84d0*/  IMAD.WIDE R206, R6.reuse, 0x4, R206 ;  /* 0x0000000406ce7825 */ /* 0x050fe200078e02ce */
[----:B--2---:R-:W-:Y:S01]  /*84e0*/  IADD3 R3, R3, -0x90, RZ ;  /* 0xffffff7003037810 */ /* 0x004fe20007ffe0ff */
        /* <DEDUP_REMOVED lines=87> */
[----:B------:R-:W1:Y:S01]  /*8a60*/  LDC R3, c[0x0][0x230] ;  /* 0x00008c00ff037b82 */ /* 0x000e620000000800 */
[----:B------:R2:W-:Y:S04]  /*8a70*/  LDGSTS.E [R20+0x20008], desc[UR16][R66.64], !P0 ;  /* 0x2000800042147fae */ /* 0x0005e8000c121850 */
[----:B------:R4:W-:Y:S06]  /*8a80*/  LDGSTS.E [R20+0x24008], desc[UR16][R68.64], !P0 ;  /* 0x2400800044147fae */ /* 0x0009ec000c121850 */
        /* <DEDUP_REMOVED lines=15> */
[----:B--2---:R-:W-:Y:S01]  /*8b80*/  IMAD.WIDE R74, R6, 0x4, R74 ;  /* 0x00000004064a7825 */ /* 0x004fe200078e024a */
[----:B---3--:R-:W-:-:S02]  /*8b90*/  IADD3 R27, R27, -0x9f, RZ ;  /* 0xffffff611b1b7810 */ /* 0x008fc40007ffe0ff */
[----:B------:R2:W-:Y:S01]  /*8ba0*/  LDGSTS.E [R17+0x24004], desc[UR16][R80.64], !P5 ;  /* 0x2400400050117fae */ /* 0x0005e2000e921850 */
[C---:B----4-:R-:W-:Y:S01]  /*8bb0*/  IMAD.WIDE R76, R6.reuse, 0x4, R76 ;  /* 0x00000004064c7825 */ /* 0x050fe200078e024c */
[----:B------:R-:W-:Y:S02]  /*8bc0*/  ISETP.GE.U32.AND P6, PT, R27, 0x7fffff42, PT ;  /* 0x7fffff421b00780c */ /* 0x000fe40003fc6070 */
[----:B------:R-:W3:Y:S01]  /*8bd0*/  LDC R27, c[0x0][0x230] ;  /* 0x00008c00ff1b7b82 */ /* 0x000ee20000000800 */
[----:B-----5:R-:W-:-:S04]  /*8be0*/  IMAD.WIDE R78, R6, 0x4, R78 ;  /* 0x00000004064e7825 */ /* 0x020fc800078e024e */
[----:B-1----:R-:W-:Y:S02]  /*8bf0*/  VIADD R3, R3, 0xffffff5f ;  /* 0xffffff5f03037836 */ /* 0x002fe40000000000 */
[----:B--2---:R-:W-:-:S04]  /*8c00*/  IMAD.WIDE R80, R6, 0x4, R80 ;  /* 0x0000000406507825 */ /* 0x004fc800078e0250 */
[----:B------:R1:W-:Y:S01]  /*8c10*/  LDGSTS.E [R17+0x20008], desc[UR16][R82.64], !P6 ;  /* 0x2000800052117fae */ /* 0x0003e2000f121850 */
[----:B------:R-:W-:Y:S02]  /*8c20*/  ISETP.GE.U32.AND P1, PT, R3, 0x7fffff40, PT ;  /* 0x7fffff400300780c */ /* 0x000fe40003f26070 */
[----:B------:R-:W2:Y:S01]  /*8c30*/  LDC R3, c[0x0][0x230] ;  /* 0x00008c00ff037b82 */ /* 0x000ea20000000800 */
[----:B------:R4:W-:Y:S01]  /*8c40*/  LDGSTS.E [R17+0x24008], desc[UR16][R84.64], !P6 ;  /* 0x2400800054117fae */ /* 0x0009e2000f121850 */
[----:B-1----:R-:W-:-:S04]  /*8c50*/  IMAD.WIDE R82, R6, 0x4, R82 ;  /* 0x0000000406527825 */ /* 0x002fc800078e0252 */
[----:B---3--:R-:W-:Y:S02]  /*8c60*/  VIADD R27, R27, 0xffffff5e ;  /* 0xffffff5e1b1b7836 */ /* 0x008fe40000000000 */
[----:B----4-:R-:W-:-:S03]  /*8c70*/  IMAD.WIDE R84, R6, 0x4, R84 ;  /* 0x0000000406547825 */ /* 0x010fc600078e0254 */
[----:B------:R-:W-:Y:S02]  /*8c80*/  ISETP.GE.U32.AND P0, PT, R27, 0x7fffff3f, PT ;  /* 0x7fffff3f1b00780c */ /* 0x000fe40003f06070 */
[----:B------:R-:W1:Y:S01]  /*8c90*/  LDC R27, c[0x0][0x230] ;  /* 0x00008c00ff1b7b82 */ /* 0x000e620000000800 */
[----:B--2---:R-:W-:-:S05]  /*8ca0*/  VIADD R3, R3, 0xffffff5d ;  /* 0xffffff5d03037836 */ /* 0x004fca0000000000 */
[----:B------:R-:W-:Y:S02]  /*8cb0*/  ISETP.GE.U32.AND P3, PT, R3, 0x7fffff3e, PT ;  /* 0x7fffff3e0300780c */ /* 0x000fe40003f66070 */
[----:B------:R-:W2:Y:S01]  /*8cc0*/  LDC R3, c[0x0][0x230] ;  /* 0x00008c00ff037b82 */ /* 0x000ea20000000800 */
[----:B-1----:R-:W-:-:S05]  /*8cd0*/  VIADD R27, R27, 0xffffff5c ;  /* 0xffffff5c1b1b7836 */ /* 0x002fca0000000000 */
[----:B------:R-:W-:Y:S02]  /*8ce0*/  ISETP.GE.U32.AND P5, PT, R27, 0x7fffff3d, PT ;  /* 0x7fffff3d1b00780c */ /* 0x000fe40003fa6070 */
[----:B------:R-:W1:Y:S01]  /*8cf0*/  LDC R27, c[0x0][0x230] ;  /* 0x00008c00ff1b7b82 */ /* 0x000e620000000800 */
[----:B--2---:R-:W-:-:S04]  /*8d00*/  IADD3 R3, R3, -0xa0, RZ ;  /* 0xffffff6003037810 */ /* 0x004fc80007ffe0ff */
[----:B------:R-:W-:-:S03]  /*8d10*/  ISETP.GE.U32.AND P4, PT, R3, 0x7fffff41, PT ;  /* 0x7fffff410300780c */ /* 0x000fc60003f86070 */
[----:B------:R-:W2:Y:S10]  /*8d20*/  LDC R3, c[0x0][0x230] ;  /* 0x00008c00ff037b82 */ /* 0x000eb40000000800 */
[----:B------:R3:W-:Y:S01]  /*8d30*/  LDGSTS.E [R17+0x2000c], desc[UR16][R86.64], !P4 ;  /* 0x2000c00056117fae */ /* 0x0007e2000e121850 */
[----:B-1----:R-:W-:-:S03]  /*8d40*/  VIADD R27, R27, 0xffffff5a ;  /* 0xffffff5a1b1b7836 */ /* 0x002fc60000000000 */
[----:B------:R1:W-:Y:S04]  /*8d50*/  LDGSTS.E [R17+0x2400c], desc[UR16][R88.64], !P4 ;  /* 0x2400c00058117fae */ /* 0x0003e8000e121850 */
[----:B------:R-:W0:Y:S01]  /*8d60*/  LDGDEPBAR ;  /* 0x00000000000079af */ /* 0x000e220000000000 */
[----:B------:R-:W-:Y:S02]  /*8d70*/  ISETP.GE.U32.AND P4, PT, R27, 0x7fffff3b, PT ;  /* 0x7fffff3b1b00780c */ /* 0x000fe40003f86070 */
[----:B------:R-:W4:Y:S01]  /*8d80*/  LDC R27, c[0x0][0x230] ;  /* 0x00008c00ff1b7b82 */ /* 0x000f220000000800 */
[----:B------:R5:W-:Y:S01]  /*8d90*/  LDGSTS.E [R11+0x48000], desc[UR16][R90.64], P2 ;  /* 0x480000005a0b7fae */ /* 0x000be20009121850 */
[----:B--2---:R-:W-:Y:S02]  /*8da0*/  VIADD R3, R3, 0xffffff5b ;  /* 0xffffff5b03037836 */ /* 0x004fe40000000000 */
[C---:B---3--:R-:W-:Y:S01]  /*8db0*/  IMAD.WIDE R86, R6.reuse, 0x4, R86 ;  /* 0x0000000406567825 */ /* 0x048fe200078e0256 */
[----:B------:R2:W-:Y:S02]  /*8dc0*/  LDGSTS.E [R11+0x48400], desc[UR16][R94.64], P2 ;  /* 0x484000005e0b7fae */ /* 0x0005e40009121850 */
[----:B------:R-:W-:Y:S01]  /*8dd0*/  ISETP.GE.U32.AND P6, PT, R3, 0x7fffff3c, PT ;  /* 0x7fffff3c0300780c */ /* 0x000fe20003fc6070 */
[----:B-1----:R-:W-:Y:S01]  /*8de0*/  IMAD.WIDE R88, R6, 0x4, R88 ;  /* 0x0000000406587825 */ /* 0x002fe200078e0258 */
[----:B------:R1:W-:Y:S01]  /*8df0*/  LDGSTS.E [R11+0x48800], desc[UR16][R98.64], P2 ;  /* 0x48800000620b7fae */ /* 0x0003e20009121850 */
[----:B------:R-:W3:Y:S03]  /*8e00*/  LDC R3, c[0x0][0x230] ;  /* 0x00008c00ff037b82 */ /* 0x000ee60000000800 */
[----:B------:R4:W-:Y:S01]  /*8e10*/  LDGSTS.E [R11+0x48c00], desc[UR16][R102.64], P2 ;  /* 0x48c00000660b7fae */ /* 0x0009e20009121850 */
[----:B-----5:R-:W-:-:S03]  /*8e20*/  IMAD.WIDE R90, R8, 0x4, R90 ;  /* 0x00000004085a7825 */ /* 0x020fc600078e025a */
[----:B------:R5:W-:Y:S01]  /*8e30*/  LDGSTS.E [R11+0x49000], desc[UR16][R106.64], P2 ;  /* 0x490000006a0b7fae */ /* 0x000be20009121850 */
[----:B--2---:R-:W-:-:S03]  /*8e40*/  IMAD.WIDE R94, R8, 0x4, R94 ;  /* 0x00000004085e7825 */ /* 0x004fc600078e025e */
[----:B------:R2:W-:Y:S01]  /*8e50*/  LDGSTS.E [R11+0x49400], desc[UR16][R110.64], P2 ;  /* 0x494000006e0b7fae */ /* 0x0005e20009121850 */
[----:B-1----:R-:W-:-:S03]  /*8e60*/  IMAD.WIDE R98, R8, 0x4, R98 ;  /* 0x0000000408627825 */ /* 0x002fc600078e0262 */
[----:B------:R1:W-:Y:S01]  /*8e70*/  LDGSTS.E [R11+0x49800], desc[UR16][R114.64], P2 ;  /* 0x49800000720b7fae */ /* 0x0003e20009121850 */
[----:B----4-:R-:W-:Y:S02]  /*8e80*/  VIADD R27, R27, 0xffffff59 ;  /* 0xffffff591b1b7836 */ /* 0x010fe40000000000 */
[C---:B------:R-:W-:Y:S01]  /*8e90*/  IMAD.WIDE R102, R8.reuse, 0x4, R102 ;  /* 0x0000000408667825 */ /* 0x040fe200078e0266 */
[----:B------:R4:W-:Y:S03]  /*8ea0*/  LDGSTS.E [R11+0x49c00], desc[UR16][R118.64], P2 ;  /* 0x49c00000760b7fae */ /* 0x0009e60009121850 */
[C---:B-----5:R-:W-:Y:S01]  /*8eb0*/  IMAD.WIDE R106, R8.reuse, 0x4, R106 ;  /* 0x00000004086a7825 */ /* 0x060fe200078e026a */
[----:B------:R5:W-:Y:S03]  /*8ec0*/  LDGSTS.E [R11+0x4a000], desc[UR16][R122.64], P2 ;  /* 0x4a0000007a0b7fae */ /* 0x000be60009121850 */
[----:B---3--:R-:W-:Y:S01]  /*8ed0*/  VIADD R3, R3, 0xffffff60 ;  /* 0xffffff6003037836 */ /* 0x008fe20000000000 */
[----:B------:R3:W-:Y:S01]  /*8ee0*/  LDGSTS.E [R11+0x4a400], desc[UR16][R126.64], P2 ;  /* 0x4a4000007e0b7fae */ /* 0x0007e20009121850 */
[----:B--2---:R-:W-:-:S03]  /*8ef0*/  IMAD.WIDE R110, R8, 0x4, R110 ;  /* 0x00000004086e7825 */ /* 0x004fc600078e026e */
[----:B------:R2:W-:Y:S01]  /*8f00*/  LDGSTS.E [R11+0x4a800], desc[UR16][R130.64], P2 ;  /* 0x4a800000820b7fae */ /* 0x0005e20009121850 */
[----:B-1----:R-:W-:-:S03]  /*8f10*/  IMAD.WIDE R114, R8, 0x4, R114 ;  /* 0x0000000408727825 */ /* 0x002fc600078e0272 */
[----:B------:R1:W-:Y:S01]  /*8f20*/  LDGSTS.E [R11+0x4ac00], desc[UR16][R134.64], P2 ;  /* 0x4ac00000860b7fae */ /* 0x0003e20009121850 */
[----:B----4-:R-:W-:-:S03]  /*8f30*/  IMAD.WIDE R118, R8, 0x4, R118 ;  /* 0x0000000408767825 */ /* 0x010fc600078e0276 */
[----:B------:R4:W-:Y:S01]  /*8f40*/  LDGSTS.E [R11+0x4b000], desc[UR16][R138.64], P2 ;  /* 0x4b0000008a0b7fae */ /* 0x0009e20009121850 */
[----:B-----5:R-:W-:-:S03]  /*8f50*/  IMAD.WIDE R122, R8, 0x4, R122 ;  /* 0x00000004087a7825 */ /* 0x020fc600078e027a */
[----:B------:R5:W-:Y:S01]  /*8f60*/  LDGSTS.E [R11+0x4b400], desc[UR16][R142.64], P2 ;  /* 0x4b4000008e0b7fae */ /* 0x000be20009121850 */
[----:B---3--:R-:W-:-:S03]  /*8f70*/  IMAD.WIDE R126, R8, 0x4, R126 ;  /* 0x00000004087e7825 */ /* 0x008fc600078e027e */
        /* <DEDUP_REMOVED lines=35> */
[----:B------:R-:W-:Y:S01]  /*91b0*/  ISETP.GE.U32.AND P2, PT, R27, 0x7fffff3a, PT ;  /* 0x7fffff3a1b00780c */ /* 0x000fe20003f46070 */
[C---:B----4-:R-:W-:Y:S01]  /*91c0*/  IMAD.WIDE R136, R8.reuse, 0x4, R136 ;  /* 0x0000000408887825 */ /* 0x050fe200078e0288 */
[----:B------:R-:W4:Y:S01]  /*91d0*/  LDC R27, c[0x0][0x230] ;  /* 0x00008c00ff1b7b82 */ /* 0x000f220000000800 */
[----:B------:R-:W0:Y:S02]  /*91e0*/  LDGDEPBAR ;  /* 0x00000000000079af */ /* 0x000e240000000000 */
[----:B-----5:R-:W-:-:S05]  /*91f0*/  IMAD.WIDE R140, R8, 0x4, R140 ;  /* 0x00000004088c7825 */ /* 0x020fca00078e028c */
[----:B------:R-:W-:Y:S01]  /*9200*/  BAR.SYNC.DEFER_BLOCKING 0x0 ;  /* 0x0000000000007b1d */ /* 0x000fe20000010000 */
[----:B---3--:R-:W-:-:S04]  /*9210*/  IMAD.WIDE R144, R8, 0x4, R144 ;  /* 0x0000000408907825 */ /* 0x008fc800078e0290 */
[----:B--2---:R-:W-:-:S04]  /*9220*/  IMAD.WIDE R148, R8, 0x4, R148 ;  /* 0x0000000408947825 */ /* 0x004fc800078e0294 */
[----:B-1----:R-:W-:Y:S01]  /*9230*/  IMAD.WIDE R152, R8, 0x4, R152 ;  /* 0x0000000408987825 */ /* 0x002fe200078e0298 */
[----:B----4-:R-:W-:Y:S01]  /*9240*/  IADD3 R27, R27, -0xa8, RZ ;  /* 0xffffff581b1b7810 */ /* 0x010fe20007ffe0ff */
[----:B------:R-:W-:Y:S01]  /*9250*/  @!PT LDS RZ, [RZ] ;  /* 0x00000000fffff984 */ /* 0x000fe20000000800 */
[----:B------:R-:W-:Y:S01]  /*9260*/  @!PT LDS RZ, [RZ] ;  /* 0x00000000fffff984 */ /* 0x000fe20000000800 */
[----:B------:R-:W-:Y:S01]  /*9270*/  @!PT LDS RZ, [RZ] ;  /* 0x00000000fffff984 */ /* 0x000fe20000000800 */
[----:B------:R1:W-:Y:S04]  /*9280*/  LDGSTS.E [R26+0x28000], desc[UR16][R154.64], !P1 ;  /* 0x280000009a1a7fae */ /* 0x0003e8000c921850 */
[----:B------:R2:W-:Y:S01]  /*9290*/  LDGSTS.E [R26+0x2c000], desc[UR16][R156.64], !P1 ;  /* 0x2c0000009c1a7fae */ /* 0x0005e2000c921850 */
[----:B------:R-:W-:-:S03]  /*92a0*/  ISETP.GE.U32.AND P1, PT, R27, 0x7fffff39, PT ;  /* 0x7fffff391b00780c */ /* 0x000fc60003f26070 */
[----:B------:R3:W-:Y:S01]  /*92b0*/  LDGSTS.E [R26+0x28004], desc[UR16][R158.64], !P0 ;  /* 0x280040009e1a7fae */ /* 0x0007e2000c121850 */
[----:B-1----:R-:W1:Y:S03]  /*92c0*/  LDC R155, c[0x0][0x230] ;  /* 0x00008c00ff9b7b82 */ /* 0x002e660000000800 */
[----:B------:R4:W-:Y:S04]  /*92d0*/  LDGSTS.E [R26+0x2c004], desc[UR16][R160.64], !P0 ;  /* 0x2c004000a01a7fae */ /* 0x0009e8000c121850 */
[----:B------:R5:W-:Y:S01]  /*92e0*/  LDGSTS.E [R26+0x28008], desc[UR16][R162.64], !P3 ;  /* 0x28008000a21a7fae */ /* 0x000be2000d921850 */
[----:B--2---:R-:W2:Y:S03]  /*92f0*/  LDC R157, c[0x0][0x230] ;  /* 0x00008c00ff9d7b82 */ /* 0x004ea60000000800 */
[----:B------:R5:W-:Y:S01]  /*9300*/  LDGSTS.E [R26+0x2c008], desc[UR16][R164.64], !P3 ;  /* 0x2c008000a41a7fae */ /* 0x000be2000d921850 */
[----:B---3--:R-:W-:-:S03]  /*9310*/  CS2R R158, SRZ ;  /* 0x00000000009e7805 */ /* 0x008fc6000001ff00 */
[----:B------:R3:W-:Y:S01]  /*9320*/  LDGSTS.E [R26+0x2800c], desc[UR16][R166.64], !P5 ;  /* 0x2800c000a61a7fae */ /* 0x0007e2000e921850 */
[----:B----4-:R-:W-:Y:S01]  /*9330*/  CS2R R160, SRZ ;  /* 0x0000000000a07805 */ /* 0x010fe2000001ff00 */
[----:B------:R-:W4:Y:S02]  /*9340*/  LDC R154, c[0x0][0x230] ;  /* 0x00008c00ff9a7b82 */ /* 0x000f240000000800 */
[----:B------:R3:W-:Y:S01]  /*9350*/  LDGSTS.E [R26+0x2c00c], desc[UR16][R168.64], !P5 ;  /* 0x2c00c000a81a7fae */ /* 0x0007e2000e921850 */
[----:B-----5:R-:W-:-:S03]  /*9360*/  CS2R R162, SRZ ;  /* 0x0000000000a27805 */ /* 0x020fc6000001ff00 */
[----:B------:R5:W-:Y:S01]  /*9370*/  LDGSTS.E [R25+0x28000], desc[UR16][R170.64], !P6 ;  /* 0x28000000aa197fae */ /* 0x000be2000f121850 */
[----:B------:R-:W-:Y:S01]  /*9380*/  CS2R R164, SRZ ;  /* 0x0000000000a47805 */ /* 0x000fe2000001ff00 */
[----:B-1----:R-:W-:Y:S02]  /*9390*/  VIADD R27, R155, 0xffffff57 ;  /* 0xffffff579b1b7836 */ /* 0x002fe40000000000 */
[----:B------:R1:W-:Y:S01]  /*93a0*/  LDGSTS.E [R25+0x2c000], desc[UR16][R172.64], !P6 ;  /* 0x2c000000ac197fae */ /* 0x0003e2000f121850 */
[----:B---3--:R-:W-:Y:S01]  /*93b0*/  CS2R R166, SRZ ;  /* 0x0000000000a67805 */ /* 0x008fe2000001ff00 */
[----:B------:R-:W3:Y:S01]  /*93c0*/  S2R R155, SR_TID.X ;  /* 0x00000000009b7919 */ /* 0x000ee20000002100 */
[----:B------:R-:W-:Y:S02]  /*93d0*/  ISETP.GE.U32.AND P0, PT, R27, 0x7fffff38, PT ;  /* 0x7fffff381b00780c */ /* 0x000fe40003f06070 */
[----:B------:R-:W-:Y:S01]  /*93e0*/  CS2R R168, SRZ ;  /* 0x0000000000a87805 */ /* 0x000fe2000001ff00 */
[----:B--2---:R-:W-:Y:S01]  /*93f0*/  VIADD R27, R157, 0xffffff56 ;  /* 0xffffff569d1b7836 */ /* 0x004fe20000000000 */
[----:B------:R2:W-:Y:S01]  /*9400*/  LDGSTS.E [R25+0x28004], desc[UR16][R174.64], !P4 ;  /* 0x28004000ae197fae */ /* 0x0005e2000e121850 */
[----:B-----5:R-:W-:-:S03]  /*9410*/  CS2R R170, SRZ ;  /* 0x0000000000aa7805 */ /* 0x020fc6000001ff00 */
[----:B------:R-:W-:Y:S01]  /*9420*/  ISETP.GE.U32.AND P5, PT, R27, 0x7fffff37, PT ;  /* 0x7fffff371b00780c */ /* 0x000fe20003fa6070 */
[----:B------:R5:W-:Y:S01]  /*9430*/  LDGSTS.E [R25+0x2c004], desc[UR16][R176.64], !P4 ;  /* 0x2c004000b0197fae */ /* 0x000be2000e121850 */
[----:B------:R-:W3:Y:S01]  /*9440*/  LDC R27, c[0x0][0x230] ;  /* 0x00008c00ff1b7b82 */ /* 0x000ee20000000800 */
[----:B----4-:R-:W-:Y:S01]  /*9450*/  VIADD R26, R154, 0xffffff55 ;  /* 0xffffff559a1a7836 */ /* 0x010fe20000000000 */
[----:B-1----:R-:W-:Y:S01]  /*9460*/  CS2R R172, SRZ ;  /* 0x0000000000ac7805 */ /* 0x002fe2000001ff00 */
[----:B------:R1:W-:Y:S03]  /*9470*/  LDGSTS.E [R25+0x28008], desc[UR16][R178.64], !P2 ;  /* 0x28008000b2197fae */ /* 0x0003e6000d121850 */
[----:B------:R-:W-:Y:S01]  /*9480*/  ISETP.GE.U32.AND P6, PT, R26, 0x7fffff36, PT ;  /* 0x7fffff361a00780c */ /* 0x000fe20003fc6070 */
[----:B------:R4:W-:Y:S01]  /*9490*/  LDGSTS.E [R25+0x2c008], desc[UR16][R180.64], !P2 ;  /* 0x2c008000b4197fae */ /* 0x0009e2000d121850 */
[----:B------:R-:W3:Y:S01]  /*94a0*/  LDC R26, c[0x0][0x230] ;  /* 0x00008c00ff1a7b82 */ /* 0x000ee20000000800 */
[----:B--2---:R-:W-:-:S02]  /*94b0*/  CS2R R174, SRZ ;  /* 0x0000000000ae7805 */ /* 0x004fc4000001ff00 */
[----:B------:R2:W-:Y:S01]  /*94c0*/  LDGSTS.E [R25+0x2800c], desc[UR16][R182.64], !P1 ;  /* 0x2800c000b6197fae */ /* 0x0005e2000c921850 */
[----:B-----5:R-:W-:-:S03]  /*94d0*/  CS2R R176, SRZ ;  /* 0x0000000000b07805 */ /* 0x020fc6000001ff00 */
[----:B------:R5:W-:Y:S01]  /*94e0*/  LDGSTS.E [R25+0x2c00c], desc[UR16][R184.64], !P1 ;  /* 0x2c00c000b8197fae */ /* 0x000be2000c921850 */
[----:B------:R-:W5:Y:S01]  /*94f0*/  LDC R154, c[0x0][0x230] ;  /* 0x00008c00ff9a7b82 */ /* 0x000f620000000800 */
[----:B-1----:R-:W-:Y:S02]  /*9500*/  CS2R R178, SRZ ;  /* 0x0000000000b27805 */ /* 0x002fe4000001ff00 */
[----:B------:R1:W-:Y:S01]  /*9510*/  LDGSTS.E [R24+0x28000], desc[UR16][R186.64], !P0 ;  /* 0x28000000ba187fae */ /* 0x0003e2000c121850 */
[----:B----4-:R-:W-:Y:S02]  /*9520*/  CS2R R180, SRZ ;  /* 0x0000000000b47805 */ /* 0x010fe4000001ff00 */
[----:B---3--:R-:W-:Y:S01]  /*9530*/  LOP3.LUT R155, R155, 0x1f, RZ, 0xc0, !PT ;  /* 0x0000001f9b9b7812 */ /* 0x008fe200078ec0ff */
[----:B------:R3:W-:Y:S01]  /*9540*/  LDGSTS.E [R24+0x2c000], desc[UR16][R188.64], !P0 ;  /* 0x2c000000bc187fae */ /* 0x0007e2000c121850 */
[----:B--2---:R-:W-:Y:S02]  /*9550*/  CS2R R182, SRZ ;  /* 0x0000000000b67805 */ /* 0x004fe4000001ff00 */
[----:B------:R-:W-:Y:S01]  /*9560*/  ISETP.GE.AND P3, PT, R155, R3, PT ;  /* 0x000000039b00720c */ /* 0x000fe20003f66270 */
[----:B-----5:R-:W2:Y:S01]  /*9570*/  LDC R25, c[0x0][0x230] ;  /* 0x00008c00ff197b82 */ /* 0x020ea20000000800 */
[----:B------:R4:W-:Y:S01]  /*9580*/  LDGSTS.E [R24+0x28004], desc[UR16][R190.64], !P5 ;  /* 0x28004000be187fae */ /* 0x0009e2000e921850 */
[----:B------:R-:W-:-:S02]  /*9590*/  CS2R R184, SRZ ;  /* 0x0000000000b87805 */ /* 0x000fc4000001ff00 */
[----:B------:R-:W-:Y:S02]  /*95a0*/  SEL R3, RZ, 0x4, P3 ;  /* 0x00000004ff037807 */ /* 0x000fe40001800000 */
[----:B-1----:R-:W-:Y:S02]  /*95b0*/  CS2R R186, SRZ ;  /* 0x0000000000ba7805 */ /* 0x002fe4000001ff00 */
[----:B------:R-:W-:Y:S01]  /*95c0*/  ISETP.GT.AND P3, PT, R7, 0xbf, PT ;  /* 0x000000bf0700780c */ /* 0x000fe20003f64270 */
[----:B------:R1:W-:Y:S01]  /*95d0*/  LDGSTS.E [R24+0x2c004], desc[UR16][R192.64], !P5 ;  /* 0x2c004000c0187fae */ /* 0x0003e2000e921850 */
[----:B------:R-:W5:Y:S02]  /*95e0*/  LDC R155, c[0x0][0x230] ;  /* 0x00008c00ff9b7b82 */ /* 0x000f640000000800 */
[----:B------:R-:W-:Y:S01]  /*95f0*/  SEL R3, R3, RZ, P3 ;  /* 0x000000ff03037207 */ /* 0x000fe20001800000 */
[----:B------:R1:W-:Y:S01]  /*9600*/  LDGSTS.E [R24+0x28008], desc[UR16][R194.64], !P6 ;  /* 0x28008000c2187fae */ /* 0x0003e2000f121850 */
[----:B---3--:R-:W-:-:S02]  /*9610*/  CS2R R188, SRZ ;  /* 0x0000000000bc7805 */ /* 0x008fc4000001ff00 */
[----:B------:R-:W-:Y:S01]  /*9620*/  ISETP.NE.U32.AND P3, PT, R3, RZ, PT ;  /* 0x000000ff0300720c */ /* 0x000fe20003f65070 */
[----:B------:R-:W-:Y:S01]  /*9630*/  VIADD R3, R27, 0xffffff54 ;  /* 0xffffff541b037836 */ /* 0x000fe20000000000 */
[----:B------:R3:W-:Y:S01]  /*9640*/  LDGSTS.E [R24+0x2c008], desc[UR16][R196.64], !P6 ;  /* 0x2c008000c4187fae */ /* 0x0007e2000f121850 */
[----:B------:R-:W5:Y:S01]  /*9650*/  LDC R27, c[0x0][0x230] ;  /* 0x00008c00ff1b7b82 */ /* 0x000f620000000800 */
[----:B------:R-:W-:Y:S01]  /*9660*/  VIADD R154, R154, 0xffffff51 ;  /* 0xffffff519a9a7836 */ /* 0x000fe20000000000 */
[----:B----4-:R-:W-:Y:S02]  /*9670*/  CS2R R190, SRZ ;  /* 0x0000000000be7805 */ /* 0x010fe4000001ff00 */
[----:B------:R-:W-:Y:S02]  /*9680*/  ISETP.GE.U32.AND P0, PT, R3, 0x7fffff35, PT ;  /* 0x7fffff350300780c */ /* 0x000fe40003f06070 */
[----:B-1----:R-:W-:Y:S02]  /*9690*/  CS2R R192, SRZ ;  /* 0x0000000000c07805 */ /* 0x002fe4000001ff00 */
[----:B------:R-:W-:-:S02]  /*96a0*/  IADD3 R3, R26, -0xad, RZ ;  /* 0xffffff531a037810 */ /* 0x000fc40007ffe0ff */
[----:B------:R-:W-:Y:S01]  /*96b0*/  CS2R R194, SRZ ;  /* 0x0000000000c27805 */ /* 0x000fe2000001ff00 */
[----:B------:R-:W1:Y:S01]  /*96c0*/  LDC R26, c[0x0][0x230] ;  /* 0x00008c00ff1a7b82 */ /* 0x000e620000000800 */
[----:B------:R-:W-:Y:S02]  /*96d0*/  ISETP.GE.U32.AND P1, PT, R3, 0x7fffff34, PT ;  /* 0x7fffff340300780c */ /* 0x000fe40003f26070 */
[----:B--2---:R-:W-:Y:S02]  /*96e0*/  IADD3 R25, R25, -0xb2, RZ ;  /* 0xffffff4e19197810 */ /* 0x004fe40007ffe0ff */
[----:B---3--:R-:W-:Y:S01]  /*96f0*/  CS2R R196, SRZ ;  /* 0x0000000000c47805 */ /* 0x008fe2000001ff00 */
[----:B-----5:R-:W-:Y:S01]  /*9700*/  VIADD R155, R155, 0xffffff52 ;  /* 0xffffff529b9b7836 */ /* 0x020fe20000000000 */
[----:B------:R2:W-:Y:S01]  /*9710*/  LDGSTS.E [R24+0x2800c], desc[UR16][R198.64], !P0 ;  /* 0x2800c000c6187fae */ /* 0x0005e2000c121850 */
[----:B------:R-:W3:Y:S03]  /*9720*/  LDC R3, c[0x0][0x230] ;  /* 0x00008c00ff037b82 */ /* 0x000ee60000000800 */
[----:B------:R-:W-:Y:S01]  /*9730*/  ISETP.GE.U32.AND P2, PT, R155, 0x7fffff33, PT ;  /* 0x7fffff339b00780c */ /* 0x000fe20003f46070 */
[----:B------:R4:W-:Y:S01]  /*9740*/  LDGSTS.E [R24+0x2c00c], desc[UR16][R200.64], !P0 ;  /* 0x2c00c000c8187fae */ /* 0x0009e2000c121850 */
[----:B------:R-:W-:Y:S01]  /*9750*/  ISETP.GE.U32.AND P0, PT, R154, 0x7fffff32, PT ;  /* 0x7fffff329a00780c */ /* 0x000fe20003f06070 */
[----:B------:R-:W-:-:S02]  /*9760*/  VIADD R27, R27, 0xffffff50 ;  /* 0xffffff501b1b7836 */ /* 0x000fc40000000000 */
[----:B------:R5:W-:Y:S01]  /*9770*/  LDGSTS.E [R23+0x28000], desc[UR16][R202.64], !P1 ;  /* 0x28000000ca177fae */ /* 0x000be2000c921850 */
[----:B------:R-:W3:Y:S01]  /*9780*/  LDC R154, c[0x0][0x230] ;  /* 0x00008c00ff9a7b82 */ /* 0x000ee20000000800 */
[----:B--2---:R-:W-:Y:S02]  /*9790*/  CS2R R198, SRZ ;  /* 0x0000000000c67805 */ /* 0x004fe4000001ff00 */
[----:B------:R2:W-:Y:S01]  /*97a0*/  LDGSTS.E [R23+0x2c000], desc[UR16][R204.64], !P1 ;  /* 0x2c000000cc177fae */ /* 0x0005e2000c921850 */
[----:B------:R-:W-:Y:S01]  /*97b0*/  ISETP.GE.U32.AND P1, PT, R27, 0x7fffff31, PT ;  /* 0x7fffff311b00780c */ /* 0x000fe20003f26070 */
[----:B-1----:R-:W-:Y:S02]  /*97c0*/  VIADD R26, R26, 0xffffff4f ;  /* 0xffffff4f1a1a7836 */ /* 0x002fe40000000000 */
[----:B------:R1:W-:Y:S01]  /*97d0*/  LDGSTS.E [R23+0x28004], desc[UR16][R206.64], !P2 ;  /* 0x28004000ce177fae */ /* 0x0003e2000d121850 */
[----:B----4-:R-:W4:Y:S01]  /*97e0*/  LDC R24, c[0x0][0x230] ;  /* 0x00008c00ff187b82 */ /* 0x010f220000000800 */
[----:B------:R-:W-:-:S02]  /*97f0*/  CS2R R200, SRZ ;  /* 0x0000000000c87805 */ /* 0x000fc4000001ff00 */
[----:B------:R1:W-:Y:S01]  /*9800*/  LDGSTS.E [R23+0x2c004], desc[UR16][R208.64], !P2 ;  /* 0x2c004000d0177fae */ /* 0x0003e2000d121850 */
[----:B------:R-:W-:Y:S02]  /*9810*/  ISETP.GE.U32.AND P2, PT, R26, 0x7fffff30, PT ;  /* 0x7fffff301a00780c */ /* 0x000fe40003f46070 */
[----:B-----5:R-:W-:Y:S01]  /*9820*/  CS2R R202, SRZ ;  /* 0x0000000000ca7805 */ /* 0x020fe2000001ff00 */
[----:B------:R5:W-:Y:S01]  /*9830*/  LDGSTS.E [R23+0x28008], desc[UR16][R210.64], !P0 ;  /* 0x28008000d2177fae */ /* 0x000be2000c121850 */
[----:B------:R-:W4:Y:S01]  /*9840*/  LDC R26, c[0x0][0x230] ;  /* 0x00008c00ff1a7b82 */ /* 0x000f220000000800 */
[----:B---3--:R-:W-:Y:S01]  /*9850*/  VIADD R3, R3, 0xffffff4d ;  /* 0xffffff4d03037836 */ /* 0x008fe20000000000 */
[----:B--2---:R-:W-:Y:S01]  /*9860*/  CS2R R204, SRZ ;  /* 0x0000000000cc7805 */ /* 0x004fe2000001ff00 */
[----:B------:R2:W-:Y:S01]  /*9870*/  LDGSTS.E [R23+0x2c008], desc[UR16][R212.64], !P0 ;  /* 0x2c008000d4177fae */ /* 0x0005e2000c121850 */
[----:B------:R-:W-:Y:S02]  /*9880*/  ISETP.GE.U32.AND P0, PT, R25, 0x7fffff2f, PT ;  /* 0x7fffff2f1900780c */ /* 0x000fe40003f06070 */
[----:B-1----:R-:W-:-:S02]  /*9890*/  CS2R R206, SRZ ;  /* 0x0000000000ce7805 */ /* 0x002fc4000001ff00 */
[----:B------:R-:W-:Y:S01]  /*98a0*/  ISETP.GE.U32.AND P4, PT, R3, 0x7fffff2e, PT ;  /* 0x7fffff2e0300780c */ /* 0x000fe20003f86070 */
[----:B------:R1:W-:Y:S01]  /*98b0*/  LDGSTS.E [R23+0x2800c], desc[UR16][R214.64], !P1 ;  /* 0x2800c000d6177fae */ /* 0x0003e2000c921850 */
[----:B------:R-:W3:Y:S01]  /*98c0*/  LDC R25, c[0x0][0x230] ;  /* 0x00008c00ff197b82 */ /* 0x000ee20000000800 */
[----:B------:R-:W-:Y:S01]  /*98d0*/  VIADD R154, R154, 0xffffff4c ;  /* 0xffffff4c9a9a7836 */ /* 0x000fe20000000000 */
[----:B------:R-:W-:Y:S01]  /*98e0*/  CS2R R208, SRZ ;  /* 0x0000000000d07805 */ /* 0x000fe2000001ff00 */
[----:B------:R1:W-:Y:S01]  /*98f0*/  LDGSTS.E [R23+0x2c00c], desc[UR16][R220.64], !P1 ;  /* 0x2c00c000dc177fae */ /* 0x0003e2000c921850 */
[----:B-----5:R-:W-:Y:S02]  /*9900*/  CS2R R210, SRZ ;  /* 0x0000000000d27805 */ /* 0x020fe4000001ff00 */
[----:B------:R-:W-:Y:S01]  /*9910*/  ISETP.GE.U32.AND P1, PT, R154, 0x7fffff2d, PT ;  /* 0x7fffff2d9a00780c */ /* 0x000fe20003f26070 */
[----:B------:R-:W-:Y:S01]  /*9920*/  LDGSTS.E [R22+0x28000], desc[UR16][R222.64], !P2 ;  /* 0x28000000de167fae */ /* 0x000fe2000d121850 */
[----:B----4-:R-:W-:Y:S01]  /*9930*/  VIADD R3, R24, 0xffffff4b ;  /* 0xffffff4b18037836 */ /* 0x010fe20000000000 */
[----:B------:R-:W4:Y:S01]  /*9940*/  LDC R27, c[0x0][0x230] ;  /* 0x00008c00ff1b7b82 */ /* 0x000f220000000800 */
[----:B------:R-:W-:Y:S01]  /*9950*/  CS2R R154, SRZ ;  /* 0x00000000009a7805 */ /* 0x000fe2000001ff00 */
[----:B------:R5:W-:Y:S01]  /*9960*/  LDGSTS.E [R22+0x2c000], desc[UR16][R28.64], !P2 ;  /* 0x2c0000001c167fae */ /* 0x000be2000d121850 */
[----:B--2---:R-:W-:-:S02]  /*9970*/  CS2R R212, SRZ ;  /* 0x0000000000d47805 */ /* 0x004fc4000001ff00 */
[----:B-1----:R-:W-:Y:S01]  /*9980*/  CS2R R214, SRZ ;  /* 0x0000000000d67805 */ /* 0x002fe2000001ff00 */
[----:B------:R1:W-:Y:S02]  /*9990*/  LDGSTS.E [R22+0x28004], desc[UR16][R30.64], !P0 ;  /* 0x280040001e167fae */ /* 0x0003e4000c121850 */
[----:B------:R-:W2:Y:S02]  /*99a0*/  LDC R23, c[0x0][0x230] ;  /* 0x00008c00ff177b82 */ /* 0x000ea40000000800 */
[----:B------:R1:W-:Y:S01]  /*99b0*/  LDGSTS.E [R22+0x2c004], desc[UR16][R32.64], !P0 ;  /* 0x2c00400020167fae */ /* 0x0003e2000c121850 */
[----:B------:R-:W-:-:S03]  /*99c0*/  ISETP.GE.U32.AND P0, PT, R3, 0x7fffff2c, PT ;  /* 0x7fffff2c0300780c */ /* 0x000fc60003f06070 */
[----:B------:R1:W-:Y:S01]  /*99d0*/  LDGSTS.E [R22+0x28008], desc[UR16][R34.64], !P4 ;  /* 0x2800800022167fae */ /* 0x0003e2000e121850 */
[----:B---3--:R-:W-:Y:S01]  /*99e0*/  VIADD R3, R25, 0xffffff4a ;  /* 0xffffff4a19037836 */ /* 0x008fe20000000000 */
[----:B------:R-:W3:Y:S01]  /*99f0*/  LDC R24, c[0x0][0x230] ;  /* 0x00008c00ff187b82 */ /* 0x000ee20000000800 */
[----:B-----5:R-:W-:Y:S01]  /*9a00*/  CS2R R28, SRZ ;  /* 0x00000000001c7805 */ /* 0x020fe2000001ff00 */
[----:B------:R5:W-:Y:S01]  /*9a10*/  LDGSTS.E [R22+0x2c008], desc[UR16][R36.64], !P4 ;  /* 0x2c00800024167fae */ /* 0x000be2000e121850 */
[----:B-1----:R-:W-:Y:S02]  /*9a20*/  CS2R R30, SRZ ;  /* 0x00000000001e7805 */ /* 0x002fe4000001ff00 */
[----:B------:R-:W-:Y:S02]  /*9a30*/  ISETP.GE.U32.AND P2, PT, R3, 0x7fffff2b, PT ;  /* 0x7fffff2b0300780c */ /* 0x000fe40003f46070 */
[----:B------:R-:W-:Y:S01]  /*9a40*/  IADD3 R3, R26, -0xb7, RZ ;  /* 0xffffff491a037810 */ /* 0x000fe20007ffe0ff */
[----:B------:R1:W-:Y:S01]  /*9a50*/  LDGSTS.E [R22+0x2800c], desc[UR16][R38.64], !P1 ;  /* 0x2800c00026167fae */ /* 0x0003e2000c921850 */
[----:B------:R-:W4:Y:S01]  /*9a60*/  LDC R25, c[0x0][0x230] ;  /* 0x00008c00ff197b82 */ /* 0x000f220000000800 */
[----:B------:R-:W-:-:S02]  /*9a70*/  CS2R R32, SRZ ;  /* 0x0000000000207805 */ /* 0x000fc4000001ff00 */
[----:B------:R-:W-:Y:S01]  /*9a80*/  ISETP.GE.U32.AND P4, PT, R3, 0x7fffff2a, PT ;  /* 0x7fffff2a0300780c */ /* 0x000fe20003f86070 */
[----:B------:R3:W-:Y:S01]  /*9a90*/  LDGSTS.E [R22+0x2c00c], desc[UR16][R40.64], !P1 ;  /* 0x2c00c00028167fae */ /* 0x0007e2000c921850 */
[----:B------:R-:W-:Y:S02]  /*9aa0*/  CS2R R34, SRZ ;  /* 0x0000000000227805 */ /* 0x000fe4000001ff00 */
[----:B-----5:R-:W-:Y:S01]  /*9ab0*/  CS2R R36, SRZ ;  /* 0x0000000000247805 */ /* 0x020fe2000001ff00 */
[----:B------:R5:W-:Y:S01]  /*9ac0*/  LDGSTS.E [R21+0x28000], desc[UR16][R42.64], !P0 ;  /* 0x280000002a157fae */ /* 0x000be2000c121850 */
[----:B------:R-:W4:Y:S01]  /*9ad0*/  LDC R26, c[0x0][0x230] ;  /* 0x00008c00ff1a7b82 */ /* 0x000f220000000800 */
[----:B--2---:R-:W-:Y:S02]  /*9ae0*/  VIADD R3, R23, 0xffffff48 ;  /* 0xffffff4817037836 */ /* 0x004fe40000000000 */
[----:B------:R2:W-:Y:S01]  /*9af0*/  LDGSTS.E [R21+0x2c000], desc[UR16][R44.64], !P0 ;  /* 0x2c0000002c157fae */ /* 0x0005e2000c121850 */
[----:B-1----:R-:W-:-:S02]  /*9b00*/  CS2R R38, SRZ ;  /* 0x0000000000267805 */ /* 0x002fc4000001ff00 */
[----:B------:R-:W-:Y:S01]  /*9b10*/  ISETP.GE.U32.AND P0, PT, R3, 0x7fffff29, PT ;  /* 0x7fffff290300780c */ /* 0x000fe20003f06070 */
[----:B------:R1:W-:Y:S01]  /*9b20*/  LDGSTS.E [R21+0x28004], desc[UR16][R46.64], !P2 ;  /* 0x280040002e157fae */ /* 0x0003e2000d121850 */
[----:B---3--:R-:W-:Y:S01]  /*9b30*/  VIADD R23, R24, 0xffffff47 ;  /* 0xffffff4718177836 */ /* 0x008fe20000000000 */
[----:B------:R-:W3:Y:S01]  /*9b40*/  LDC R22, c[0x0][0x230] ;  /* 0x00008c00ff167b82 */ /* 0x000ee20000000800 */
[----:B------:R-:W-:Y:S01]  /*9b50*/  CS2R R40, SRZ ;  /* 0x0000000000287805 */ /* 0x000fe2000001ff00 */
[----:B------:R1:W-:Y:S01]  /*9b60*/  LDGSTS.E [R21+0x2c004], desc[UR16][R48.64], !P2 ;  /* 0x2c00400030157fae */ /* 0x0003e2000d121850 */
[----:B-----5:R-:W-:Y:S02]  /*9b70*/  CS2R R42, SRZ ;  /* 0x00000000002a7805 */ /* 0x020fe4000001ff00 */
[----:B------:R-:W-:Y:S01]  /*9b80*/  ISETP.GE.U32.AND P1, PT, R23, 0x7fffff28, PT ;  /* 0x7fffff281700780c */ /* 0x000fe20003f26070 */
[----:B------:R5:W-:Y:S01]  /*9b90*/  LDGSTS.E [R21+0x28008], desc[UR16][R50.64], !P4 ;  /* 0x2800800032157fae */ /* 0x000be2000e121850 */
[----:B----4-:R-:W-:Y:S01]  /*9ba0*/  VIADD R3, R25, 0xffffff46 ;  /* 0xffffff4619037836 */ /* 0x010fe20000000000 */
[----:B------:R-:W4:Y:S01]  /*9bb0*/  LDC R23, c[0x0][0x230] ;  /* 0x00008c00ff177b82 */ /* 0x000f220000000800 */
[----:B--2---:R-:W-:Y:S01]  /*9bc0*/  CS2R R44, SRZ ;  /* 0x00000000002c7805 */ /* 0x004fe2000001ff00 */
[----:B------:R2:W-:Y:S01]  /*9bd0*/  LDGSTS.E [R21+0x2c008], desc[UR16][R52.64], !P4 ;  /* 0x2c00800034157fae */ /* 0x0005e2000e121850 */
[----:B-1----:R-:W-:-:S02]  /*9be0*/  CS2R R46, SRZ ;  /* 0x00000000002e7805 */ /* 0x002fc4000001ff00 */
[----:B------:R-:W-:Y:S01]  /*9bf0*/  ISETP.GE.U32.AND P2, PT, R3, 0x7fffff27, PT ;  /* 0x7fffff270300780c */ /* 0x000fe20003f46070 */
[----:B------:R1:W-:Y:S01]  /*9c00*/  LDGSTS.E [R21+0x2800c], desc[UR16][R54.64], !P0 ;  /* 0x2800c00036157fae */ /* 0x0003e2000c121850 */
[----:B------:R-:W-:Y:S01]  /*9c10*/  VIADD R3, R26, 0xffffff45 ;  /* 0xffffff451a037836 */ /* 0x000fe20000000000 */
[----:B------:R-:W4:Y:S01]  /*9c20*/  LDC R24, c[0x0][0x230] ;  /* 0x00008c00ff187b82 */ /* 0x000f220000000800 */
[----:B------:R-:W-:Y:S01]  /*9c30*/  CS2R R48, SRZ ;  /* 0x0000000000307805 */ /* 0x000fe2000001ff00 */
[----:B------:R1:W-:Y:S01]  /*9c40*/  LDGSTS.E [R21+0x2c00c], desc[UR16][R56.64], !P0 ;  /* 0x2c00c00038157fae */ /* 0x0003e2000c121850 */
[----:B-----5:R-:W-:Y:S02]  /*9c50*/  CS2R R50, SRZ ;  /* 0x0000000000327805 */ /* 0x020fe4000001ff00 */
[----:B------:R-:W-:Y:S02]  /*9c60*/  ISETP.GE.U32.AND P4, PT, R3, 0x7fffff26, PT ;  /* 0x7fffff260300780c */ /* 0x000fe40003f86070 */
[----:B------:R-:W-:Y:S01]  /*9c70*/  IADD3 R3, R27, -0xbc, RZ ;  /* 0xffffff441b037810 */ /* 0x000fe20007ffe0ff */
[----:B------:R5:W-:Y:S01]  /*9c80*/  LDGSTS.E [R20+0x28000], desc[UR16][R58.64], !P1 ;  /* 0x280000003a147fae */ /* 0x000be2000c921850 */
[----:B------:R-:W5:Y:S01]  /*9c90*/  LDC R25, c[0x0][0x230] ;  /* 0x00008c00ff197b82 */ /* 0x000f620000000800 */
[----:B------:R-:W-:-:S02]  /*9ca0*/  CS2R R26, SRZ ;  /* 0x00000000001a7805 */ /* 0x000fc4000001ff00 */
[----:B------:R-:W-:Y:S01]  /*9cb0*/  ISETP.GE.U32.AND P0, PT, R3, 0x7fffff25, PT ;  /* 0x7fffff250300780c */ /* 0x000fe20003f06070 */
[----:B---3--:R-:W-:Y:S01]  /*9cc0*/  VIADD R3, R22, 0xffffff43 ;  /* 0xffffff4316037836 */ /* 0x008fe20000000000 */
[----:B------:R3:W-:Y:S01]  /*9cd0*/  LDGSTS.E [R20+0x2c000], desc[UR16][R60.64], !P1 ;  /* 0x2c0000003c147fae */ /* 0x0007e2000c921850 */
[----:B--2---:R-:W-:Y:S02]  /*9ce0*/  CS2R R52, SRZ ;  /* 0x0000000000347805 */ /* 0x004fe4000001ff00 */
[----:B-1----:R-:W-:Y:S02]  /*9cf0*/  CS2R R54, SRZ ;  /* 0x0000000000367805 */ /* 0x002fe4000001ff00 */
[----:B------:R-:W-:Y:S01]  /*9d00*/  CS2R R56, SRZ ;  /* 0x0000000000387805 */ /* 0x000fe2000001ff00 */
[----:B----4-:R-:W-:Y:S01]  /*9d10*/  VIADD R21, R23, 0xffffff42 ;  /* 0xffffff4217157836 */ /* 0x010fe20000000000 */
[----:B------:R-:W-:Y:S01]  /*9d20*/  ISETP.GE.U32.AND P1, PT, R3, 0x7fffff24, PT ;  /* 0x7fffff240300780c */ /* 0x000fe20003f26070 */
[----:B------:R1:W-:Y:S01]  /*9d30*/  LDGSTS.E [R20+0x28004], desc[UR16][R62.64], !P2 ;  /* 0x280040003e147fae */ /* 0x0003e2000d121850 */
[----:B-----5:R-:W-:-:S03]  /*9d40*/  CS2R R58, SRZ ;  /* 0x00000000003a7805 */ /* 0x020fc6000001ff00 */
[----:B------:R2:W-:Y:S01]  /*9d50*/  LDGSTS.E [R20+0x2c004], desc[UR16][R64.64], !P2 ;  /* 0x2c00400040147fae */ /* 0x0005e2000d121850 */
[----:B------:R-:W-:Y:S01]  /*9d60*/  ISETP.GE.U32.AND P2, PT, R21, 0x7fffff23, PT ;  /* 0x7fffff231500780c */ /* 0x000fe20003f46070 */
[----:B------:R-:W-:Y:S01]  /*9d70*/  VIADD R3, R24, 0xffffff41 ;  /* 0xffffff4118037836 */ /* 0x000fe20000000000 */
[----:B---3--:R-:W-:Y:S01]  /*9d80*/  CS2R R60, SRZ ;  /* 0x00000000003c7805 */ /* 0x008fe2000001ff00 */
[----:B------:R3:W-:Y:S04]  /*9d90*/  LDGSTS.E [R20+0x28008], desc[UR16][R66.64], !P4 ;  /* 0x2800800042147fae */ /* 0x0007e8000e121850 */
[----:B------:R4:W-:Y:S01]  /*9da0*/  LDGSTS.E [R20+0x2c008], desc[UR16][R68.64], !P4 ;  /* 0x2c00800044147fae */ /* 0x0009e2000e121850 */
[----:B------:R-:W-:Y:S01]  /*9db0*/  ISETP.GE.U32.AND P4, PT, R3, 0x7fffff22, PT ;  /* 0x7fffff220300780c */ /* 0x000fe20003f86070 */
[----:B------:R-:W-:Y:S01]  /*9dc0*/  VIADD R156, R25, 0xffffff40 ;  /* 0xffffff40199c7836 */ /* 0x000fe20000000000 */
[----:B------:R-:W-:Y:S01]  /*9dd0*/  CS2R R24, SRZ ;  /* 0x0000000000187805 */ /* 0x000fe2000001ff00 */
[----:B------:R5:W-:Y:S01]  /*9de0*/  LDGSTS.E [R20+0x2800c], desc[UR16][R70.64], !P0 ;  /* 0x2800c00046147fae */ /* 0x000be2000c121850 */
[----:B-1----:R-:W-:-:S02]  /*9df0*/  CS2R R62, SRZ ;  /* 0x00000000003e7805 */ /* 0x002fc4000001ff00 */
[----:B--2---:R-:W-:Y:S02]  /*9e00*/  CS2R R64, SRZ ;  /* 0x0000000000407805 */ /* 0x004fe4000001ff00 */
[----:B------:R-:W-:Y:S01]  /*9e10*/  ISETP.GE.U32.AND P5, PT, R156, 0x7fffff21, PT ;  /* 0x7fffff219c00780c */ /* 0x000fe20003fa6070 */
[----:B------:R1:W-:Y:S01]  /*9e20*/  LDGSTS.E [R20+0x2c00c], desc[UR16][R72.64], !P0 ;  /* 0x2c00c00048147fae */ /* 0x0003e2000c121850 */
[----:B------:R-:W-:Y:S02]  /*9e30*/  ISETP.GE.AND P0, PT, R7, 0x20, PT ;  /* 0x000000200700780c */ /* 0x000fe40003f06270 */
[----:B------:R-:W-:Y:S02]  /*9e40*/  CS2R R156, SRZ ;  /* 0x00000000009c7805 */ /* 0x000fe4000001ff00 */
[----:B---3--:R-:W-:Y:S01]  /*9e50*/  CS2R R66, SRZ ;  /* 0x0000000000427805 */ /* 0x008fe2000001ff00 */
[----:B------:R2:W-:Y:S01]  /*9e60*/  LDGSTS.E [R17+0x28000], desc[UR16][R74.64], !P1 ;  /* 0x280000004a117fae */ /* 0x0005e2000c921850 */
[----:B----4-:R-:W-:-:S03]  /*9e70*/  CS2R R68, SRZ ;  /* 0x0000000000447805 */ /* 0x010fc6000001ff00 */
[----:B------:R3:W-:Y:S01]  /*9e80*/  LDGSTS.E [R17+0x2c000], desc[UR16][R76.64], !P1 ;  /* 0x2c0000004c117fae */ /* 0x0007e2000c921850 */
[----:B-----5:R-:W-:-:S03]  /*9e90*/  CS2R R70, SRZ ;  /* 0x0000000000467805 */ /* 0x020fc6000001ff00 */
[----:B------:R4:W-:Y:S01]  /*9ea0*/  LDGSTS.E [R17+0x28004], desc[UR16][R78.64], !P2 ;  /* 0x280040004e117fae */ /* 0x0009e2000d121850 */
[----:B-1----:R-:W-:-:S03]  /*9eb0*/  CS2R R72, SRZ ;  /* 0x0000000000487805 */ /* 0x002fc6000001ff00 */
[----:B------:R1:W-:Y:S01]  /*9ec0*/  LDGSTS.E [R17+0x2c004], desc[UR16][R80.64], !P2 ;  /* 0x2c00400050117fae */ /* 0x0003e2000d121850 */
[----:B--2---:R-:W-:-:S03]  /*9ed0*/  CS2R R74, SRZ ;  /* 0x00000000004a7805 */ /* 0x004fc6000001ff00 */
[----:B------:R2:W-:Y:S01]  /*9ee0*/  LDGSTS.E [R17+0x28008], desc[UR16][R82.64], !P4 ;  /* 0x2800800052117fae */ /* 0x0005e2000e121850 */
[----:B---3--:R-:W-:-:S03]  /*9ef0*/  CS2R R76, SRZ ;  /* 0x00000000004c7805 */ /* 0x008fc6000001ff00 */
[----:B------:R3:W-:Y:S01]  /*9f00*/  LDGSTS.E [R17+0x2c008], desc[UR16][R84.64], !P4 ;  /* 0x2c00800054117fae */ /* 0x0007e2000e121850 */
[----:B----4-:R-:W-:-:S03]  /*9f10*/  CS2R R78, SRZ ;  /* 0x00000000004e7805 */ /* 0x010fc6000001ff00 */
[----:B------:R4:W-:Y:S01]  /*9f20*/  LDGSTS.E [R17+0x2800c], desc[UR16][R86.64], !P5 ;  /* 0x2800c00056117fae */ /* 0x0009e2000e921850 */
[----:B-1----:R-:W-:-:S03]  /*9f30*/  CS2R R80, SRZ ;  /* 0x0000000000507805 */ /* 0x002fc6000001ff00 */
[----:B------:R1:W-:Y:S01]  /*9f40*/  LDGSTS.E [R17+0x2c00c], desc[UR16][R88.64], !P5 ;  /* 0x2c00c00058117fae */ /* 0x0003e2000e921850 */
[----:B--2---:R-:W-:-:S03]  /*9f50*/  CS2R R82, SRZ ;  /* 0x0000000000527805 */ /* 0x004fc6000001ff00 */
[----:B------:R-:W0:Y:S01]  /*9f60*/  LDGDEPBAR ;  /* 0x00000000000079af */ /* 0x000e220000000000 */
[----:B---3--:R-:W-:-:S03]  /*9f70*/  CS2R R84, SRZ ;  /* 0x0000000000547805 */ /* 0x008fc6000001ff00 */
[----:B------:R2:W-:Y:S01]  /*9f80*/  LDGSTS.E [R11+0x4c000], desc[UR16][R90.64], P3 ;  /* 0x4c0000005a0b7fae */ /* 0x0005e20009921850 */
[----:B----4-:R-:W-:-:S03]  /*9f90*/  CS2R R86, SRZ ;  /* 0x0000000000567805 */ /* 0x010fc6000001ff00 */
[----:B------:R3:W-:Y:S01]  /*9fa0*/  LDGSTS.E [R11+0x4c400], desc[UR16][R94.64], P3 ;  /* 0x4c4000005e0b7fae */ /* 0x0007e20009921850 */
[----:B-1----:R-:W-:-:S03]  /*9fb0*/  CS2R R88, SRZ ;  /* 0x0000000000587805 */ /* 0x002fc6000001ff00 */
[----:B------:R1:W-:Y:S04]  /*9fc0*/  LDGSTS.E [R11+0x4c800], desc[UR16][R98.64], P3 ;  /* 0x4c800000620b7fae */ /* 0x0003e80009921850 */
[----:B------:R4:W-:Y:S01]  /*9fd0*/  LDGSTS.E [R11+0x4cc00], desc[UR16][R102.64], P3 ;  /* 0x4cc00000660b7fae */ /* 0x0009e20009921850 */
[----:B--2---:R-:W-:-:S03]  /*9fe0*/  CS2R R90, SRZ ;  /* 0x00000000005a7805 */ /* 0x004fc6000001ff00 */
[----:B------:R2:W-:Y:S01]  /*9ff0*/  LDGSTS.E [R11+0x4d000], desc[UR16][R106.64], P3 ;  /* 0x4d0000006a0b7fae */ /* 0x0005e20009921850 */
[----:B---3--:R-:W-:-:S03]  /*a000*/  CS2R R94, SRZ ;  /* 0x00000000005e7805 */ /* 0x008fc6000001ff00 */
[----:B------:R3:W-:Y:S01]  /*a010*/  LDGSTS.E [R11+0x4d400], desc[UR16][R110.64], P3 ;  /* 0x4d4000006e0b7fae */ /* 0x0007e20009921850 */
[----:B-1----:R-:W-:-:S03]  /*a020*/  CS2R R98, SRZ ;  /* 0x0000000000627805 */ /* 0x002fc6000001ff00 */
[----:B------:R1:W-:Y:S01]  /*a030*/  LDGSTS.E [R11+0x4d800], desc[UR16][R114.64], P3 ;  /* 0x4d800000720b7fae */ /* 0x0003e20009921850 */
[----:B----4-:R-:W-:-:S03]  /*a040*/  CS2R R102, SRZ ;  /* 0x0000000000667805 */ /* 0x010fc6000001ff00 */
        /* <DEDUP_REMOVED lines=50> */
[----:B------:R-:W0:Y:S01]  /*a370*/  LDGDEPBAR ;  /* 0x00000000000079af */ /* 0x000e220000000000 */
[----:B---3--:R-:W-:Y:S02]  /*a380*/  CS2R R144, SRZ ;  /* 0x0000000000907805 */ /* 0x008fe4000001ff00 */
[----:B-1----:R-:W-:Y:S02]  /*a390*/  CS2R R148, SRZ ;  /* 0x0000000000947805 */ /* 0x002fe4000001ff00 */
[----:B----4-:R-:W-:Y:S01]  /*a3a0*/  CS2R R152, SRZ ;  /* 0x0000000000987805 */ /* 0x010fe2000001ff00 */
[----:B------:R-:W-:Y:S06]  /*a3b0*/  @!P0 BRA `(.L_x_0) ;  /* 0x0000007000b88947 */ /* 0x000fec0003800000 */
[----:B------:R-:W2:Y:S01]  /*a3c0*/  LDL.LU R222, [R1+0x184] ;  /* 0x0001840001de7983 */ /* 0x000ea20000300800 */
[----:B------:R-:W-:-:S03]  /*a3d0*/  IADD3 R10, P3, R0, R216, RZ ;  /* 0x000000d8000a7210 */ /* 0x000fc60007f7e0ff */
[----:B------:R-:W3:Y:S01]  /*a3e0*/  LDL.LU R220, [R1+0x18c] ;  /* 0x00018c0001dc7983 */ /* 0x000ee20000300800 */
[----:B------:R-:W-:Y:S02]  /*a3f0*/  SHF.R.S32.HI R3, RZ, 0x1f, R0 ;  /* 0x0000001fff037819 */ /* 0x000fe40000011400 */
[C---:B------:R-:W-:Y:S01]  /*a400*/  IADD3 R11, P4, R0.reuse, R14, RZ ;  /* 0x0000000e000b7210 */ /* 0x040fe20007f9e0ff */
[----:B------:R-:W-:Y:S01]  /*a410*/  STL [R1+0x440], R19 ;  /* 0x0004401301007387 */ /* 0x000fe20000100800 */
[C---:B------:R-:W-:Y:S02]  /*a420*/  IADD3 R21, P0, R0.reuse, R219, RZ ;  /* 0x000000db00157210 */ /* 0x040fe40007f1e0ff */
[C---:B------:R-:W-:Y:S01]  /*a430*/  IADD3 R22, P6, R0.reuse, R224, RZ ;  /* 0x000000e000167210 */ /* 0x040fe20007fde0ff */
[----:B------:R-:W-:Y:S01]  /*a440*/  STL [R1+0x43c], R18 ;  /* 0x00043c1201007387 */ /* 0x000fe20000100800 */
[C---:B------:R-:W-:Y:S02]  /*a450*/  IADD3 R17, P2, R0.reuse, R217, RZ ;  /* 0x000000d900117210 */ /* 0x040fe40007f5e0ff */
[C---:B------:R-:W-:Y:S01]  /*a460*/  IADD3 R23, P5, R0.reuse, R225, RZ ;  /* 0x000000e100177210 */ /* 0x040fe20007fbe0ff */
[----:B------:R-:W-:Y:S01]  /*a470*/  STL [R1+0x438], R16 ;  /* 0x0004381001007387 */ /* 0x000fe20000100800 */
[----:B------:R-:W-:-:S03]  /*a480*/  IADD3 R20, P1, R0, R218, RZ ;  /* 0x000000da00147210 */ /* 0x000fc60007f3e0ff */
[----:B------:R-:W-:Y:S04]  /*a490*/  STL [R1+0x434], R15 ;  /* 0x0004340f01007387 */ /* 0x000fe80000100800 */
[----:B------:R-:W-:Y:S04]  /*a4a0*/  STL [R1+0x430], R13 ;  /* 0x0004300d01007387 */ /* 0x000fe80000100800 */
[----:B------:R-:W-:Y:S04]  /*a4b0*/  STL [R1+0x42c], R12 ;  /* 0x00042c0c01007387 */ /* 0x000fe80000100800 */
[----:B------:R-:W-:Y:S04]  /*a4c0*/  STL [R1+0x428], R9 ;  /* 0x0004280901007387 */ /* 0x000fe80000100800 */
[----:B------:R1:W-:Y:S04]  /*a4d0*/  STL [R1+0x554], R10 ;  /* 0x0005540a01007387 */ /* 0x0003e80000100800 */
[----:B------:R4:W-:Y:S04]  /*a4e0*/  STL [R1+0x550], R21 ;  /* 0x0005501501007387 */ /* 0x0009e80000100800 */
[----:B------:R4:W-:Y:S01]  /*a4f0*/  STL [R1+0x54c], R22 ;  /* 0x00054c1601007387 */ /* 0x0009e20000100800 */
[----:B-1----:R-:W-:-:S02]  /*a500*/  LEA.HI.X.SX32 R10, R14, R3, 0x1, P4 ;  /* 0x000000030e0a7211 */ /* 0x002fc400020f0eff */
[----:B------:R-:W-:Y:S01]  /*a510*/  IADD3 R59, P4, R0, R226, RZ ;  /* 0x000000e2003b7210 */ /* 0x000fe20007f9e0ff */
[----:B------:R1:W-:Y:S01]  /*a520*/  STL [R1+0x548], R23 ;  /* 0x0005481701007387 */ /* 0x0003e20000100800 */
[----:B----4-:R-:W-:Y:S02]  /*a530*/  LEA.HI.X.SX32 R21, R216, R3, 0x1, P3 ;  /* 0x00000003d8157211 */ /* 0x010fe400018f0eff */
[C---:B------:R-:W-:Y:S01]  /*a540*/  IADD3 R60, P3, R0.reuse, R227, RZ ;  /* 0x000000e3003c7210 */ /* 0x040fe20007f7e0ff */
[----:B------:R4:W-:Y:S01]  /*a550*/  STL [R1+0x544], R59 ;  /* 0x0005443b01007387 */ /* 0x0009e20000100800 */
[-C--:B------:R-:W-:Y:S02]  /*a560*/  LEA.HI.X.SX32 R22, R217, R3.reuse, 0x1, P2 ;  /* 0x00000003d9167211 */ /* 0x080fe400010f0eff */
[----:B------:R-:W-:Y:S01]  /*a570*/  IADD3 R61, P2, R0, R228, RZ ;  /* 0x000000e4003d7210 */ /* 0x000fe20007f5e0ff */
[----:B------:R4:W-:Y:S01]  /*a580*/  STL [R1+0x540], R60 ;  /* 0x0005403c01007387 */ /* 0x0009e20000100800 */
[----:B-1----:R-:W-:-:S02]  /*a590*/  LEA.HI.X.SX32 R23, R218, R3, 0x1, P1 ;  /* 0x00000003da177211 */ /* 0x002fc400008f0eff */
[C---:B------:R-:W-:Y:S01]  /*a5a0*/  IADD3 R62, P1, R0.reuse, R229, RZ ;  /* 0x000000e5003e7210 */ /* 0x040fe20007f3e0ff */
[----:B------:R1:W-:Y:S01]  /*a5b0*/  STL [R1+0x53c], R61 ;  /* 0x00053c3d01007387 */ /* 0x0003e20000100800 */
[-C--:B----4-:R-:W-:Y:S02]  /*a5c0*/  LEA.HI.X.SX32 R59, R219, R3.reuse, 0x1, P0 ;  /* 0x00000003db3b7211 */ /* 0x090fe400000f0eff */
[----:B------:R-:W-:Y:S01]  /*a5d0*/  IADD3 R63, P0, R0, R230, RZ ;  /* 0x000000e6003f7210 */ /* 0x000fe20007f1e0ff */
[----:B------:R4:W-:Y:S01]  /*a5e0*/  STL [R1+0x538], R62 ;  /* 0x0005383e01007387 */ /* 0x0009e20000100800 */
[----:B------:R-:W-:Y:S02]  /*a5f0*/  LEA.HI.X.SX32 R60, R224, R3, 0x1, P6 ;  /* 0x00000003e03c7211 */ /* 0x000fe400030f0eff */
[----:B------:R-:W-:Y:S01]  /*a600*/  IADD3 R64, P6, R0, R231, RZ ;  /* 0x000000e700407210 */ /* 0x000fe20007fde0ff */
        /* <DEDUP_REMOVED lines=26> */
[----:B------:R-:W-:Y:S02]  /*a7b0*/  IADD3 R72, P5, R0, R239, RZ ;  /* 0x000000ef00487210 */ /* 0x000fe40007fbe0ff */
[----:B-1----:R-:W-:-:S02]  /*a7c0*/  LEA.HI.X.SX32 R70, R234, R3, 0x1, P3 ;  /* 0x00000003ea467211 */ /* 0x002fc400018f0eff */
[C---:B------:R-:W-:Y:S01]  /*a7d0*/  IADD3 R74, P3, R0.reuse, R241, RZ ;  /* 0x000000f1004a7210 */ /* 0x040fe20007f7e0ff */
[----:B------:R1:W-:Y:S01]  /*a7e0*/  STL [R1+0x510], R72 ;  /* 0x0005104801007387 */ /* 0x0003e20000100800 */
[-C--:B----4-:R-:W-:Y:S02]  /*a7f0*/  LEA.HI.X.SX32 R71, R235, R3.reuse, 0x1, P2 ;  /* 0x00000003eb477211 */ /* 0x090fe400010f0eff */
[----:B------:R-:W-:Y:S01]  /*a800*/  IADD3 R75, P2, R0, R242, RZ ;  /* 0x000000f2004b7210 */ /* 0x000fe20007f5e0ff */
[----:B------:R4:W-:Y:S04]  /*a810*/  STL [R1+0x50c], R73 ;  /* 0x00050c4901007387 */ /* 0x0009e80000100800 */
        /* <DEDUP_REMOVED lines=23> */
[----:B------:R-:W-:Y:S02]  /*a990*/  IADD3 R83, P1, R0, R250, RZ ;  /* 0x000000fa00537210 */ /* 0x000fe40007f3e0ff */
[-C--:B------:R-:W-:Y:S02]  /*a9a0*/  LEA.HI.X.SX32 R0, R247, R3.reuse, 0x1, P4 ;  /* 0x00000003f7007211 */ /* 0x080fe400020f0eff */
[-C--:B------:R-:W-:Y:S01]  /*a9b0*/  LEA.HI.X.SX32 R12, R248, R3.reuse, 0x1, P3 ;  /* 0x00000003f80c7211 */ /* 0x080fe200018f0eff */
[----:B------:R4:W-:Y:S01]  /*a9c0*/  STL [R1+0x4e8], R83 ;  /* 0x0004e85301007387 */ /* 0x0009e20000100800 */
[----:B------:R-:W-:-:S02]  /*a9d0*/  LEA.HI.X.SX32 R9, R249, R3, 0x1, P2 ;  /* 0x00000003f9097211 */ /* 0x000fc400010f0eff */
[-C--:B------:R-:W-:Y:S01]  /*a9e0*/  LEA.HI.X.SX32 R80, R244, R3.reuse, 0x1, P0 ;  /* 0x00000003f4507211 */ /* 0x080fe200000f0eff */
[----:B------:R4:W-:Y:S01]  /*a9f0*/  STL [R1+0x170], R0 ;  /* 0x0001700001007387 */ /* 0x0009e20000100800 */
[----:B-1----:R-:W-:-:S03]  /*aa00*/  LEA.HI.X.SX32 R81, R245, R3, 0x1, P6 ;  /* 0x00000003f5517211 */ /* 0x002fc600030f0eff */
[----:B------:R-:W-:Y:S01]  /*aa10*/  STL [R1+0x174], R12 ;  /* 0x0001740c01007387 */ /* 0x000fe20000100800 */
[----:B----4-:R-:W-:-:S03]  /*aa20*/  LEA.HI.X.SX32 R83, R246, R3, 0x1, P5 ;  /* 0x00000003f6537211 */ /* 0x010fc600028f0eff */
[----:B------:R-:W4:Y:S01]  /*aa30*/  LDL.LU R221, [R1+0x194] ;  /* 0x0001940001dd7983 */ /* 0x000f220000300800 */
[----:B------:R-:W-:-:S03]  /*aa40*/  LEA.HI.X.SX32 R0, R250, R3, 0x1, P1 ;  /* 0x00000003fa007211 */ /* 0x000fc600008f0eff */
[----:B------:R1:W-:Y:S04]  /*aa50*/  STL [R1+0x178], R9 ;  /* 0x0001780901007387 */ /* 0x0003e80000100800 */
[----:B------:R-:W4:Y:S04]  /*aa60*/  LDL.LU R223, [R1+0x19c] ;  /* 0x00019c0001df7983 */ /* 0x000f280000300800 */
[----:B------:R2:W-:Y:S01]  /*aa70*/  STL [R1+0x17c], R0 ;  /* 0x00017c0001007387 */ /* 0x0005e20000100800 */
[----:B------:R-:W-:-:S03]  /*aa80*/  IADD3 R13, P1, R4, R2, RZ ;  /* 0x00000002040d7210 */ /* 0x000fc60007f3e0ff */
[----:B------:R-:W4:Y:S01]  /*aa90*/  LDL.LU R57, [R1+0x1a4] ;  /* 0x0001a40001397983 */ /* 0x000f220000300800 */
[C---:B-1----:R-:W-:Y:S02]  /*aaa0*/  IADD3 R9, P0, R5.reuse, R2, RZ ;  /* 0x0000000205097210 */ /* 0x042fe40007f1e0ff */
[----:B------:R-:W-:Y:S01]  /*aab0*/  IADD3 R87, P5, R5, R252, RZ ;  /* 0x000000fc05577210 */ /* 0x000fe20007fbe0ff */
[----:B------:R-:W-:Y:S04]  /*aac0*/  STL [R1+0x448], R13 ;  /* 0x0004480d01007387 */ /* 0x000fe80000100800 */
[----:B------:R-:W-:Y:S04]  /*aad0*/  STL [R1+0x444], R9 ;  /* 0x0004440901007387 */ /* 0x000fe80000100800 */
[----:B------:R1:W-:Y:S01]  /*aae0*/  STL [R1+0x4e4], R87 ;  /* 0x0004e45701007387 */ /* 0x0003e20000100800 */
[----:B--2---:R-:W-:-:S05]  /*aaf0*/  IADD3 R216, P4, R4, R222, RZ ;  /* 0x000000de04d87210 */ /* 0x004fca0007f9e0ff */
[----:B------:R2:W-:Y:S04]  /*ab00*/  STL [R1+0x4e0], R216 ;  /* 0x0004e0d801007387 */ /* 0x0005e80000100800 */
[----:B------:R-:W4:Y:S01]  /*ab10*/  LDL.LU R58, [R1+0x1ac] ;  /* 0x0001ac00013a7983 */ /* 0x000f220000300800 */
[----:B------:R-:W-:Y:S02]  /*ab20*/  SHF.R.S32.HI R3, RZ, 0x1f, R251 ;  /* 0x0000001fff037819 */ /* 0x000fe400000114fb */
[-C--:B------:R-:W-:Y:S02]  /*ab30*/  IADD3 R84, P3, R4, R251.reuse, RZ ;  /* 0x000000fb04547210 */ /* 0x080fe40007f7e0ff */
[----:B------:R-:W-:Y:S02]  /*ab40*/  IADD3 R85, P2, R5, R251, RZ ;  /* 0x000000fb05557210 */ /* 0x000fe40007f5e0ff */
[----:B------:R-:W-:-:S02]  /*ab50*/  SHF.R.S32.HI R14, RZ, 0x1f, R4 ;  /* 0x0000001fff0e7819 */ /* 0x000fc40000011404 */
[----:B------:R-:W-:Y:S02]  /*ab60*/  SHF.R.S32.HI R0, RZ, 0x1f, R5 ;  /* 0x0000001fff007819 */ /* 0x000fe40000011405 */
[----:B-1----:R-:W-:Y:S02]  /*ab70*/  IADD3.X R87, R14, R3, RZ, P3, !PT ;  /* 0x000000030e577210 */ /* 0x002fe40001ffe4ff */
[----:B------:R-:W-:Y:S01]  /*ab80*/  IADD3 R217, P3, R5, R222, RZ ;  /* 0x000000de05d97210 */ /* 0x000fe20007f7e0ff */
[----:B--2---:R-:W-:Y:S01]  /*ab90*/  IMAD.X R216, R0, 0x1, R3, P2 ;  /* 0x0000000100d87824 */ /* 0x004fe200010e0603 */
[C---:B---3--:R-:W-:Y:S02]  /*aba0*/  IADD3 R218, P2, R4.reuse, R220, RZ ;  /* 0x000000dc04da7210 */ /* 0x048fe40007f5e0ff */
[----:B------:R-:W-:Y:S02]  /*abb0*/  SHF.R.S32.HI R29, RZ, 0x1f, R252 ;  /* 0x0000001fff1d7819 */ /* 0x000fe400000114fc */
[----:B------:R-:W-:Y:S01]  /*abc0*/  IADD3 R86, P6, R4, R252, RZ ;  /* 0x000000fc04567210 */ /* 0x000fe20007fde0ff */
[----:B------:R1:W-:Y:S01]  /*abd0*/  STL [R1+0x4dc], R217 ;  /* 0x0004dcd901007387 */ /* 0x0003e20000100800 */
[----:B------:R-:W-:-:S03]  /*abe0*/  SHF.R.S32.HI R25, RZ, 0x1f, R220 ;  /* 0x0000001fff197819 */ /* 0x000fc600000114dc */
[----:B------:R2:W-:Y:S04]  /*abf0*/  STL [R1+0x4d8], R218 ;  /* 0x0004d8da01007387 */ /* 0x0005e80000100800 */
[----:B------:R-:W3:Y:S01]  /*ac00*/  LDL.LU R54, [R1+0x1b4] ;  /* 0x0001b40001367983 */ /* 0x000ee20000300800 */
[--C-:B-1----:R-:W-:Y:S01]  /*ac10*/  IMAD.X R217, R14, 0x1, R29.reuse, P6 ;  /* 0x000000010ed97824 */ /* 0x102fe200030e061d */
[----:B------:R-:W-:Y:S01]  /*ac20*/  IADD3 R219, P6, R5, R220, RZ ;  /* 0x000000dc05db7210 */ /* 0x000fe20007fde0ff */
[----:B--2---:R-:W-:-:S04]  /*ac30*/  IMAD.X R218, R0, 0x1, R29, P5 ;  /* 0x0000000100da7824 */ /* 0x004fc800028e061d */
[----:B------:R1:W-:Y:S01]  /*ac40*/  STL [R1+0x4d4], R219 ;  /* 0x0004d4db01007387 */ /* 0x0003e20000100800 */
[----:B------:R-:W-:-:S05]  /*ac50*/  SHF.R.S32.HI R31, RZ, 0x1f, R222 ;  /* 0x0000001fff1f7819 */ /* 0x000fca00000114de */
[----:B-1----:R-:W-:Y:S01]  /*ac60*/  IMAD.X R219, R14, 0x1, R31, P4 ;  /* 0x000000010edb7824 */ /* 0x002fe200020e061f */
[----:B----4-:R-:W-:-:S05]  /*ac70*/  IADD3 R220, P5, R4, R221, RZ ;  /* 0x000000dd04dc7210 */ /* 0x010fca0007fbe0ff */
[----:B------:R1:W-:Y:S04]  /*ac80*/  STL [R1+0x4d0], R220 ;  /* 0x0004d0dc01007387 */ /* 0x0003e80000100800 */
[----:B------:R-:W2:Y:S01]  /*ac90*/  LDL.LU R55, [R1+0x1bc] ;  /* 0x0001bc0001377983 */ /* 0x000ea20000300800 */
[----:B------:R-:W-:Y:S02]  /*aca0*/  SHF.R.S32.HI R3, RZ, 0x1f, R221 ;  /* 0x0000001fff037819 */ /* 0x000fe400000114dd */
[----:B------:R-:W-:Y:S02]  /*acb0*/  IADD3 R221, P4, R5, R221, RZ ;  /* 0x000000dd05dd7210 */ /* 0x000fe40007f9e0ff */
[----:B-1----:R-:W-:Y:S02]  /*acc0*/  IADD3.X R220, R0, R31, RZ, P3, !PT ;  /* 0x0000001f00dc7210 */ /* 0x002fe40001ffe4ff */
[----:B------:R-:W-:Y:S01]  /*acd0*/  IADD3 R222, P3, R4, R223, RZ ;  /* 0x000000df04de7210 */ /* 0x000fe20007f7e0ff */
[----:B------:R1:W-:Y:S01]  /*ace0*/  STL [R1+0x4cc], R221 ;  /* 0x0004ccdd01007387 */ /* 0x0003e20000100800 */
[----:B------:R-:W-:-:S03]  /*acf0*/  SHF.R.S32.HI R29, RZ, 0x1f, R223 ;  /* 0x0000001fff1d7819 */ /* 0x000fc600000114df */
[----:B------:R4:W-:Y:S04]  /*ad00*/  STL [R1+0x4c8], R222 ;  /* 0x0004c8de01007387 */ /* 0x0009e80000100800 */
[----:B------:R-:W2:Y:S01]  /*ad10*/  LDL.LU R56, [R1+0x1c4] ;  /* 0x0001c40001387983 */ /* 0x000ea20000300800 */
[--C-:B-1----:R-:W-:Y:S01]  /*ad20*/  IMAD.X R221, R14, 0x1, R25.reuse, P2 ;  /* 0x000000010edd7824 */ /* 0x102fe200010e0619 */
[----:B------:R-:W-:Y:S01]  /*ad30*/  IADD3 R223, P2, R5, R223, RZ ;  /* 0x000000df05df7210 */ /* 0x000fe20007f5e0ff */
[----:B----4-:R-:W-:Y:S01]  /*ad40*/  IMAD.X R222, R0, 0x1, R25, P6 ;  /* 0x0000000100de7824 */ /* 0x010fe200030e0619 */
[----:B------:R-:W-:-:S03]  /*ad50*/  IADD3 R224, P6, R4, R57, RZ ;  /* 0x0000003904e07210 */ /* 0x000fc60007fde0ff */
[----:B------:R1:W-:Y:S01]  /*ad60*/  STL [R1+0x4c4], R223 ;  /* 0x0004c4df01007387 */ /* 0x0003e20000100800 */
[----:B------:R-:W-:-:S03]  /*ad70*/  SHF.R.S32.HI R31, RZ, 0x1f, R57 ;  /* 0x0000001fff1f7819 */ /* 0x000fc60000011439 */
[----:B------:R4:W-:Y:S01]  /*ad80*/  STL [R1+0x4c0], R224 ;  /* 0x0004c0e001007387 */ /* 0x0009e20000100800 */
[--C-:B-1----:R-:W-:Y:S01]  /*ad90*/  IMAD.X R223, R14, 0x1, R3.reuse, P5 ;  /* 0x000000010edf7824 */ /* 0x102fe200028e0603 */
[----:B------:R-:W-:Y:S02]  /*ada0*/  IADD3 R225, P5, R5, R57, RZ ;  /* 0x0000003905e17210 */ /* 0x000fe40007fbe0ff */
[----:B------:R-:W2:Y:S01]  /*adb0*/  LDL.LU R57, [R1+0x1c8] ;  /* 0x0001c80001397983 */ /* 0x000ea20000300800 */
[----:B----4-:R-:W-:-:S03]  /*adc0*/  IMAD.X R224, R0, 0x1, R3, P4 ;  /* 0x0000000100e07824 */ /* 0x010fc600020e0603 */
[----:B------:R1:W-:Y:S02]  /*add0*/  STL [R1+0x4bc], R225 ;  /* 0x0004bce101007387 */ /* 0x0003e40000100800 */
[----:B-1----:R-:W-:Y:S02]  /*ade0*/  IADD3.X R225, R14, R29, RZ, P3, !PT ;  /* 0x0000001d0ee17210 */ /* 0x002fe40001ffe4ff */
[-C--:B------:R-:W-:Y:S02]  /*adf0*/  IADD3 R226, P4, R4, R58.reuse, RZ ;  /* 0x0000003a04e27210 */ /* 0x080fe40007f9e0ff */
[----:B------:R-:W-:Y:S02]  /*ae00*/  SHF.R.S32.HI R25, RZ, 0x1f, R58 ;  /* 0x0000001fff197819 */ /* 0x000fe4000001143a */
[----:B------:R-:W-:Y:S01]  /*ae10*/  IADD3 R227, P3, R5, R58, RZ ;  /* 0x0000003a05e37210 */ /* 0x000fe20007f7e0ff */
[----:B------:R1:W-:Y:S04]  /*ae20*/  STL [R1+0x4b8], R226 ;  /* 0x0004b8e201007387 */ /* 0x0003e80000100800 */
[----:B------:R-:W4:Y:S01]  /*ae30*/  LDL.LU R58, [R1+0x1cc] ;  /* 0x0001cc00013a7983 */ /* 0x000f220000300800 */
[----:B-1----:R-:W-:-:S03]  /*ae40*/  IMAD.X R226, R0, 0x1, R29, P2 ;  /* 0x0000000100e27824 */ /* 0x002fc600010e061d */
[----:B------:R1:W-:Y:S01]  /*ae50*/  STL [R1+0x4b4], R227 ;  /* 0x0004b4e301007387 */ /* 0x0003e20000100800 */
[-C--:B---3--:R-:W-:Y:S01]  /*ae60*/  IADD3 R228, P2, R4, R54.reuse, RZ ;  /* 0x0000003604e47210 */ /* 0x088fe20007f5e0ff */
[--C-:B-1----:R-:W-:Y:S01]  /*ae70*/  IMAD.X R227, R14, 0x1, R31.reuse, P6 ;  /* 0x000000010ee37824 */ /* 0x102fe200030e061f */
[----:B------:R-:W-:Y:S02]  /*ae80*/  SHF.R.S32.HI R3, RZ, 0x1f, R54 ;  /* 0x0000001fff037819 */ /* 0x000fe40000011436 */
[----:B------:R-:W-:Y:S01]  /*ae90*/  IADD3 R229, P6, R5, R54, RZ ;  /* 0x0000003605e57210 */ /* 0x000fe20007fde0ff */
[----:B------:R1:W-:Y:S04]  /*aea0*/  STL [R1+0x4b0], R228 ;  /* 0x0004b0e401007387 */ /* 0x0003e80000100800 */
[----:B------:R-:W3:Y:S01]  /*aeb0*/  LDL.LU R54, [R1+0x1d0] ;  /* 0x0001d00001367983 */ /* 0x000ee20000300800 */
[----:B-1----:R-:W-:-:S03]  /*aec0*/  IMAD.X R228, R0, 0x1, R31, P5 ;  /* 0x0000000100e47824 */ /* 0x002fc600028e061f */
[----:B------:R1:W-:Y:S02]  /*aed0*/  STL [R1+0x4ac], R229 ;  /* 0x0004ace501007387 */ /* 0x0003e40000100800 */
[----:B-1----:R-:W-:Y:S01]  /*aee0*/  IMAD.X R229, R14, 0x1, R25, P4 ;  /* 0x000000010ee57824 */ /* 0x002fe200020e0619 */
[-C--:B--2---:R-:W-:Y:S02]  /*aef0*/  IADD3 R230, P5, R4, R55.reuse, RZ ;  /* 0x0000003704e67210 */ /* 0x084fe40007fbe0ff */
[----:B------:R-:W-:Y:S02]  /*af00*/  SHF.R.S32.HI R29, RZ, 0x1f, R55 ;  /* 0x0000001fff1d7819 */ /* 0x000fe40000011437 */
[----:B------:R-:W-:Y:S01]  /*af10*/  IADD3 R231, P4, R5, R55, RZ ;  /* 0x0000003705e77210 */ /* 0x000fe20007f9e0ff */
[----:B------:R1:W-:Y:S04]  /*af20*/  STL [R1+0x4a8], R230 ;  /* 0x0004a8e601007387 */ /* 0x0003e80000100800 */
[----:B------:R-:W2:Y:S01]  /*af30*/  LDL.LU R55, [R1+0x1d4] ;  /* 0x0001d40001377983 */ /* 0x000ea20000300800 */
[----:B-1----:R-:W-:-:S02]  /*af40*/  IADD3.X R230, R0, R25, RZ, P3, !PT ;  /* 0x0000001900e67210 */ /* 0x002fc40001ffe4ff */
[----:B------:R-:W-:Y:S01]  /*af50*/  IADD3 R232, P3, R4, R56, RZ ;  /* 0x0000003804e87210 */ /* 0x000fe20007f7e0ff */
[----:B------:R1:W-:Y:S01]  /*af60*/  STL [R1+0x4a4], R231 ;  /* 0x0004a4e701007387 */ /* 0x0003e20000100800 */
[----:B------:R-:W-:-:S03]  /*af70*/  SHF.R.S32.HI R31, RZ, 0x1f, R56 ;  /* 0x0000001fff1f7819 */ /* 0x000fc60000011438 */
[----:B------:R1:W-:Y:S02]  /*af80*/  STL [R1+0x4a0], R232 ;  /* 0x0004a0e801007387 */ /* 0x0003e40000100800 */
[--C-:B-1----:R-:W-:Y:S01]  /*af90*/  IMAD.X R231, R14, 0x1, R3.reuse, P2 ;  /* 0x000000010ee77824 */ /* 0x102fe200010e0603 */
[----:B------:R-:W-:Y:S02]  /*afa0*/  IADD3 R233, P2, R5, R56, RZ ;  /* 0x0000003805e97210 */ /* 0x000fe40007f5e0ff */
[----:B------:R-:W2:Y:S01]  /*afb0*/  LDL.LU R56, [R1+0x1d8] ;  /* 0x0001d80001387983 */ /* 0x000ea20000300800 */
[----:B------:R-:W-:-:S03]  /*afc0*/  IMAD.X R232, R0, 0x1, R3, P6 ;  /* 0x0000000100e87824 */ /* 0x000fc600030e0603 */
[----:B------:R1:W-:Y:S01]  /*afd0*/  STL [R1+0x49c], R233 ;  /* 0x00049ce901007387 */ /* 0x0003e20000100800 */
[----:B------:R-:W-:Y:S02]  /*afe0*/  IADD3 R234, P6, R4, R57, RZ ;  /* 0x0000003904ea7210 */ /* 0x000fe40007fde0ff */
[----:B------:R-:W-:-:S03]  /*aff0*/  SHF.R.S32.HI R25, RZ, 0x1f, R57 ;  /* 0x0000001fff197819 */ /* 0x000fc60000011439 */
[----:B------:R1:W-:Y:S02]  /*b000*/  STL [R1+0x498], R234 ;  /* 0x000498ea01007387 */ /* 0x0003e40000100800 */
[--C-:B-1----:R-:W-:Y:S01]  /*b010*/  IMAD.X R233, R14, 0x1, R29.reuse, P5 ;  /* 0x000000010ee97824 */ /* 0x102fe200028e061d */
[----:B------:R-:W-:Y:S02]  /*b020*/  IADD3 R235, P5, R5, R57, RZ ;  /* 0x0000003905eb7210 */ /* 0x000fe40007fbe0ff */
[----:B------:R-:W2:Y:S01]  /*b030*/  LDL.LU R57, [R1+0x1dc] ;  /* 0x0001dc0001397983 */ /* 0x000ea20000300800 */
[----:B------:R-:W-:-:S03]  /*b040*/  IMAD.X R234, R0, 0x1, R29, P4 ;  /* 0x0000000100ea7824 */ /* 0x000fc600020e061d */
[----:B------:R1:W-:Y:S02]  /*b050*/  STL [R1+0x494], R235 ;  /* 0x000494eb01007387 */ /* 0x0003e40000100800 */
[----:B-1----:R-:W-:Y:S02]  /*b060*/  IADD3.X R235, R14, R31, RZ, P3, !PT ;  /* 0x0000001f0eeb7210 */ /* 0x002fe40001ffe4ff */
[-C--:B----4-:R-:W-:Y:S02]  /*b070*/  IADD3 R236, P4, R4, R58.reuse, RZ ;  /* 0x0000003a04ec7210 */ /* 0x090fe40007f9e0ff */
        /* <DEDUP_REMOVED lines=20> */
[----:B-1----:R-:W-:-:S03]  /*b1c0*/  IADD3.X R240, R0, R3, RZ, P3, !PT ;  /* 0x0000000300f07210 */ /* 0x002fc60001ffe4ff */
[----:B------:R1:W-:Y:S01]  /*b1d0*/  STL [R1+0x47c], R241 ;  /* 0x00047cf101007387 */ /* 0x0003e20000100800 */
[-C--:B------:R-:W-:Y:S02]  /*b1e0*/  IADD3 R242, P3, R4, R56.reuse, RZ ;  /* 0x0000003804f27210 */ /* 0x080fe40007f7e0ff */
[----:B------:R-:W-:Y:S01]  /*b1f0*/  SHF.R.S32.HI R25, RZ, 0x1f, R56 ;  /* 0x0000001fff197819 */ /* 0x000fe20000011438 */
[----:B-1----:R-:W-:Y:S02]  /*b200*/  IMAD.X R241, R14, 0x1, R29, P2 ;  /* 0x000000010ef17824 */ /* 0x002fe400010e061d */
[----:B------:R1:W-:Y:S01]  /*b210*/  STL [R1+0x478], R242 ;  /* 0x000478f201007387 */ /* 0x0003e20000100800 */
[----:B------:R-:W-:-:S03]  /*b220*/  IADD3 R243, P2, R5, R56, RZ ;  /* 0x0000003805f37210 */ /* 0x000fc60007f5e0ff */
[----:B------:R-:W2:Y:S01]  /*b230*/  LDL.LU R56, [R1+0x1ec] ;  /* 0x0001ec0001387983 */ /* 0x000ea20000300800 */
[----:B-1----:R-:W-:Y:S01]  /*b240*/  IMAD.X R242, R0, 0x1, R29, P6 ;  /* 0x0000000100f27824 */ /* 0x002fe200030e061d */
[----:B------:R-:W-:Y:S02]  /*b250*/  IADD3 R244, P6, R4, R57, RZ ;  /* 0x0000003904f47210 */ /* 0x000fe40007fde0ff */
[----:B------:R1:W-:Y:S01]  /*b260*/  STL [R1+0x474], R243 ;  /* 0x000474f301007387 */ /* 0x0003e20000100800 */
        /* <DEDUP_REMOVED lines=12> */
[----:B------:R-:W4:Y:S04]  /*b330*/  LDL.LU R58, [R1+0x1f4] ;  /* 0x0001f400013a7983 */ /* 0x000f280000300800 */
[----:B------:R-:W4:Y:S01]  /*b340*/  LDL.LU R52, [R1+0x1f8] ;  /* 0x0001f80001347983 */ /* 0x000f220000300800 */
[----:B-1----:R-:W-:-:S03]  /*b350*/  IMAD.X R246, R0, 0x1, R25, P2 ;  /* 0x0000000100f67824 */ /* 0x002fc600010e0619 */
[----:B------:R1:W-:Y:S01]  /*b360*/  STL [R1+0x464], R247 ;  /* 0x000464f701007387 */ /* 0x0003e20000100800 */
[-C--:B---3--:R-:W-:Y:S01]  /*b370*/  IADD3 R248, P2, R4, R54.reuse, RZ ;  /* 0x0000003604f87210 */ /* 0x088fe20007f5e0ff */
[----:B-1----:R-:W-:Y:S01]  /*b380*/  IMAD.X R247, R14, 0x1, R3, P6 ;  /* 0x000000010ef77824 */ /* 0x002fe200030e0603 */
[----:B------:R-:W-:-:S03]  /*b390*/  IADD3 R249, P6, R5, R54, RZ ;  /* 0x0000003605f97210 */ /* 0x000fc60007fde0ff */
[----:B------:R1:W-:Y:S04]  /*b3a0*/  STL [R1+0x460], R248 ;  /* 0x000460f801007387 */ /* 0x0003e80000100800 */
[----:B------:R-:W3:Y:S01]  /*b3b0*/  LDL.LU R53, [R1+0x1fc] ;  /* 0x0001fc0001357983 */ /* 0x000ee20000300800 */
[----:B-1----:R-:W-:-:S03]  /*b3c0*/  IMAD.X R248, R0, 0x1, R3, P5 ;  /* 0x0000000100f87824 */ /* 0x002fc600028e0603 */
[----:B------:R1:W-:Y:S01]  /*b3d0*/  STL [R1+0x45c], R249 ;  /* 0x00045cf901007387 */ /* 0x0003e20000100800 */
[----:B------:R-:W-:Y:S02]  /*b3e0*/  SHF.R.S32.HI R31, RZ, 0x1f, R54 ;  /* 0x0000001fff1f7819 */ /* 0x000fe40000011436 */
[----:B------:R-:W-:Y:S01]  /*b3f0*/  SHF.R.S32.HI R27, RZ, 0x1f, R2 ;  /* 0x0000001fff1b7819 */ /* 0x000fe20000011402 */
[----:B-1----:R-:W-:Y:S01]  /*b400*/  IMAD.X R249, R14, 0x1, R29, P4 ;  /* 0x000000010ef97824 */ /* 0x002fe200020e061d */
[----:B--2---:R-:W-:-:S05]  /*b410*/  IADD3 R250, P5, R4, R55, RZ ;  /* 0x0000003704fa7210 */ /* 0x004fca0007fbe0ff */
[----:B------:R1:W-:Y:S04]  /*b420*/  STL [R1+0x458], R250 ;  /* 0x000458fa01007387 */ /* 0x0003e80000100800 */
[----:B------:R-:W2:Y:S01]  /*b430*/  LDL.LU R54, [R1+0x200] ;  /* 0x0002000001367983 */ /* 0x000ea20000300800 */
[----:B------:R-:W-:Y:S02]  /*b440*/  IADD3 R251, P4, R5, R55, RZ ;  /* 0x0000003705fb7210 */ /* 0x000fe40007f9e0ff */
[----:B------:R-:W-:Y:S02]  /*b450*/  SHF.R.S32.HI R25, RZ, 0x1f, R55 ;  /* 0x0000001fff197819 */ /* 0x000fe40000011437 */
[----:B------:R-:W2:Y:S01]  /*b460*/  LDL.LU R55, [R1+0x204] ;  /* 0x0002040001377983 */ /* 0x000ea20000300800 */
[----:B-1----:R-:W-:-:S03]  /*b470*/  IADD3.X R250, R0, R29, RZ, P3, !PT ;  /* 0x0000001d00fa7210 */ /* 0x002fc60001ffe4ff */
[----:B------:R1:W-:Y:S01]  /*b480*/  STL [R1+0x454], R251 ;  /* 0x000454fb01007387 */ /* 0x0003e20000100800 */
[-C--:B------:R-:W-:Y:S02]  /*b490*/  IADD3 R252, P3, R4, R56.reuse, RZ ;  /* 0x0000003804fc7210 */ /* 0x080fe40007f7e0ff */
[----:B------:R-:W-:Y:S01]  /*b4a0*/  SHF.R.S32.HI R3, RZ, 0x1f, R56 ;  /* 0x0000001fff037819 */ /* 0x000fe20000011438 */
[--C-:B-1----:R-:W-:Y:S01]  /*b4b0*/  IMAD.X R251, R14, 0x1, R31.reuse, P2 ;  /* 0x000000010efb7824 */ /* 0x102fe200010e061f */
[C---:B------:R-:W-:Y:S01]  /*b4c0*/  IADD3 R2, P2, R5.reuse, R56, RZ ;  /* 0x0000003805027210 */ /* 0x040fe20007f5e0ff */
[----:B------:R1:W-:Y:S04]  /*b4d0*/  STL [R1+0x450], R252 ;  /* 0x000450fc01007387 */ /* 0x0003e80000100800 */
[----:B------:R-:W2:Y:S04]  /*b4e0*/  LDL.LU R56, [R1+0x208] ;  /* 0x0002080001387983 */ /* 0x000ea80000300800 */
[----:B------:R1:W-:Y:S02]  /*b4f0*/  STL [R1+0x34c], R2 ;  /* 0x00034c0201007387 */ /* 0x0003e40000100800 */
[----:B-1----:R-:W-:Y:S01]  /*b500*/  IMAD.X R252, R0, 0x1, R31, P6 ;  /* 0x0000000100fc7824 */ /* 0x002fe200030e061f */
[-C--:B------:R-:W-:Y:S01]  /*b510*/  IADD3 R12, P6, R4, R57.reuse, RZ ;  /* 0x00000039040c7210 */ /* 0x080fe20007fde0ff */
[----:B------:R-:W-:Y:S01]  /*b520*/  IMAD.X R2, R14, 0x1, R25, P5 ;  /* 0x000000010e027824 */ /* 0x000fe200028e0619 */
[----:B------:R-:W-:-:S03]  /*b530*/  IADD3 R9, P5, R5, R57, RZ ;  /* 0x0000003905097210 */ /* 0x000fc60007fbe0ff */
[----:B------:R-:W-:Y:S04]  /*b540*/  STL [R1+0x350], R12 ;  /* 0x0003500c01007387 */ /* 0x000fe80000100800 */
[----:B------:R1:W-:Y:S01]  /*b550*/  STL [R1+0x394], R2 ;  /* 0x0003940201007387 */ /* 0x0003e20000100800 */
[----:B------:R-:W-:-:S03]  /*b560*/  SHF.R.S32.HI R29, RZ, 0x1f, R57 ;  /* 0x0000001fff1d7819 */ /* 0x000fc60000011439 */
[----:B------:R-:W-:Y:S04]  /*b570*/  STL [R1+0x35c], R9 ;  /* 0x00035c0901007387 */ /* 0x000fe80000100800 */
[----:B------:R-:W2:Y:S01]  /*b580*/  LDL.LU R57, [R1+0x20c] ;  /* 0x00020c0001397983 */ /* 0x000ea20000300800 */
[----:B-1----:R-:W-:-:S05]  /*b590*/  IMAD.X R2, R0, 0x1, R25, P4 ;  /* 0x0000000100027824 */ /* 0x002fca00020e0619 */
[----:B------:R1:W-:Y:S02]  /*b5a0*/  STL [R1+0x3a0], R2 ;  /* 0x0003a00201007387 */ /* 0x0003e40000100800 */
[----:B-1----:R-:W-:Y:S02]  /*b5b0*/  IADD3.X R2, R14, R3, RZ, P3, !PT ;  /* 0x000000030e027210 */ /* 0x002fe40001ffe4ff */
[-C--:B----4-:R-:W-:Y:S02]  /*b5c0*/  IADD3 R12, P4, R4, R58.reuse, RZ ;  /* 0x0000003a040c7210 */ /* 0x090fe40007f9e0ff */
[----:B------:R-:W-:-:S03]  /*b5d0*/  IADD3 R9, P3, R5, R58, RZ ;  /* 0x0000003a05097210 */ /* 0x000fc60007f7e0ff */
[----:B------:R-:W-:Y:S01]  /*b5e0*/  STL [R1+0x360], R12 ;  /* 0x0003600c01007387 */ /* 0x000fe20000100800 */
[----:B------:R-:W-:-:S03]  /*b5f0*/  SHF.R.S32.HI R31, RZ, 0x1f, R58 ;  /* 0x0000001fff1f7819 */ /* 0x000fc6000001143a */
[----:B------:R1:W-:Y:S04]  /*b600*/  STL [R1+0x3a4], R2 ;  /* 0x0003a40201007387 */ /* 0x0003e80000100800 */
[----:B------:R4:W-:Y:S04]  /*b610*/  STL [R1+0x364], R9 ;  /* 0x0003640901007387 */ /* 0x0009e80000100800 */
[----:B------:R-:W2:Y:S01]  /*b620*/  LDL.LU R58, [R1+0x210] ;  /* 0x00021000013a7983 */ /* 0x000ea20000300800 */
[----:B-1----:R-:W-:Y:S01]  /*b630*/  IMAD.X R2, R0, 0x1, R3, P2 ;  /* 0x0000000100027824 */ /* 0x002fe200010e0603 */
[----:B------:R-:W-:Y:S01]  /*b640*/  IADD3 R3, P2, R4, R52, RZ ;  /* 0x0000003404037210 */ /* 0x000fe20007f5e0ff */
[----:B----4-:R-:W-:-:S03]  /*b650*/  IMAD.X R9, R14, 0x1, R29, P6 ;  /* 0x000000010e097824 */ /* 0x010fc600030e061d */
[----:B------:R1:W-:Y:S04]  /*b660*/  STL [R1+0x3a8], R2 ;  /* 0x0003a80201007387 */ /* 0x0003e80000100800 */
[----:B------:R-:W-:Y:S04]  /*b670*/  STL [R1+0x368], R3 ;  /* 0x0003680301007387 */ /* 0x000fe80000100800 */
[----:B------:R4:W-:Y:S01]  /*b680*/  STL [R1+0x3ac], R9 ;  /* 0x0003ac0901007387 */ /* 0x0009e20000100800 */
[----:B-1----:R-:W-:-:S05]  /*b690*/  IADD3 R2, P6, R5, R52, RZ ;  /* 0x0000003405027210 */ /* 0x002fca0007fde0ff */
[----:B------:R1:W-:Y:S01]  /*b6a0*/  STL [R1+0x36c], R2 ;  /* 0x00036c0201007387 */ /* 0x0003e20000100800 */
[----:B----4-:R-:W-:Y:S01]  /*b6b0*/  IMAD.X R9, R0, 0x1, R29, P5 ;  /* 0x0000000100097824 */ /* 0x010fe200028e061d */
[----:B---3--:R-:W-:Y:S02]  /*b6c0*/  IADD3 R12, P5, R4, R53, RZ ;  /* 0x00000035040c7210 */ /* 0x008fe40007fbe0ff */
[----:B------:R-:W-:Y:S02]  /*b6d0*/  SHF.R.S32.HI R25, RZ, 0x1f, R52 ;  /* 0x0000001fff197819 */ /* 0x000fe40000011434 */
[----:B------:R3:W-:Y:S01]  /*b6e0*/  STL [R1+0x3b0], R9 ;  /* 0x0003b00901007387 */ /* 0x0007e20000100800 */
[----:B-1----:R-:W-:-:S03]  /*b6f0*/  IMAD.X R2, R14, 0x1, R31, P4 ;  /* 0x000000010e027824 */ /* 0x002fc600020e061f */
[----:B------:R-:W-:Y:S01]  /*b700*/  STL [R1+0x370], R12 ;  /* 0x0003700c01007387 */ /* 0x000fe20000100800 */
[----:B---3--:R-:W-:-:S03]  /*b710*/  IADD3 R9, P4, R5, R53, RZ ;  /* 0x0000003505097210 */ /* 0x008fc60007f9e0ff */
[----:B------:R1:W-:Y:S04]  /*b720*/  STL [R1+0x3b4], R2 ;  /* 0x0003b40201007387 */ /* 0x0003e80000100800 */
[----:B------:R3:W-:Y:S01]  /*b730*/  STL [R1+0x374], R9 ;  /* 0x0003740901007387 */ /* 0x0007e20000100800 */
[----:B-1----:R-:W-:Y:S01]  /*b740*/  IADD3.X R2, R0, R31, RZ, P3, !PT ;  /* 0x0000001f00027210 */ /* 0x002fe20001ffe4ff */
[----:B---3--:R-:W-:-:S04]  /*b750*/  IMAD.X R9, R14, 0x1, R25, P2 ;  /* 0x000000010e097824 */ /* 0x008fc800010e0619 */
[----:B------:R1:W-:Y:S01]  /*b760*/  STL [R1+0x3b8], R2 ;  /* 0x0003b80201007387 */ /* 0x0003e20000100800 */
[----:B------:R-:W-:Y:S02]  /*b770*/  SHF.R.S32.HI R3, RZ, 0x1f, R53 ;  /* 0x0000001fff037819 */ /* 0x000fe40000011435 */
[-C--:B--2---:R-:W-:Y:S02]  /*b780*/  IADD3 R12, P3, R4, R54.reuse, RZ ;  /* 0x00000036040c7210 */ /* 0x084fe40007f7e0ff */
[----:B-1----:R-:W-:-:S03]  /*b790*/  IADD3 R2, P2, R5, R54, RZ ;  /* 0x0000003605027210 */ /* 0x002fc60007f5e0ff */
[----:B------:R-:W-:Y:S04]  /*b7a0*/  STL [R1+0x378], R12 ;  /* 0x0003780c01007387 */ /* 0x000fe80000100800 */
[----:B------:R1:W-:Y:S04]  /*b7b0*/  STL [R1+0x3bc], R9 ;  /* 0x0003bc0901007387 */ /* 0x0003e80000100800 */
[----:B------:R2:W-:Y:S01]  /*b7c0*/  STL [R1+0x37c], R2 ;  /* 0x00037c0201007387 */ /* 0x0005e20000100800 */
[----:B-1----:R-:W-:Y:S01]  /*b7d0*/  IMAD.X R9, R0, 0x1, R25, P6 ;  /* 0x0000000100097824 */ /* 0x002fe200030e0619 */
[----:B------:R-:W-:Y:S01]  /*b7e0*/  IADD3 R12, P6, R4, R55, RZ ;  /* 0x00000037040c7210 */ /* 0x000fe20007fde0ff */
[----:B------:R-:W1:Y:S01]  /*b7f0*/  LDC.64 R24, c[0x0][0x218] ;  /* 0x00008600ff187b82 */ /* 0x000e620000000a00 */
[----:B--2---:R-:W-:-:S02]  /*b800*/  IMAD.X R2, R14, 0x1, R3, P5 ;  /* 0x000000010e027824 */ /* 0x004fc400028e0603 */
[----:B------:R2:W-:Y:S01]  /*b810*/  STL [R1+0x3c0], R9 ;  /* 0x0003c00901007387 */ /* 0x0005e20000100800 */
[----:B------:R-:W-:-:S03]  /*b820*/  SHF.R.S32.HI R29, RZ, 0x1f, R54 ;  /* 0x0000001fff1d7819 */ /* 0x000fc60000011436 */
[----:B------:R-:W-:Y:S01]  /*b830*/  STL [R1+0x380], R12 ;  /* 0x0003800c01007387 */ /* 0x000fe20000100800 */
[----:B--2---:R-:W-:-:S03]  /*b840*/  IADD3 R9, P5, R5, R55, RZ ;  /* 0x0000003705097210 */ /* 0x004fc60007fbe0ff */
[----:B------:R2:W-:Y:S04]  /*b850*/  STL [R1+0x3c4], R2 ;  /* 0x0003c40201007387 */ /* 0x0005e80000100800 */
[----:B------:R3:W-:Y:S01]  /*b860*/  STL [R1+0x384], R9 ;  /* 0x0003840901007387 */ /* 0x0007e20000100800 */
[----:B--2---:R-:W-:Y:S01]  /*b870*/  IMAD.X R2, R0, 0x1, R3, P4 ;  /* 0x0000000100027824 */ /* 0x004fe200020e0603 */
[----:B---3--:R-:W-:-:S04]  /*b880*/  IADD3 R9, P4, R4, R56, RZ ;  /* 0x0000003804097210 */ /* 0x008fc80007f9e0ff */
[----:B------:R2:W-:Y:S01]  /*b890*/  STL [R1+0x3c8], R2 ;  /* 0x0003c80201007387 */ /* 0x0005e20000100800 */
[----:B------:R-:W-:Y:S02]  /*b8a0*/  IADD3.X R3, R14, R29, RZ, P3, !PT ;  /* 0x0000001d0e037210 */ /* 0x000fe40001ffe4ff */
[----:B------:R-:W-:Y:S01]  /*b8b0*/  SHF.R.S32.HI R35, RZ, 0x1f, R55 ;  /* 0x0000001fff237819 */ /* 0x000fe20000011437 */
[----:B------:R3:W-:Y:S01]  /*b8c0*/  STL [R1+0x388], R9 ;  /* 0x0003880901007387 */ /* 0x0007e20000100800 */
[----:B--2---:R-:W-:-:S03]  /*b8d0*/  IADD3 R2, P3, R5, R56, RZ ;  /* 0x0000003805027210 */ /* 0x004fc60007f7e0ff */
[----:B------:R-:W-:Y:S01]  /*b8e0*/  STL [R1+0x3cc], R3 ;  /* 0x0003cc0301007387 */ /* 0x000fe20000100800 */
[----:B---3--:R-:W-:-:S03]  /*b8f0*/  IMAD.X R9, R0, 0x1, R29, P2 ;  /* 0x0000000100097824 */ /* 0x008fc600010e061d */
[----:B------:R2:W-:Y:S01]  /*b900*/  STL [R1+0x38c], R2 ;  /* 0x00038c0201007387 */ /* 0x0005e20000100800 */
[----:B------:R-:W-:Y:S01]  /*b910*/  IMAD.X R12, R14, 0x1, R35, P6 ;  /* 0x000000010e0c7824 */ /* 0x000fe200030e0623 */
[----:B------:R-:W-:Y:S02]  /*b920*/  SHF.R.S32.HI R33, RZ, 0x1f, R56 ;  /* 0x0000001fff217819 */ /* 0x000fe40000011438 */
[----:B------:R3:W-:Y:S01]  /*b930*/  STL [R1+0x3d0], R9 ;  /* 0x0003d00901007387 */ /* 0x0007e20000100800 */
[----:B------:R-:W-:Y:S02]  /*b940*/  SHF.R.S32.HI R31, RZ, 0x1f, R57 ;  /* 0x0000001fff1f7819 */ /* 0x000fe40000011439 */
[-C--:B------:R-:W-:Y:S01]  /*b950*/  IADD3 R13, P2, R4, R57.reuse, RZ ;  /* 0x00000039040d7210 */ /* 0x080fe20007f5e0ff */
[----:B------:R4:W-:Y:S01]  /*b960*/  STL [R1+0x3d4], R12 ;  /* 0x0003d40c01007387 */ /* 0x0009e20000100800 */
[----:B------:R-:W-:Y:S01]  /*b970*/  SHF.L.U64.HI R10, R11, 0x2, R10 ;  /* 0x000000020b0a7819 */ /* 0x000fe2000001020a */
[----:B--2---:R-:W2:Y:S01]  /*b980*/  LDC.64 R2, c[0x0][0x210] ;  /* 0x00008400ff027b82 */ /* 0x004ea20000000a00 */
[----:B---3--:R-:W-:Y:S01]  /*b990*/  IADD3 R9, P6, R5, R57, RZ ;  /* 0x0000003905097210 */ /* 0x008fe20007fde0ff */
[----:B----4-:R-:W-:-:S04]  /*b9a0*/  IMAD.X R12, R0, 0x1, R35, P5 ;  /* 0x00000001000c7824 */ /* 0x010fc800028e0623 */
[----:B------:R3:W-:Y:S01]  /*b9b0*/  STL [R1+0x390], R9 ;  /* 0x0003900901007387 */ /* 0x0007e20000100800 */
[----:B------:R-:W-:-:S03]  /*b9c0*/  IMAD.X R15, R14, 0x1, R31, P2 ;  /* 0x000000010e0f7824 */ /* 0x000fc600010e061f */
[----:B------:R4:W-:Y:S01]  /*b9d0*/  STL [R1+0x3d8], R12 ;  /* 0x0003d80c01007387 */ /* 0x0009e20000100800 */
[----:B---3--:R-:W-:Y:S02]  /*b9e0*/  IMAD.X R9, R14, 0x1, R33, P4 ;  /* 0x000000010e097824 */ /* 0x008fe400020e0621 */
[----:B----4-:R-:W-:Y:S01]  /*b9f0*/  IMAD.X R12, R0, 0x1, R31, P6 ;  /* 0x00000001000c7824 */ /* 0x010fe200030e061f */
[----:B------:R-:W-:Y:S02]  /*ba00*/  IADD3 R16, P4, R5, R58, RZ ;  /* 0x0000003a05107210 */ /* 0x000fe40007f9e0ff */
[----:B------:R-:W-:-:S03]  /*ba10*/  SHF.R.S32.HI R29, RZ, 0x1f, R58 ;  /* 0x0000001fff1d7819 */ /* 0x000fc6000001143a */
[----:B------:R3:W-:Y:S01]  /*ba20*/  STL [R1+0x44c], R16 ;  /* 0x00044c1001007387 */ /* 0x0007e20000100800 */
[----:B------:R-:W-:-:S03]  /*ba30*/  IADD3 R19, P5, R4, R58, RZ ;  /* 0x0000003a04137210 */ /* 0x000fc60007fbe0ff */
[----:B------:R-:W-:Y:S01]  /*ba40*/  STL [R1+0x3dc], R9 ;  /* 0x0003dc0901007387 */ /* 0x000fe20000100800 */
[----:B------:R-:W-:Y:S01]  /*ba50*/  IMAD.X R18, R0, 0x1, R29, P4 ;  /* 0x0000000100127824 */ /* 0x000fe200020e061d */
[----:B------:R-:W-:Y:S01]  /*ba60*/  SHF.L.U64.HI R4, R4, 0x2, R14 ;  /* 0x0000000204047819 */ /* 0x000fe2000001020e */
[----:B------:R-:W-:Y:S01]  /*ba70*/  IMAD.SHL.U32 R11, R11, 0x4, RZ ;  /* 0x000000040b0b7824 */ /* 0x000fe200078e00ff */
[----:B------:R-:W-:Y:S01]  /*ba80*/  STL [R1+0x3e4], R15 ;  /* 0x0003e40f01007387 */ /* 0x000fe20000100800 */
[----:B------:R-:W4:Y:S01]  /*ba90*/  LDC R58, c[0x0][0x230] ;  /* 0x00008c00ff3a7b82 */ /* 0x000f220000000800 */
[C---:B---3--:R-:W-:Y:S02]  /*baa0*/  IADD3.X R16, R0.reuse, R33, RZ, P3, !PT ;  /* 0x0000002100107210 */ /* 0x048fe40001ffe4ff */
[----:B------:R3:W-:Y:S04]  /*bab0*/  STL [R1+0x3e8], R12 ;  /* 0x0003e80c01007387 */ /* 0x0007e80000100800 */
[----:B------:R-:W-:Y:S01]  /*bac0*/  STL [R1+0x358], R4 ;  /* 0x0003580401007387 */ /* 0x000fe20000100800 */
[----:B---3--:R-:W-:Y:S01]  /*bad0*/  IMAD.X R12, R0, 0x1, R27, P0 ;  /* 0x00000001000c7824 */ /* 0x008fe200000e061b */
[----:B------:R-:W-:-:S05]  /*bae0*/  SHF.L.U64.HI R0, R5, 0x2, R0 ;  /* 0x0000000205007819 */ /* 0x000fca0000010200 */
[----:B------:R-:W-:Y:S04]  /*baf0*/  STL [R1+0x354], R0 ;  /* 0x0003540001007387 */ /* 0x000fe80000100800 */
[----:B------:R-:W-:Y:S04]  /*bb00*/  STL [R1], RZ ;  /* 0x000000ff01007387 */ /* 0x000fe80000100800 */
[----:B------:R-:W-:Y:S04]  /*bb10*/  STL [R1+0x4], RZ ;  /* 0x000004ff01007387 */ /* 0x000fe80000100800 */
        /* <DEDUP_REMOVED lines=62> */
[----:B------:R3:W-:Y:S04]  /*bf00*/  STL [R1+0x348], R10 ;  /* 0x0003480a01007387 */ /* 0x0007e80000100800 */
[----:B---3--:R-:W3:Y:S04]  /*bf10*/  LDL.LU R10, [R1+0x554] ;  /* 0x00055400010a7983 */ /* 0x008ee80000300800 */
[----:B------:R3:W-:Y:S02]  /*bf20*/  STL [R1+0x344], R11 ;  /* 0x0003440b01007387 */ /* 0x0007e40000100800 */
[----:B---3--:R-:W-:-:S02]  /*bf30*/  SHF.L.U64.HI R11, R10, 0x2, R21 ;  /* 0x000000020a0b7819 */ /* 0x008fc40000010215 */
[----:B------:R-:W3:Y:S04]  /*bf40*/  LDL.LU R21, [R1+0x550] ;  /* 0x0005500001157983 */ /* 0x000ee80000300800 */
[----:B------:R1:W-:Y:S01]  /*bf50*/  STL [R1+0x340], R11 ;  /* 0x0003400b01007387 */ /* 0x0003e20000100800 */
[----:B------:R-:W-:Y:S01]  /*bf60*/  IMAD.SHL.U32 R10, R10, 0x4, RZ ;  /* 0x000000040a0a7824 */ /* 0x000fe200078e00ff */
[C---:B-1----:R-:W-:Y:S02]  /*bf70*/  SHF.L.U64.HI R11, R17.reuse, 0x2, R22 ;  /* 0x00000002110b7819 */ /* 0x042fe40000010216 */
[----:B------:R-:W2:Y:S04]  /*bf80*/  LDL.LU R22, [R1+0x54c] ;  /* 0x00054c0001167983 */ /* 0x000ea80000300800 */
[----:B------:R1:W-:Y:S04]  /*bf90*/  STL [R1+0x33c], R10 ;  /* 0x00033c0a01007387 */ /* 0x0003e80000100800 */
[----:B------:R-:W-:Y:S01]  /*bfa0*/  STL [R1+0x338], R11 ;  /* 0x0003380b01007387 */ /* 0x000fe20000100800 */
[----:B-1----:R-:W-:-:S02]  /*bfb0*/  SHF.L.U32 R10, R17, 0x2, RZ ;  /* 0x00000002110a7819 */ /* 0x002fc400000006ff */
[C---:B------:R-:W-:Y:S02]  /*bfc0*/  SHF.L.U64.HI R17, R20.reuse, 0x2, R23 ;  /* 0x0000000214117819 */ /* 0x040fe40000010217 */
[----:B------:R-:W4:Y:S04]  /*bfd0*/  LDL.LU R23, [R1+0x548] ;  /* 0x0005480001177983 */ /* 0x000f280000300800 */
[----:B------:R1:W-:Y:S04]  /*bfe0*/  STL [R1+0x334], R10 ;  /* 0x0003340a01007387 */ /* 0x0003e80000100800 */
[----:B------:R2:W-:Y:S01]  /*bff0*/  STL [R1+0x330], R17 ;  /* 0x0003301101007387 */ /* 0x0005e20000100800 */
[----:B-1----:R-:W-:Y:S01]  /*c000*/  IMAD.SHL.U32 R10, R20, 0x4, RZ ;  /* 0x00000004140a7824 */ /* 0x002fe200078e00ff */
[----:B---3--:R-:W-:-:S02]  /*c010*/  SHF.L.U64.HI R11, R21, 0x2, R59 ;  /* 0x00000002150b7819 */ /* 0x008fc4000001023b */
[----:B------:R-:W3:Y:S04]  /*c020*/  LDL.LU R59, [R1+0x544] ;  /* 0x00054400013b7983 */ /* 0x000ee80000300800 */
[----:B------:R1:W-:Y:S04]  /*c030*/  STL [R1+0x32c], R10 ;  /* 0x00032c0a01007387 */ /* 0x0003e80000100800 */
[----:B------:R4:W-:Y:S01]  /*c040*/  STL [R1+0x328], R11 ;  /* 0x0003280b01007387 */ /* 0x0009e20000100800 */
[----:B--2---:R-:W-:-:S03]  /*c050*/  SHF.L.U64.HI R17, R22, 0x2, R60 ;  /* 0x0000000216117819 */ /* 0x004fc6000001023c */
[----:B------:R-:W2:Y:S01]  /*c060*/  LDL.LU R60, [R1+0x540] ;  /* 0x00054000013c7983 */ /* 0x000ea20000300800 */
[----:B-1----:R-:W-:-:S05]  /*c070*/  IMAD.SHL.U32 R10, R21, 0x4, RZ ;  /* 0x00000004150a7824 */ /* 0x002fca00078e00ff */
[----:B------:R1:W-:Y:S04]  /*c080*/  STL [R1+0x324], R10 ;  /* 0x0003240a01007387 */ /* 0x0003e80000100800 */
[----:B------:R-:W-:Y:S01]  /*c090*/  STL [R1+0x320], R17 ;  /* 0x0003201101007387 */ /* 0x000fe20000100800 */
[----:B----4-:R-:W-:-:S03]  /*c0a0*/  SHF.L.U64.HI R11, R23, 0x2, R61 ;  /* 0x00000002170b7819 */ /* 0x010fc6000001023d */
[----:B------:R-:W4:Y:S01]  /*c0b0*/  LDL.LU R61, [R1+0x53c] ;  /* 0x00053c00013d7983 */ /* 0x000f220000300800 */
[----:B-1----:R-:W-:-:S05]  /*c0c0*/  IMAD.SHL.U32 R10, R22, 0x4, RZ ;  /* 0x00000004160a7824 */ /* 0x002fca00078e00ff */
[----:B------:R1:W-:Y:S04]  /*c0d0*/  STL [R1+0x31c], R10 ;  /* 0x00031c0a01007387 */ /* 0x0003e80000100800 */
[----:B------:R2:W-:Y:S01]  /*c0e0*/  STL [R1+0x318], R11 ;  /* 0x0003180b01007387 */ /* 0x0005e20000100800 */
[----:B-1----:R-:W-:Y:S01]  /*c0f0*/  IMAD.SHL.U32 R10, R23, 0x4, RZ ;  /* 0x00000004170a7824 */ /* 0x002fe200078e00ff */
[----:B---3--:R-:W-:Y:S02]  /*c100*/  SHF.L.U64.HI R17, R59, 0x2, R62 ;  /* 0x000000023b117819 */ /* 0x008fe4000001023e */
[----:B------:R-:W3:Y:S04]  /*c110*/  LDL.LU R62, [R1+0x538] ;  /* 0x00053800013e7983 */ /* 0x000ee80000300800 */
[----:B------:R1:W-:Y:S04]  /*c120*/  STL [R1+0x314], R10 ;  /* 0x0003140a01007387 */ /* 0x0003e80000100800 */
[----:B------:R4:W-:Y:S01]  /*c130*/  STL [R1+0x310], R17 ;  /* 0x0003101101007387 */ /* 0x0009e20000100800 */
[----:B--2---:R-:W-:-:S03]  /*c140*/  SHF.L.U64.HI R11, R60, 0x2, R63 ;  /* 0x000000023c0b7819 */ /* 0x004fc6000001023f */
[----:B------:R-:W2:Y:S01]  /*c150*/  LDL.LU R63, [R1+0x534] ;  /* 0x00053400013f7983 */ /* 0x000ea20000300800 */
[----:B-1----:R-:W-:-:S05]  /*c160*/  SHF.L.U32 R10, R59, 0x2, RZ ;  /* 0x000000023b0a7819 */ /* 0x002fca00000006ff */
        /* <DEDUP_REMOVED lines=22> */
[----:B-1----:R-:W-:Y:S02]  /*c2d0*/  SHF.L.U32 R10, R64, 0x2, RZ ;  /* 0x00000002400a7819 */ /* 0x002fe400000006ff */
[C---:B---3--:R-:W-:Y:S02]  /*c2e0*/  SHF.L.U64.HI R17, R65.reuse, 0x2, R69 ;  /* 0x0000000241117819 */ /* 0x048fe40000010245 */
[----:B------:R-:W3:Y:S04]  /*c2f0*/  LDL.LU R69, [R1+0x520] ;  /* 0x0005200001457983 */ /* 0x000ee80000300800 */
[----:B------:R1:W-:Y:S04]  /*c300*/  STL [R1+0x2e4], R10 ;  /* 0x0002e40a01007387 */ /* 0x0003e80000100800 */
[----:B------:R-:W-:Y:S01]  /*c310*/  STL [R1+0x2e0], R17 ;  /* 0x0002e01101007387 */ /* 0x000fe20000100800 */
[----:B--2---:R-:W-:Y:S01]  /*c320*/  SHF.L.U64.HI R11, R66, 0x2, R68 ;  /* 0x00000002420b7819 */ /* 0x004fe20000010244 */
[----:B-1----:R-:W-:-:S02]  /*c330*/  IMAD.SHL.U32 R10, R65, 0x4, RZ ;  /* 0x00000004410a7824 */ /* 0x002fc400078e00ff */
[----:B------:R-:W2:Y:S04]  /*c340*/  LDL.LU R68, [R1+0x51c] ;  /* 0x00051c0001447983 */ /* 0x000ea80000300800 */
[----:B------:R1:W-:Y:S04]  /*c350*/  STL [R1+0x2dc], R10 ;  /* 0x0002dc0a01007387 */ /* 0x0003e80000100800 */
[----:B------:R-:W2:Y:S01]  /*c360*/  LDL.LU R20, [R1+0x170] ;  /* 0x0001700001147983 */ /* 0x000ea20000300800 */
[----:B-1----:R-:W-:-:S03]  /*c370*/  IMAD.SHL.U32 R10, R66, 0x4, RZ ;  /* 0x00000004420a7824 */ /* 0x002fc600078e00ff */
[----:B------:R4:W-:Y:S04]  /*c380*/  STL [R1+0x2d8], R11 ;  /* 0x0002d80b01007387 */ /* 0x0009e80000100800 */
[----:B------:R-:W2:Y:S04]  /*c390*/  LDL.LU R17, [R1+0x174] ;  /* 0x0001740001117983 */ /* 0x000ea80000300800 */
[----:B------:R1:W-:Y:S01]  /*c3a0*/  STL [R1+0x2d4], R10 ;  /* 0x0002d40a01007387 */ /* 0x0003e20000100800 */
[----:B----4-:R-:W-:-:S03]  /*c3b0*/  SHF.L.U64.HI R11, R67, 0x2, R70 ;  /* 0x00000002430b7819 */ /* 0x010fc60000010246 */
[----:B------:R-:W4:Y:S01]  /*c3c0*/  LDL.LU R70, [R1+0x518] ;  /* 0x0005180001467983 */ /* 0x000f220000300800 */
[----:B------:R-:W-:-:S03]  /*c3d0*/  IMAD.SHL.U32 R21, R67, 0x4, RZ ;  /* 0x0000000443157824 */ /* 0x000fc600078e00ff */
[----:B-1----:R-:W4:Y:S04]  /*c3e0*/  LDL.LU R10, [R1+0x178] ;  /* 0x00017800010a7983 */ /* 0x002f280000300800 */
[----:B------:R1:W-:Y:S04]  /*c3f0*/  STL [R1+0x2d0], R11 ;  /* 0x0002d00b01007387 */ /* 0x0003e80000100800 */
[----:B-1----:R-:W4:Y:S04]  /*c400*/  LDL.LU R11, [R1+0x17c] ;  /* 0x00017c00010b7983 */ /* 0x002f280000300800 */
[----:B------:R1:W-:Y:S01]  /*c410*/  STL [R1+0x2cc], R21 ;  /* 0x0002cc1501007387 */ /* 0x0003e20000100800 */
[----:B---3--:R-:W-:-:S02]  /*c420*/  SHF.L.U64.HI R22, R69, 0x2, R72 ;  /* 0x0000000245167819 */ /* 0x008fc40000010248 */
[C---:B--2---:R-:W-:Y:S02]  /*c430*/  SHF.L.U64.HI R23, R68.reuse, 0x2, R71 ;  /* 0x0000000244177819 */ /* 0x044fe40000010247 */
[----:B------:R-:W2:Y:S01]  /*c440*/  LDL.LU R71, [R1+0x514] ;  /* 0x0005140001477983 */ /* 0x000ea20000300800 */
[----:B-1----:R-:W-:-:S03]  /*c450*/  IMAD.SHL.U32 R21, R68, 0x4, RZ ;  /* 0x0000000444157824 */ /* 0x002fc600078e00ff */
[----:B------:R4:W-:Y:S04]  /*c460*/  STL [R1+0x2c8], R23 ;  /* 0x0002c81701007387 */ /* 0x0009e80000100800 */
[----:B------:R-:W3:Y:S04]  /*c470*/  LDL.LU R72, [R1+0x510] ;  /* 0x0005100001487983 */ /* 0x000ee80000300800 */
[----:B------:R1:W-:Y:S04]  /*c480*/  STL [R1+0x2c4], R21 ;  /* 0x0002c41501007387 */ /* 0x0003e80000100800 */
[----:B------:R-:W-:Y:S01]  /*c490*/  STL [R1+0x2c0], R22 ;  /* 0x0002c01601007387 */ /* 0x000fe20000100800 */
[----:B----4-:R-:W-:-:S03]  /*c4a0*/  SHF.L.U64.HI R23, R70, 0x2, R73 ;  /* 0x0000000246177819 */ /* 0x010fc60000010249 */
[----:B------:R-:W4:Y:S01]  /*c4b0*/  LDL.LU R73, [R1+0x50c] ;  /* 0x00050c0001497983 */ /* 0x000f220000300800 */
[----:B-1----:R-:W-:-:S05]  /*c4c0*/  SHF.L.U32 R21, R69, 0x2, RZ ;  /* 0x0000000245157819 */ /* 0x002fca00000006ff */
[----:B------:R1:W-:Y:S04]  /*c4d0*/  STL [R1+0x2bc], R21 ;  /* 0x0002bc1501007387 */ /* 0x0003e80000100800 */
[----:B------:R3:W-:Y:S01]  /*c4e0*/  STL [R1+0x2b8], R23 ;  /* 0x0002b81701007387 */ /* 0x0007e20000100800 */
[----:B-1----:R-:W-:Y:S01]  /*c4f0*/  IMAD.SHL.U32 R21, R70, 0x4, RZ ;  /* 0x0000000446157824 */ /* 0x002fe200078e00ff */
[----:B--2---:R-:W-:Y:S02]  /*c500*/  SHF.L.U64.HI R22, R71, 0x2, R74 ;  /* 0x0000000247167819 */ /* 0x004fe4000001024a */
[----:B------:R-:W2:Y:S04]  /*c510*/  LDL.LU R74, [R1+0x508] ;  /* 0x00050800014a7983 */ /* 0x000ea80000300800 */
[----:B------:R1:W-:Y:S01]  /*c520*/  STL [R1+0x2b4], R21 ;  /* 0x0002b41501007387 */ /* 0x0003e20000100800 */
[----:B---3--:R-:W-:-:S03]  /*c530*/  SHF.L.U64.HI R23, R72, 0x2, R75 ;  /* 0x0000000248177819 */ /* 0x008fc6000001024b */
[----:B------:R4:W-:Y:S04]  /*c540*/  STL [R1+0x2b0], R22 ;  /* 0x0002b01601007387 */ /* 0x0009e80000100800 */
[----:B------:R-:W3:Y:S01]  /*c550*/  LDL.LU R75, [R1+0x504] ;  /* 0x00050400014b7983 */ /* 0x000ee20000300800 */
        /* <DEDUP_REMOVED lines=9> */
[----:B--2---:R-:W-:Y:S02]  /*c5f0*/  SHF.L.U64.HI R23, R74, 0x2, R77 ;  /* 0x000000024a177819 */ /* 0x004fe4000001024d */
[----:B------:R-:W2:Y:S04]  /*c600*/  LDL.LU R77, [R1+0x4fc] ;  /* 0x0004fc00014d7983 */ /* 0x000ea80000300800 */
[----:B------:R1:W-:Y:S04]  /*c610*/  STL [R1+0x29c], R21 ;  /* 0x00029c1501007387 */ /* 0x0003e80000100800 */
[----:B------:R4:W-:Y:S01]  /*c620*/  STL [R1+0x298], R23 ;  /* 0x0002981701007387 */ /* 0x0009e20000100800 */
[----:B---3--:R-:W-:-:S03]  /*c630*/  SHF.L.U64.HI R22, R75, 0x2, R78 ;  /* 0x000000024b167819 */ /* 0x008fc6000001024e */
[----:B------:R-:W3:Y:S01]  /*c640*/  LDL.LU R78, [R1+0x4f8] ;  /* 0x0004f800014e7983 */ /* 0x000ee20000300800 */
        /* <DEDUP_REMOVED lines=12> */
[----:B------:R-:W-:Y:S01]  /*c710*/  STL [R1+0x280], R22 ;  /* 0x0002801601007387 */ /* 0x000fe20000100800 */
[----:B---3--:R-:W-:-:S03]  /*c720*/  SHF.L.U64.HI R23, R78, 0x2, R81 ;  /* 0x000000024e177819 */ /* 0x008fc60000010251 */
[----:B------:R-:W3:Y:S01]  /*c730*/  LDL.LU R81, [R1+0x4ec] ;  /* 0x0004ec0001517983 */ /* 0x000ee20000300800 */
[----:B-1----:R-:W-:-:S05]  /*c740*/  IMAD.SHL.U32 R21, R77, 0x4, RZ ;  /* 0x000000044d157824 */ /* 0x002fca00078e00ff */
[----:B------:R4:W-:Y:S04]  /*c750*/  STL [R1+0x27c], R21 ;  /* 0x00027c1501007387 */ /* 0x0009e80000100800 */
[----:B------:R1:W-:Y:S01]  /*c760*/  STL [R1+0x278], R23 ;  /* 0x0002781701007387 */ /* 0x0003e20000100800 */
[----:B----4-:R-:W-:-:S03]  /*c770*/  SHF.L.U64.HI R21, R79, 0x2, R83 ;  /* 0x000000024f157819 */ /* 0x010fc60000010253 */
[----:B------:R-:W4:Y:S01]  /*c780*/  LDL.LU R83, [R1+0x4e8] ;  /* 0x0004e80001537983 */ /* 0x000f220000300800 */
[----:B------:R-:W-:Y:S01]  /*c790*/  IMAD.SHL.U32 R22, R78, 0x4, RZ ;  /* 0x000000044e167824 */ /* 0x000fe200078e00ff */
[----:B-1----:R-:W-:-:S04]  /*c7a0*/  SHF.L.U32 R23, R79, 0x2, RZ ;  /* 0x000000024f177819 */ /* 0x002fc800000006ff */
[----:B------:R2:W-:Y:S04]  /*c7b0*/  STL [R1+0x274], R22 ;  /* 0x0002741601007387 */ /* 0x0005e80000100800 */
[----:B------:R1:W-:Y:S01]  /*c7c0*/  STL [R1+0x270], R21 ;  /* 0x0002701501007387 */ /* 0x0003e20000100800 */
[----:B------:R-:W-:-:S03]  /*c7d0*/  SHF.L.U64.HI R10, R82, 0x2, R10 ;  /* 0x00000002520a7819 */ /* 0x000fc6000001020a */
[----:B------:R-:W-:Y:S01]  /*c7e0*/  STL [R1+0x26c], R23 ;  /* 0x00026c1701007387 */ /* 0x000fe20000100800 */
[C---:B--2---:R-:W-:Y:S01]  /*c7f0*/  SHF.L.U64.HI R22, R80.reuse, 0x2, R20 ;  /* 0x0000000250167819 */ /* 0x044fe20000010214 */
[----:B-1----:R-:W-:-:S04]  /*c800*/  IMAD.SHL.U32 R21, R80, 0x4, RZ ;  /* 0x0000000450157824 */ /* 0x002fc800078e00ff */
[----:B------:R-:W-:Y:S01]  /*c810*/  STL [R1+0x268], R22 ;  /* 0x0002681601007387 */ /* 0x000fe20000100800 */
[C---:B---3--:R-:W-:Y:S01]  /*c820*/  SHF.L.U64.HI R20, R81.reuse, 0x2, R17 ;  /* 0x0000000251147819 */ /* 0x048fe20000010211 */
[----:B------:R-:W-:Y:S02]  /*c830*/  IMAD.SHL.U32 R17, R81, 0x4, RZ ;  /* 0x0000000451117824 */ /* 0x000fe400078e00ff */
[----:B------:R-:W-:Y:S04]  /*c840*/  STL [R1+0x264], R21 ;  /* 0x0002641501007387 */ /* 0x000fe80000100800 */
[----:B------:R1:W-:Y:S04]  /*c850*/  STL [R1+0x260], R20 ;  /* 0x0002601401007387 */ /* 0x0003e80000100800 */
[----:B------:R4:W-:Y:S01]  /*c860*/  STL [R1+0x25c], R17 ;  /* 0x00025c1101007387 */ /* 0x0009e20000100800 */
[----:B-1----:R-:W-:-:S03]  /*c870*/  IMAD.SHL.U32 R20, R82, 0x4, RZ ;  /* 0x0000000452147824 */ /* 0x002fc600078e00ff */
[----:B------:R1:W-:Y:S01]  /*c880*/  STL [R1+0x258], R10 ;  /* 0x0002580a01007387 */ /* 0x0003e20000100800 */
[----:B----4-:R-:W-:-:S03]  /*c890*/  SHF.L.U64.HI R17, R83, 0x2, R11 ;  /* 0x0000000253117819 */ /* 0x010fc6000001020b */
[----:B------:R-:W-:Y:S01]  /*c8a0*/  STL [R1+0x254], R20 ;  /* 0x0002541401007387 */ /* 0x000fe20000100800 */
[----:B------:R-:W-:-:S03]  /*c8b0*/  SHF.L.U64.HI R11, R84, 0x2, R87 ;  /* 0x00000002540b7819 */ /* 0x000fc60000010257 */
[----:B------:R2:W-:Y:S01]  /*c8c0*/  STL [R1+0x250], R17 ;  /* 0x0002501101007387 */ /* 0x0005e20000100800 */
[----:B-1----:R-:W-:-:S03]  /*c8d0*/  IMAD.SHL.U32 R10, R83, 0x4, RZ ;  /* 0x00000004530a7824 */ /* 0x002fc600078e00ff */
[----:B------:R-:W3:Y:S04]  /*c8e0*/  LDL.LU R87, [R1+0x4e4] ;  /* 0x0004e40001577983 */ /* 0x000ee80000300800 */
[----:B------:R1:W-:Y:S01]  /*c8f0*/  STL [R1+0x24c], R10 ;  /* 0x00024c0a01007387 */ /* 0x0003e20000100800 */
[----:B--2---:R-:W-:-:S03]  /*c900*/  SHF.L.U64.HI R17, R85, 0x2, R216 ;  /* 0x0000000255117819 */ /* 0x004fc600000102d8 */
[----:B------:R2:W-:Y:S04]  /*c910*/  STL [R1+0x248], R11 ;  /* 0x0002480b01007387 */ /* 0x0005e80000100800 */
[----:B------:R-:W4:Y:S01]  /*c920*/  LDL.LU R216, [R1+0x4e0] ;  /* 0x0004e00001d87983 */ /* 0x000f220000300800 */
[----:B-1----:R-:W-:Y:S02]  /*c930*/  SHF.L.U32 R10, R84, 0x2, RZ ;  /* 0x00000002540a7819 */ /* 0x002fe400000006ff */
[----:B--2---:R-:W-:-:S03]  /*c940*/  SHF.L.U64.HI R11, R86, 0x2, R217 ;  /* 0x00000002560b7819 */ /* 0x004fc600000102d9 */
[----:B------:R1:W-:Y:S04]  /*c950*/  STL [R1+0x244], R10 ;  /* 0x0002440a01007387 */ /* 0x0003e80000100800 */
[----:B------:R-:W-:Y:S04]  /*c960*/  STL [R1+0x240], R17 ;  /* 0x0002401101007387 */ /* 0x000fe80000100800 */
[----:B------:R-:W2:Y:S01]  /*c970*/  LDL.LU R217, [R1+0x4dc] ;  /* 0x0004dc0001d97983 */ /* 0x000ea20000300800 */
        /* <DEDUP_REMOVED lines=8> */
[----:B----4-:R-:W-:-:S03]  /*ca00*/  SHF.L.U64.HI R11, R216, 0x2, R219 ;  /* 0x00000002d80b7819 */ /* 0x010fc600000102db */
[----:B------:R-:W4:Y:S01]  /*ca10*/  LDL.LU R219, [R1+0x4d4] ;  /* 0x0004d40001db7983 */ /* 0x000f220000300800 */
[----:B-1----:R-:W-:-:S05]  /*ca20*/  IMAD.SHL.U32 R10, R87, 0x4, RZ ;  /* 0x00000004570a7824 */ /* 0x002fca00078e00ff */
[----:B------:R1:W-:Y:S04]  /*ca30*/  STL [R1+0x22c], R10 ;  /* 0x00022c0a01007387 */ /* 0x0003e80000100800 */
[----:B------:R-:W-:Y:S01]  /*ca40*/  STL [R1+0x228], R11 ;  /* 0x0002280b01007387 */ /* 0x000fe20000100800 */
[----:B--2---:R-:W-:-:S03]  /*ca50*/  SHF.L.U64.HI R17, R217, 0x2, R220 ;  /* 0x00000002d9117819 */ /* 0x004fc600000102dc */
[----:B------:R-:W2:Y:S01]  /*ca60*/  LDL.LU R220, [R1+0x4d0] ;  /* 0x0004d00001dc7983 */ /* 0x000ea20000300800 */
[----:B-1----:R-:W-:-:S05]  /*ca70*/  IMAD.SHL.U32 R10, R216, 0x4, RZ ;  /* 0x00000004d80a7824 */ /* 0x002fca00078e00ff */
[----:B------:R1:W-:Y:S04]  /*ca80*/  STL [R1+0x224], R10 ;  /* 0x0002240a01007387 */ /* 0x0003e80000100800 */
[----:B------:R4:W-:Y:S01]  /*ca90*/  STL [R1+0x220], R17 ;  /* 0x0002201101007387 */ /* 0x0009e20000100800 */
[----:B-1----:R-:W-:Y:S02]  /*caa0*/  SHF.L.U32 R10, R217, 0x2, RZ ;  /* 0x00000002d90a7819 */ /* 0x002fe400000006ff */
        /* <DEDUP_REMOVED lines=26> */
[----:B-1----:R-:W-:-:S05]  /*cc50*/  SHF.L.U32 R10, R222, 0x2, RZ ;  /* 0x00000002de0a7819 */ /* 0x002fca00000006ff */
        /* <DEDUP_REMOVED lines=24> */
[----:B-1----:R-:W-:-:S05]  /*cde0*/  SHF.L.U32 R10, R227, 0x2, RZ ;  /* 0x00000002e30a7819 */ /* 0x002fca00000006ff */
        /* <DEDUP_REMOVED lines=31> */
[----:B------:R1:W-:Y:S01]  /*cfe0*/  STL [R1+0x198], R11 ;  /* 0x0001980b01007387 */ /* 0x0003e20000100800 */
[----:B--2---:R-:W-:-:S03]  /*cff0*/  SHF.L.U64.HI R17, R235, 0x2, R238 ;  /* 0x00000002eb117819 */ /* 0x004fc600000102ee */
[----:B------:R-:W2:Y:S01]  /*d000*/  LDL.LU R238, [R1+0x488] ;  /* 0x0004880001ee7983 */ /* 0x000ea20000300800 */
[----:B-1----:R-:W-:-:S05]  /*d010*/  IMAD.SHL.U32 R10, R234, 0x4, RZ ;  /* 0x00000004ea0a7824 */ /* 0x002fca00078e00ff */
[----:B------:R1:W-:Y:S04]  /*d020*/  STL [R1+0x194], R10 ;  /* 0x0001940a01007387 */ /* 0x0003e80000100800 */
[----:B------:R-:W2:Y:S01]  /*d030*/  LDL.LU R11, [R1+0x394] ;  /* 0x00039400010b7983 */ /* 0x000ea20000300800 */
[----:B-1----:R-:W-:-:S03]  /*d040*/  IMAD.SHL.U32 R10, R235, 0x4, RZ ;  /* 0x00000004eb0a7824 */ /* 0x002fc600078e00ff */
[----:B------:R4:W-:Y:S04]  /*d050*/  STL [R1+0x190], R17 ;  /* 0x0001901101007387 */ /* 0x0009e80000100800 */
[----:B------:R1:W-:Y:S01]  /*d060*/  STL [R1+0x18c], R10 ;  /* 0x00018c0a01007387 */ /* 0x0003e20000100800 */
[----:B---3--:R-:W-:-:S03]  /*d070*/  SHF.L.U64.HI R20, R236, 0x2, R239 ;  /* 0x00000002ec147819 */ /* 0x008fc600000102ef */
[----:B------:R-:W3:Y:S04]  /*d080*/  LDL.LU R239, [R1+0x484] ;  /* 0x0004840001ef7983 */ /* 0x000ee80000300800 */
[----:B------:R1:W-:Y:S01]  /*d090*/  STL [R1+0x188], R20 ;  /* 0x0001881401007387 */ /* 0x0003e20000100800 */
[----:B----4-:R-:W-:-:S03]  /*d0a0*/  SHF.L.U64.HI R17, R237, 0x2, R240 ;  /* 0x00000002ed117819 */ /* 0x010fc600000102f0 */
[----:B------:R-:W4:Y:S01]  /*d0b0*/  LDL.LU R240, [R1+0x480] ;  /* 0x0004800001f07983 */ /* 0x000f220000300800 */
[----:B-1----:R-:W-:-:S05]  /*d0c0*/  IMAD.SHL.U32 R10, R236, 0x4, RZ ;  /* 0x00000004ec0a7824 */ /* 0x002fca00078e00ff */
[----:B------:R1:W-:Y:S04]  /*d0d0*/  STL [R1+0x184], R10 ;  /* 0x0001840a01007387 */ /* 0x0003e80000100800 */
[----:B------:R-:W4:Y:S01]  /*d0e0*/  LDL.LU R20, [R1+0x3a0] ;  /* 0x0003a00001147983 */ /* 0x000f220000300800 */
[----:B-1----:R-:W-:-:S03]  /*d0f0*/  SHF.L.U32 R10, R237, 0x2, RZ ;  /* 0x00000002ed0a7819 */ /* 0x002fc600000006ff */
[----:B------:R1:W-:Y:S01]  /*d100*/  STL [R1+0x180], R17 ;  /* 0x0001801101007387 */ /* 0x0003e20000100800 */
[----:B--2---:R-:W-:-:S03]  /*d110*/  SHF.L.U64.HI R22, R238, 0x2, R241 ;  /* 0x00000002ee167819 */ /* 0x004fc600000102f1 */
[----:B-1----:R-:W2:Y:S04]  /*d120*/  LDL.LU R17, [R1+0x3a4] ;  /* 0x0003a40001117983 */ /* 0x002ea80000300800 */
[----:B------:R1:W-:Y:S04]  /*d130*/  STL [R1+0x17c], R10 ;  /* 0x00017c0a01007387 */ /* 0x0003e80000100800 */
[----:B------:R-:W2:Y:S04]  /*d140*/  LDL.LU R241, [R1+0x47c] ;  /* 0x00047c0001f17983 */ /* 0x000ea80000300800 */
[----:B------:R4:W-:Y:S01]  /*d150*/  STL [R1+0x178], R22 ;  /* 0x0001781601007387 */ /* 0x0009e20000100800 */
[----:B-1----:R-:W-:Y:S01]  /*d160*/  IMAD.SHL.U32 R10, R238, 0x4, RZ ;  /* 0x00000004ee0a7824 */ /* 0x002fe200078e00ff */
[----:B---3--:R-:W-:-:S02]  /*d170*/  SHF.L.U64.HI R21, R239, 0x2, R242 ;  /* 0x00000002ef157819 */ /* 0x008fc400000102f2 */
        /* <DEDUP_REMOVED lines=47> */
[----:B------:R-:W-:Y:S01]  /*d470*/  STL [R1+0x128], R22 ;  /* 0x0001281601007387 */ /* 0x000fe20000100800 */
[----:B----4-:R-:W-:-:S03]  /*d480*/  SHF.L.U64.HI R21, R249, 0x2, R252 ;  /* 0x00000002f9157819 */ /* 0x010fc600000102fc */
[----:B------:R-:W4:Y:S01]  /*d490*/  LDL.LU R252, [R1+0x450] ;  /* 0x0004500001fc7983 */ /* 0x000f220000300800 */
[----:B-1----:R-:W-:-:S05]  /*d4a0*/  IMAD.SHL.U32 R10, R248, 0x4, RZ ;  /* 0x00000004f80a7824 */ /* 0x002fca00078e00ff */
[----:B------:R1:W-:Y:S04]  /*d4b0*/  STL [R1+0x124], R10 ;  /* 0x0001240a01007387 */ /* 0x0003e80000100800 */
[----:B------:R-:W-:Y:S01]  /*d4c0*/  STL [R1+0x120], R21 ;  /* 0x0001201501007387 */ /* 0x000fe20000100800 */
[----:B-1----:R-:W-:-:S05]  /*d4d0*/  IMAD.SHL.U32 R10, R249, 0x4, RZ ;  /* 0x00000004f90a7824 */ /* 0x002fca00078e00ff */
[----:B------:R1:W-:Y:S04]  /*d4e0*/  STL [R1+0x11c], R10 ;  /* 0x00011c0a01007387 */ /* 0x0003e80000100800 */
[----:B-1----:R-:W4:Y:S01]  /*d4f0*/  LDL.LU R10, [R1+0x3a8] ;  /* 0x0003a800010a7983 */ /* 0x002f220000300800 */
[----:B--2---:R-:W-:-:S05]  /*d500*/  SHF.L.U64.HI R11, R250, 0x2, R11 ;  /* 0x00000002fa0b7819 */ /* 0x004fca000001020b */
[----:B------:R1:W-:Y:S04]  /*d510*/  STL [R1+0x118], R11 ;  /* 0x0001180b01007387 */ /* 0x0003e80000100800 */
[----:B-1----:R-:W2:Y:S01]  /*d520*/  LDL R11, [R1+0x34c] ;  /* 0x00034c00010b7983 */ /* 0x002ea20000100800 */
[----:B------:R-:W-:-:S05]  /*d530*/  IMAD.SHL.U32 R21, R250, 0x4, RZ ;  /* 0x00000004fa157824 */ /* 0x000fca00078e00ff */
[----:B------:R1:W-:Y:S01]  /*d540*/  STL [R1+0x114], R21 ;  /* 0x0001141501007387 */ /* 0x0003e20000100800 */
[C---:B---3--:R-:W-:Y:S01]  /*d550*/  SHF.L.U64.HI R22, R251.reuse, 0x2, R20 ;  /* 0x00000002fb167819 */ /* 0x048fe20000010214 */
[----:B-1----:R-:W-:-:S04]  /*d560*/  IMAD.SHL.U32 R21, R251, 0x4, RZ ;  /* 0x00000004fb157824 */ /* 0x002fc800078e00ff */
[----:B------:R1:W-:Y:S04]  /*d570*/  STL [R1+0x110], R22 ;  /* 0x0001101601007387 */ /* 0x0003e80000100800 */
[----:B------:R3:W-:Y:S01]  /*d580*/  STL [R1+0x10c], R21 ;  /* 0x00010c1501007387 */ /* 0x0007e20000100800 */
[----:B----4-:R-:W-:-:S03]  /*d590*/  SHF.L.U64.HI R20, R252, 0x2, R17 ;  /* 0x00000002fc147819 */ /* 0x010fc60000010211 */
[----:B------:R-:W4:Y:S01]  /*d5a0*/  LDL.LU R81, [R1+0x3ac] ;  /* 0x0003ac0001517983 */ /* 0x000f220000300800 */
[----:B------:R-:W-:-:S03]  /*d5b0*/  SHF.L.U32 R17, R252, 0x2, RZ ;  /* 0x00000002fc117819 */ /* 0x000fc600000006ff */
[----:B------:R3:W-:Y:S04]  /*d5c0*/  STL [R1+0x108], R20 ;  /* 0x0001081401007387 */ /* 0x0007e80000100800 */
[----:B------:R-:W4:Y:S04]  /*d5d0*/  LDL R80, [R1+0x350] ;  /* 0x0003500001507983 */ /* 0x000f280000100800 */
[----:B------:R3:W-:Y:S04]  /*d5e0*/  STL [R1+0x104], R17 ;  /* 0x0001041101007387 */ /* 0x0007e80000100800 */
[----:B------:R-:W4:Y:S04]  /*d5f0*/  LDL.LU R79, [R1+0x3b0] ;  /* 0x0003b000014f7983 */ /* 0x000f280000300800 */
[----:B------:R-:W4:Y:S04]  /*d600*/  LDL R78, [R1+0x35c] ;  /* 0x00035c00014e7983 */ /* 0x000f280000100800 */
[----:B------:R-:W4:Y:S04]  /*d610*/  LDL.LU R77, [R1+0x3b4] ;  /* 0x0003b400014d7983 */ /* 0x000f280000300800 */
        /* <DEDUP_REMOVED lines=13> */
[----:B------:R-:W4:Y:S01]  /*d6f0*/  LDL.LU R63, [R1+0x3d0] ;  /* 0x0003d000013f7983 */ /* 0x000f220000300800 */
[----:B--2---:R-:W-:-:S03]  /*d700*/  SHF.L.U64.HI R10, R11, 0x2, R10 ;  /* 0x000000020b0a7819 */ /* 0x004fc6000001020a */
[----:B------:R-:W2:Y:S04]  /*d710*/  LDL.LU R62, [R1+0x37c] ;  /* 0x00037c00013e7983 */ /* 0x000ea80000300800 */
[----:B------:R-:W2:Y:S04]  /*d720*/  LDL.LU R61, [R1+0x3d4] ;  /* 0x0003d400013d7983 */ /* 0x000ea80000300800 */
[----:B------:R-:W2:Y:S04]  /*d730*/  LDL.LU R60, [R1+0x380] ;  /* 0x00038000013c7983 */ /* 0x000ea80000300800 */
[----:B------:R-:W4:Y:S04]  /*d740*/  LDL.LU R59, [R1+0x3d8] ;  /* 0x0003d800013b7983 */ /* 0x000f280000300800 */
[----:B------:R-:W4:Y:S04]  /*d750*/  LDL.LU R23, [R1+0x384] ;  /* 0x0003840001177983 */ /* 0x000f280000300800 */
[----:B-1----:R-:W2:Y:S04]  /*d760*/  LDL.LU R22, [R1+0x3dc] ;  /* 0x0003dc0001167983 */ /* 0x002ea80000300800 */
[----:B---3--:R-:W2:Y:S04]  /*d770*/  LDL.LU R21, [R1+0x388] ;  /* 0x0003880001157983 */ /* 0x008ea80000300800 */
[----:B------:R-:W3:Y:S04]  /*d780*/  LDL.LU R20, [R1+0x38c] ;  /* 0x00038c0001147983 */ /* 0x000ee80000300800 */
[----:B------:R1:W-:Y:S04]  /*d790*/  STL [R1+0x100], R10 ;  /* 0x0001000a01007387 */ /* 0x0003e80000100800 */
[----:B------:R-:W4:Y:S01]  /*d7a0*/  LDL.LU R17, [R1+0x3e4] ;  /* 0x0003e40001117983 */ /* 0x000f220000300800 */
[----:B------:R-:W-:-:S02]  /*d7b0*/  IMAD.X R9, R14, 0x1, R29, P5 ;  /* 0x000000010e097824 */ /* 0x000fc400028e061d */
[----:B------:R-:W-:Y:S01]  /*d7c0*/  IMAD.SHL.U32 R252, R11, 0x4, RZ ;  /* 0x000000040bfc7824 */ /* 0x000fe200078e00ff */
[----:B-1----:R-:W2:Y:S01]  /*d7d0*/  LDL.LU R10, [R1+0x3e8] ;  /* 0x0003e800010a7983 */ /* 0x002ea20000300800 */
[----:B------:R-:W-:-:S03]  /*d7e0*/  IMAD.SHL.U32 R222, R13, 0x4, RZ ;  /* 0x000000040dde7824 */ /* 0x000fc600078e00ff */
[----:B------:R-:W2:Y:S01]  /*d7f0*/  LDL.LU R11, [R1+0x390] ;  /* 0x00039000010b7983 */ /* 0x000ea20000300800 */
[----:B------:R-:W-:Y:S02]  /*d800*/  SHF.L.U64.HI R219, R19, 0x2, R9 ;  /* 0x0000000213db7819 */ /* 0x000fe40000010209 */
[----:B---3--:R-:W-:Y:S02]  /*d810*/  SHF.L.U64.HI R225, R20, 0x2, R16 ;  /* 0x0000000214e17819 */ /* 0x008fe40000010210 */
[----:B------:R-:W3:Y:S01]  /*d820*/  LDL.LU R16, [R1+0x44c] ;  /* 0x00044c0001107983 */ /* 0x000ee20000300800 */
[----:B----4-:R-:W-:-:S03]  /*d830*/  SHF.L.U64.HI R223, R13, 0x2, R17 ;  /* 0x000000020ddf7819 */ /* 0x010fc60000010211 */
[----:B------:R-:W4:Y:S04]  /*d840*/  LDL.LU R13, [R1+0x448] ;  /* 0x00044800010d7983 */ /* 0x000f280000300800 */
[----:B------:R-:W4:Y:S01]  /*d850*/  LDL.LU R9, [R1+0x444] ;  /* 0x0004440001097983 */ /* 0x000f220000300800 */
[----:B------:R-:W-:Y:S01]  /*d860*/  IADD3.X R15, R14, R27, RZ, P1, !PT ;  /* 0x0000001b0e0f7210 */ /* 0x000fe20000ffe4ff */
[----:B------:R-:W-:Y:S01]  /*d870*/  IMAD.SHL.U32 R218, R19, 0x4, RZ ;  /* 0x0000000413da7824 */ /* 0x000fe200078e00ff */
[C---:B------:R-:W-:Y:S01]  /*d880*/  SHF.L.U64.HI R229, R23.reuse, 0x2, R59 ;  /* 0x0000000217e57819 */ /* 0x040fe2000001023b */
[----:B------:R1:W5:Y:S01]  /*d890*/  LDL.LU R19, [R1+0x440] ;  /* 0x0004400001137983 */ /* 0x0003620000300800 */
[----:B------:R-:W-:Y:S01]  /*d8a0*/  IMAD.SHL.U32 R228, R23, 0x4, RZ ;  /* 0x0000000417e47824 */ /* 0x000fe200078e00ff */
[C---:B--2---:R-:W-:Y:S01]  /*d8b0*/  SHF.L.U64.HI R227, R21.reuse, 0x2, R22 ;  /* 0x0000000215e37819 */ /* 0x044fe20000010216 */
[----:B------:R-:W-:Y:S01]  /*d8c0*/  IMAD.SHL.U32 R226, R21, 0x4, RZ ;  /* 0x0000000415e27824 */ /* 0x000fe200078e00ff */
[----:B------:R-:W-:-:S02]  /*d8d0*/  SHF.L.U32 R224, R20, 0x2, RZ ;  /* 0x0000000214e07819 */ /* 0x000fc400000006ff */
[C---:B---3--:R-:W-:Y:S01]  /*d8e0*/  SHF.L.U64.HI R217, R16.reuse, 0x2, R18 ;  /* 0x0000000210d97819 */ /* 0x048fe20000010212 */
[----:B------:R-:W-:Y:S01]  /*d8f0*/  IMAD.SHL.U32 R216, R16, 0x4, RZ ;  /* 0x0000000410d87824 */ /* 0x000fe200078e00ff */
[----:B------:R1:W5:Y:S04]  /*d900*/  LDL.LU R18, [R1+0x43c] ;  /* 0x00043c0001127983 */ /* 0x0003680000300800 */
[----:B------:R1:W5:Y:S01]  /*d910*/  LDL.LU R16, [R1+0x438] ;  /* 0x0004380001107983 */ /* 0x0003620000300800 */
[----:B----4-:R-:W-:-:S03]  /*d920*/  SHF.L.U64.HI R23, R13, 0x2, R15 ;  /* 0x000000020d177819 */ /* 0x010fc6000001020f */
[----:B------:R1:W5:Y:S01]  /*d930*/  LDL.LU R15, [R1+0x434] ;  /* 0x00043400010f7983 */ /* 0x0003620000300800 */
[----:B------:R-:W-:Y:S01]  /*d940*/  SHF.L.U32 R22, R13, 0x2, RZ ;  /* 0x000000020d167819 */ /* 0x000fe200000006ff */
[C---:B------:R-:W-:Y:S01]  /*d950*/  IMAD.SHL.U32 R20, R9.reuse, 0x4, RZ ;  /* 0x0000000409147824 */ /* 0x040fe200078e00ff */
[----:B------:R-:W-:Y:S01]  /*d960*/  SHF.L.U64.HI R21, R9, 0x2, R12 ;  /* 0x0000000209157819 */ /* 0x000fe2000001020c */
[----:B------:R1:W5:Y:S04]  /*d970*/  LDL.LU R13, [R1+0x430] ;  /* 0x00043000010d7983 */ /* 0x0003680000300800 */
[----:B------:R1:W5:Y:S04]  /*d980*/  LDL.LU R12, [R1+0x42c] ;  /* 0x00042c00010c7983 */ /* 0x0003680000300800 */
[----:B------:R1:W5:Y:S01]  /*d990*/  LDL.LU R9, [R1+0x428] ;  /* 0x0004280001097983 */ /* 0x0003620000300800 */
[----:B------:R-:W-:-:S02]  /*d9a0*/  SHF.R.S32.HI R26, RZ, 0x1f, R7 ;  /* 0x0000001fff1a7819 */ /* 0x000fc40000011407 */
[----:B------:R-:W-:Y:S02]  /*d9b0*/  SHF.R.S32.HI R28, RZ, 0x1f, R6 ;  /* 0x0000001fff1c7819 */ /* 0x000fe40000011406 */
[----:B------:R-:W-:Y:S02]  /*d9c0*/  SHF.R.S32.HI R30, RZ, 0x1f, R8 ;  /* 0x0000001fff1e7819 */ /* 0x000fe40000011408 */
[----:B------:R-:W-:Y:S01]  /*d9d0*/  LEA.HI R7, R26, R7, RZ, 0x5 ;  /* 0x000000071a077211 */ /* 0x000fe200078f28ff */
[----:B------:R-:W-:Y:S01]  /*d9e0*/  IMAD R29, R28, 0x18, RZ ;  /* 0x000000181c1d7824 */ /* 0x000fe200078e02ff */
[----:B------:R-:W-:Y:S01]  /*d9f0*/  SHF.L.U64.HI R221, R11, 0x2, R10 ;  /* 0x000000020bdd7819 */ /* 0x000fe2000001020a */
[----:B------:R-:W-:Y:S01]  /*da00*/  IMAD.WIDE.U32 R2, R6, 0x18, R2 ;  /* 0x0000001806027825 */ /* 0x000fe200078e0002 */
[----:B------:R-:W-:Y:S02]  /*da10*/  SHF.R.S32.HI R10, RZ, 0x1f, R8 ;  /* 0x0000001fff0a7819 */ /* 0x000fe40000011408 */
[----:B------:R-:W-:Y:S01]  /*da20*/  SHF.R.S32.HI R17, RZ, 0x5, R7 ;  /* 0x00000005ff117819 */ /* 0x000fe20000011407 */
[----:B------:R-:W-:-:S02]  /*da30*/  IMAD R27, R30, 0x18, RZ ;  /* 0x000000181e1b7824 */ /* 0x000fc400078e02ff */
[----:B------:R-:W-:Y:S01]  /*da40*/  IMAD.WIDE.U32 R24, R8, 0x18, R24 ;  /* 0x0000001808187825 */ /* 0x000fe200078e0018 */
[----:B------:R-:W-:-:S03]  /*da50*/  IADD3 R0, R3, R29, RZ ;  /* 0x0000001d03007210 */ /* 0x000fc60007ffe0ff */
[----:B------:R-:W-:Y:S02]  /*da60*/  VIADD R58, R58, 0xffffff40 ;  /* 0xffffff403a3a7836 */ /* 0x000fe40000000000 */
[----:B------:R-:W-:Y:S01]  /*da70*/  IMAD.SHL.U32 R220, R11, 0x4, RZ ;  /* 0x000000040bdc7824 */ /* 0x000fe200078e00ff */
[----:B------:R-:W-:Y:S01]  /*da80*/  SHF.R.S32.HI R11, RZ, 0x1f, R6 ;  /* 0x0000001fff0b7819 */ /* 0x000fe20000011406 */
[----:B------:R-:W-:Y:S01]  /*da90*/  IMAD.IADD R4, R25, 0x1, R27 ;  /* 0x0000000119047824 */ /* 0x000fe200078e021b */
[----:B------:R-:W-:Y:S01]  /*daa0*/  SHF.L.U64.HI R251, R80, 0x2, R81 ;  /* 0x0000000250fb7819 */ /* 0x000fe20000010251 */
[----:B------:R-:W-:Y:S01]  /*dab0*/  IMAD.MOV.U32 R5, RZ, RZ, R24 ;  /* 0x000000ffff057224 */ /* 0x000fe200078e0018 */
[----:B------:R-:W-:Y:S01]  /*dac0*/  SHF.L.U64.HI R249, R78, 0x2, R79 ;  /* 0x000000024ef97819 */ /* 0x000fe2000001024f */
[----:B------:R-:W-:Y:S01]  /*dad0*/  IMAD.MOV.U32 R3, RZ, RZ, R58 ;  /* 0x000000ffff037224 */ /* 0x000fe200078e003a */
[----:B------:R-:W-:Y:S01]  /*dae0*/  SHF.L.U64.HI R247, R76, 0x2, R77 ;  /* 0x000000024cf77819 */ /* 0x000fe2000001024d */
[----:B------:R-:W-:Y:S01]  /*daf0*/  IMAD.SHL.U32 R250, R80, 0x4, RZ ;  /* 0x0000000450fa7824 */ /* 0x000fe200078e00ff */
[----:B------:R-:W-:Y:S01]  /*db00*/  SHF.L.U64.HI R245, R74, 0x2, R75 ;  /* 0x000000024af57819 */ /* 0x000fe2000001024b */
[----:B------:R-:W-:Y:S01]  /*db10*/  IMAD.SHL.U32 R248, R78, 0x4, RZ ;  /* 0x000000044ef87824 */ /* 0x000fe200078e00ff */
[----:B------:R-:W-:Y:S01]  /*db20*/  SHF.L.U32 R244, R74, 0x2, RZ ;  /* 0x000000024af47819 */ /* 0x000fe200000006ff */
[----:B------:R-:W-:Y:S01]  /*db30*/  IMAD.SHL.U32 R246, R76, 0x4, RZ ;  /* 0x000000044cf67824 */ /* 0x000fe200078e00ff */
[C---:B------:R-:W-:Y:S01]  /*db40*/  SHF.L.U64.HI R243, R72.reuse, 0x2, R73 ;  /* 0x0000000248f37819 */ /* 0x040fe20000010249 */
[----:B------:R-:W-:Y:S01]  /*db50*/  IMAD.SHL.U32 R242, R72, 0x4, RZ ;  /* 0x0000000448f27824 */ /* 0x000fe200078e00ff */
[C---:B------:R-:W-:Y:S01]  /*db60*/  SHF.L.U64.HI R241, R70.reuse, 0x2, R71 ;  /* 0x0000000246f17819 */ /* 0x040fe20000010247 */
[----:B------:R-:W-:Y:S01]  /*db70*/  IMAD.SHL.U32 R240, R70, 0x4, RZ ;  /* 0x0000000446f07824 */ /* 0x000fe200078e00ff */
[C---:B------:R-:W-:Y:S01]  /*db80*/  SHF.L.U64.HI R239, R68.reuse, 0x2, R69 ;  /* 0x0000000244ef7819 */ /* 0x040fe20000010245 */
[----:B------:R-:W-:Y:S01]  /*db90*/  IMAD.SHL.U32 R238, R68, 0x4, RZ ;  /* 0x0000000444ee7824 */ /* 0x000fe200078e00ff */
[C---:B------:R-:W-:Y:S01]  /*dba0*/  SHF.L.U64.HI R237, R66.reuse, 0x2, R67 ;  /* 0x0000000242ed7819 */ /* 0x040fe20000010243 */
[----:B------:R-:W-:Y:S01]  /*dbb0*/  IMAD.SHL.U32 R236, R66, 0x4, RZ ;  /* 0x0000000442ec7824 */ /* 0x000fe200078e00ff */
[----:B------:R-:W-:Y:S01]  /*dbc0*/  SHF.L.U64.HI R235, R64, 0x2, R65 ;  /* 0x0000000240eb7819 */ /* 0x000fe20000010241 */
[----:B------:R-:W-:Y:S01]  /*dbd0*/  IMAD.SHL.U32 R232, R62, 0x4, RZ ;  /* 0x000000043ee87824 */ /* 0x000fe200078e00ff */
[----:B------:R-:W-:Y:S01]  /*dbe0*/  SHF.L.U32 R234, R64, 0x2, RZ ;  /* 0x0000000240ea7819 */ /* 0x000fe200000006ff */
[----:B------:R-:W-:Y:S01]  /*dbf0*/  IMAD.SHL.U32 R230, R60, 0x4, RZ ;  /* 0x000000043ce67824 */ /* 0x000fe200078e00ff */
[----:B------:R-:W-:Y:S01]  /*dc00*/  SHF.L.U64.HI R233, R62, 0x2, R63 ;  /* 0x000000023ee97819 */ /* 0x000fe2000001023f */
[----:B------:R-:W-:Y:S01]  /*dc10*/  IMAD.MOV.U32 R14, RZ, RZ, RZ ;  /* 0x000000ffff0e7224 */ /* 0x000fe200078e00ff */
[----:B------:R-:W-:-:S02]  /*dc20*/  SHF.L.U64.HI R231, R60, 0x2, R61 ;  /* 0x000000023ce77819 */ /* 0x000fc4000001023d */
[----:B------:R-:W-:Y:S02]  /*dc30*/  CS2R R152, SRZ ;  /* 0x0000000000987805 */ /* 0x000fe4000001ff00 */
[----:B------:R-:W-:Y:S02]  /*dc40*/  SHF.L.U64.HI R59, R8, 0x2, R10 ;  /* 0x00000002083b7819 */ /* 0x000fe4000001020a */
[----:B------:R-:W-:Y:S02]  /*dc50*/  CS2R R154, SRZ ;  /* 0x00000000009a7805 */ /* 0x000fe4000001ff00 */
[----:B------:R-:W-:Y:S02]  /*dc60*/  CS2R R156, SRZ ;  /* 0x00000000009c7805 */ /* 0x000fe4000001ff00 */
[----:B------:R-:W-:Y:S02]  /*dc70*/  CS2R R158, SRZ ;  /* 0x00000000009e7805 */ /* 0x000fe4000001ff00 */
[----:B------:R-:W-:-:S02]  /*dc80*/  CS2R R160, SRZ ;  /* 0x0000000000a07805 */ /* 0x000fc4000001ff00 */
[----:B------:R-:W-:Y:S02]  /*dc90*/  CS2R R162, SRZ ;  /* 0x0000000000a27805 */ /* 0x000fe4000001ff00 */
[----:B------:R-:W-:Y:S02]  /*dca0*/  CS2R R164, SRZ ;  /* 0x0000000000a47805 */ /* 0x000fe4000001ff00 */
        /* <DEDUP_REMOVED lines=74> */
[----:B------:R-:W-:Y:S02]  /*e150*/  SHF.L.U64.HI R10, R6, 0x2, R11 ;  /* 0x00000002060a7819 */ /* 0x000fe4000001020b */
        /* <DEDUP_REMOVED lines=14> */
[----:B------:R-:W-:Y:S01]  /*e240*/  CS2R R86, SRZ ;  /* 0x0000000000567805 */ /* 0x000fe2000001ff00 */
[----:B------:R-:W-:Y:S01]  /*e250*/  VIADD R7, R17, 0xfffffffa ;  /* 0xfffffffa11077836 */ /* 0x000fe20000000000 */
[----:B------:R-:W-:Y:S01]  /*e260*/  UMOV UR14, 0x5 ;  /* 0x00000005000e7882 */ /* 0x000fe20000000000 */
[----:B-1----:R-:W-:-:S05]  /*e270*/  UMOV UR13, 0xffffffff ;  /* 0xffffffff000d7882 */ /* 0x002fca0000000000 */
.L_x_1:
[----:B------:R-:W-:Y:S01]  /*e280*/  STL.64 [R1+0x520], R86 ;  /* 0x0005205601007387 */ /* 0x000fe20000100a00 */
[----:B------:R-:W-:Y:S01]  /*e290*/  UIADD3 UR13, UR13, 0x1, URZ ;  /* 0x000000010d0d7890 */ /* 0x000fe2000fffe03f */
[----:B------:R-:W-:-:S04]  /*e2a0*/  DEPBAR.LE SB0, 0xa ;  /* 0x000082800000791a */ /* 0x000fc80000000000 */
[----:B------:R-:W-:Y:S04]  /*e2b0*/  STL.64 [R1+0x518], R84 ;  /* 0x0005185401007387 */ /* 0x000fe80000100a00 */
        /* <DEDUP_REMOVED lines=29> */
[----:B------:R1:W-:Y:S04]  /*e490*/  STL.64 [R1+0x428], R24 ;  /* 0x0004281801007387 */ /* 0x0003e80000100a00 */
[----:B-1----:R-:W2:Y:S04]  /*e4a0*/  LDL.LU.64 R24, [R1] ;  /* 0x0000000001187983 */ /* 0x002ea80000300a00 */
[----:B------:R-:W2:Y:S04]  /*e4b0*/  LDL.LU.64 R26, [R1+0x8] ;  /* 0x00000800011a7983 */ /* 0x000ea80000300a00 */
        /* <DEDUP_REMOVED lines=29> */
[----:B------:R-:W2:Y:S01]  /*e690*/  LDL.LU.64 R86, [R1+0xf8] ;  /* 0x0000f80001567983 */ /* 0x000ea20000300a00 */
[----:B------:R-:W-:Y:S01]  /*e6a0*/  UISETP.GT.AND UP0, UPT, UR13, 0x6, UPT ;  /* 0x000000060d00788c */ /* 0x000fe2000bf04270 */
[----:B------:R-:W-:Y:S01]  /*e6b0*/  UMOV UR7, 0x40000040 ;  /* 0x4000004000077882 */ /* 0x000fe20000000000 */
[----:B------:R-:W-:Y:S02]  /*e6c0*/  BAR.SYNC.DEFER_BLOCKING 0x0 ;  /* 0x0000000000007b1d */ /* 0x000fe40000010000 */
[----:B------:R-:W-:-:S04]  /*e6d0*/  USEL UR13, UR13, URZ, !UP0 ;  /* 0x0000003f0d0d7287 */ /* 0x000fc8000c000000 */
[----:B------:R-:W-:Y:S02]  /*e6e0*/  ULEA UR5, UR13, UR12, 0xe ;  /* 0x0000000c0d057291 */ /* 0x000fe4000f8e703f */
[----:B------:R-:W-:Y:S02]  /*e6f0*/  ULEA UR4, UR13, UR12, 0xf ;  /* 0x0000000c0d047291 */ /* 0x000fe4000f8e783f */
[----:B------:R-:W-:Y:S02]  /*e700*/  UIADD3 UR5, UR5, 0x38000, URZ ;  /* 0x0003800005057890 */ /* 0x000fe4000fffe03f */
[----:B------:R-:W-:Y:S02]  /*e710*/  USHF.R.U32.HI UR4, URZ, 0x4, UR4 ;  /* 0x000000043f047899 */ /* 0x000fe40008011604 */
[----:B------:R-:W-:Y:S02]  /*e720*/  USHF.R.U32.HI UR5, URZ, 0x4, UR5 ;  /* 0x000000043f057899 */ /* 0x000fe40008011605 */
[----:B------:R-:W-:-:S02]  /*e730*/  USGXT.U32 UR4, UR4, 0xe ;  /* 0x0000000e0404789a */ /* 0x000fc40008000000 */
[----:B------:R-:W-:Y:S02]  /*e740*/  USGXT.U32 UR6, UR5, 0xe ;  /* 0x0000000e0506789a */ /* 0x000fe40008000000 */
[----:B------:R-:W-:Y:S01]  /*e750*/  UIADD3 UR8, UP0, UR4, 0x2, URZ ;  /* 0x0000000204087890 */ /* 0x000fe2000ff1e03f */
[----:B------:R-:W-:Y:S01]  /*e760*/  UMOV UR5, 0x40000040 ;  /* 0x4000004000057882 */ /* 0x000fe20000000000 */
[----:B------:R-:W-:Y:S01]  /*e770*/  UIADD3 UR10, UP1, UR6, 0x2, URZ ;  /* 0x00000002060a7890 */ /* 0x000fe2000ff3e03f */
[----:B--2---:R-:W-:-:S06]  /*e780*/  WARPGROUP.ARRIVE ;  /* 0x00000000000079c5 */ /* 0x004fcc0000000000 */
[----:B------:R-:W-:Y:S01]  /*e790*/  HGMMA.64x128x8.F32.TF32 R24, gdesc[UR4], R24, gsb0 ;  /* 0x05e00000041879f0 */ /* 0x000fe20008002818 */
[----:B------:R-:W-:Y:S01]  /*e7a0*/  UMOV UR4, URZ ;  /* 0x0000003f00047c82 */ /* 0x000fe20008000000 */
[----:B------:R-:W-:Y:S01]  /*e7b0*/  UMOV UR5, URZ ;  /* 0x0000003f00057c82 */ /* 0x000fe20008000000 */
[----:B------:R-:W-:Y:S02]  /*e7c0*/  UIADD3.X UR9, UR4, 0x40000040, URZ, UP0, !UPT ;  /* 0x4000004004097890 */ /* 0x000fe400087fe43f */
[----:B------:R-:W-:Y:S02]  /*e7d0*/  UIADD3.X UR11, UR5, 0x40000040, URZ, UP1, !UPT ;  /* 0x40000040050b7890 */ /* 0x000fe40008ffe43f */
[----:B------:R-:W-:Y:S02]  /*e7e0*/  UIADD3.64 UR24, UR8, 0x2, URZ ;  /* 0x0000000208187897 */ /* 0x000fe4000fffe03f */
[----:B------:R-:W-:Y:S02]  /*e7f0*/  UIADD3.64 UR26, UR10, 0x2, URZ ;  /* 0x000000020a1a7897 */ /* 0x000fe4000fffe03f */
[----:B------:R-:W-:-:S02]  /*e800*/  UIADD3.64 UR20, UR8, 0x4, URZ ;  /* 0x0000000408147897 */ /* 0x000fc4000fffe03f */
[----:B------:R-:W-:Y:S01]  /*e810*/  UIADD3.64 UR22, UR10, 0x4, URZ ;  /* 0x000000040a167897 */ /* 0x000fe2000fffe03f */
[----:B------:R-:W-:Y:S02]  /*e820*/  WARPGROUP.DEPBAR.LE gsb0, 0x0 ;  /* 0x00008000000079c5 */ /* 0x000fe40000010000 */
[----:B------:R-:W-:-:S06]  /*e830*/  WARPGROUP.ARRIVE ;  /* 0x00000000000079c5 */ /* 0x000fcc0000000000 */
[----:B------:R-:W-:Y:S03]  /*e840*/  HGMMA.64x128x8.F32.TF32 R24, gdesc[UR8], R24, gsb0 ;  /* 0x05e00000081879f0 */ /* 0x000fe60008002818 */
[----:B------:R-:W-:Y:S02]  /*e850*/  WARPGROUP.DEPBAR.LE gsb0, 0x0 ;  /* 0x00008000000079c5 */ /* 0x000fe40000010000 */
[----:B------:R-:W-:-:S07]  /*e860*/  WARPGROUP.ARRIVE ;  /* 0x00000000000079c5 */ /* 0x000fce0000000000 */
[----:B------:R-:W-:Y:S01]  /*e870*/  HGMMA.64x128x8.F32.TF32 R24, gdesc[UR24], R24, gsb0 ;  /* 0x05e00000181879f0 */ /* 0x000fe20008002818 */
[----:B------:R-:W-:Y:S02]  /*e880*/  UIADD3.64 UR4, UR8, 0x1fe, URZ ;  /* 0x000001fe08047897 */ /* 0x000fe4000fffe03f */
[----:B------:R-:W-:Y:S02]  /*e890*/  WARPGROUP.DEPBAR.LE gsb0, 0x0 ;  /* 0x00008000000079c5 */ /* 0x000fe40000010000 */
[----:B------:R-:W-:-:S07]  /*e8a0*/  WARPGROUP.ARRIVE ;  /* 0x00000000000079c5 */ /* 0x000fce0000000000 */
[----:B------:R-:W-:Y:S01]  /*e8b0*/  HGMMA.64x128x8.F32.TF32 R24, gdesc[UR20], R24, gsb0 ;  /* 0x05e00000141879f0 */ /* 0x000fe20008002818 */
[----:B------:R-:W-:Y:S01]  /*e8c0*/  UIADD3.64 UR28, UR8, 0x200, URZ ;  /* 0x00000200081c7897 */ /* 0x000fe2000fffe03f */
[----:B------:R-:W-:Y:S01]  /*e8d0*/  UMOV UR30, UR10 ;  /* 0x0000000a001e7c82 */ /* 0x000fe20008000000 */
[----:B------:R-:W-:Y:S01]  /*e8e0*/  UMOV UR31, UR11 ;  /* 0x0000000b001f7c82 */ /* 0x000fe20008000000 */
[----:B------:R-:W-:Y:S02]  /*e8f0*/  WARPGROUP.DEPBAR.LE gsb0, 0x0 ;  /* 0x00008000000079c5 */ /* 0x000fe40000010000 */
[----:B------:R-:W-:Y:S01]  /*e900*/  WARPGROUP.ARRIVE ;  /* 0x00000000000079c5 */ /* 0x000fe20000000000 */
[----:B------:R-:W-:Y:S01]  /*e910*/  UIADD3.64 UR24, UR8, 0x202, URZ ;  /* 0x0000020208187897 */ /* 0x000fe2000fffe03f */
[----:B------:R-:W-:Y:S04]  /*e920*/  STL.64 [R1], R24 ;  /* 0x0000001801007387 */ /* 0x000fe80000100a00 */
[----:B------:R-:W-:Y:S01]  /*e930*/  HGMMA.64x128x8.F32.TF32 R152, gdesc[UR4], R152, gsb0 ;  /* 0x05e00000049879f0 */ /* 0x000fe20008002898 */
[----:B------:R-:W-:Y:S01]  /*e940*/  UIADD3.64 UR20, UR8, 0x204, URZ ;  /* 0x0000020408147897 */ /* 0x000fe2000fffe03f */
[----:B------:R-:W-:Y:S01]  /*e950*/  STL.64 [R1+0x8], R26 ;  /* 0x0000081a01007387 */ /* 0x000fe20000100a00 */
[----:B------:R-:W-:-:S03]  /*e960*/  UIADD3.64 UR4, UR8, 0x3fe, URZ ;  /* 0x000003fe08047897 */ /* 0x000fc6000fffe03f */
        /* <DEDUP_REMOVED lines=29> */
[----:B------:R1:W-:Y:S01]  /*eb40*/  STL.64 [R1+0xf8], R86 ;  /* 0x0000f85601007387 */ /* 0x0003e20000100a00 */
[----:B------:R-:W-:-:S02]  /*eb50*/  WARPGROUP.DEPBAR.LE gsb0, 0x0 ;  /* 0x00008000000079c5 */ /* 0x000fc40000010000 */
[----:B------:R-:W-:Y:S01]  /*eb60*/  WARPGROUP.ARRIVE ;  /* 0x00000000000079c5 */ /* 0x000fe20000000000 */
[----:B-1----:R-:W2:Y:S04]  /*eb70*/  LDL.LU.64 R86, [R1+0x520] ;  /* 0x0005200001567983 */ /* 0x002ea80000300a00 */
[----:B------:R-:W2:Y:S01]  /*eb80*/  LDL.LU.64 R84, [R1+0x518] ;  /* 0x0005180001547983 */ /* 0x000ea20000300a00 */
[----:B------:R-:W-:Y:S03]  /*eb90*/  HGMMA.64x128x8.F32.TF32 R152, gdesc[UR28], R152, gsb0 ;  /* 0x05e000001c9879f0 */ /* 0x000fe60008002898 */
[----:B------:R-:W2:Y:S01]  /*eba0*/  LDL.LU.64 R82, [R1+0x510] ;  /* 0x0005100001527983 */ /* 0x000ea20000300a00 */
[----:B------:R-:W-:Y:S01]  /*ebb0*/  UIADD3.64 UR28, UR8, 0x400, URZ ;  /* 0x00000400081c7897 */ /* 0x000fe2000fffe03f */
[----:B------:R-:W-:Y:S01]  /*ebc0*/  UMOV UR30, UR10 ;  /* 0x0000000a001e7c82 */ /* 0x000fe20008000000 */
[----:B------:R-:W-:Y:S01]  /*ebd0*/  UMOV UR31, UR11 ;  /* 0x0000000b001f7c82 */ /* 0x000fe20008000000 */
        /* <DEDUP_REMOVED lines=29> */
[----:B------:R-:W-:Y:S01]  /*edb0*/  VIADD R7, R17, 0xfffffffa ;  /* 0xfffffffa11077836 */ /* 0x000fe20000000000 */
[----:B------:R-:W-:Y:S01]  /*edc0*/  ISETP.GT.AND P1, PT, R3, RZ, PT ;  /* 0x000000ff0300720c */ /* 0x000fe20003f24270 */
[----:B------:R-:W-:-:S03]  /*edd0*/  UIADD3 UR14, UR14, 0x1, URZ ;  /* 0x000000010e0e7890 */ /* 0x000fc6000fffe03f */
[----:B------:R-:W-:Y:S01]  /*ede0*/  ISETP.GE.AND P0, PT, R14, R7, PT ;  /* 0x000000070e00720c */ /* 0x000fe20003f06270 */
[----:B------:R-:W-:Y:S01]  /*edf0*/  UISETP.GT.AND UP0, UPT, UR14, 0x6, UPT ;  /* 0x000000060e00788c */ /* 0x000fe2000bf04270 */
[----:B------:R-:W-:-:S03]  /*ee00*/  SEL R7, RZ, 0x4, !P1 ;  /* 0x00000004ff077807 */ /* 0x000fc60004800000 */
[----:B------:R-:W-:Y:S01]  /*ee10*/  USEL UR14, UR14, URZ, !UP0 ;  /* 0x0000003f0e0e7287 */ /* 0x000fe2000c000000 */
[----:B------:R-:W-:Y:S01]  /*ee20*/  SEL R7, R7, RZ, !P0 ;  /* 0x000000ff07077207 */ /* 0x000fe20004000000 */
[----:B------:R-:W-:Y:S02]  /*ee30*/  WARPGROUP.DEPBAR.LE gsb0, 0x0 ;  /* 0x00008000000079c5 */ /* 0x000fe40000010000 */
[----:B------:R-:W-:Y:S01]  /*ee40*/  WARPGROUP.ARRIVE ;  /* 0x00000000000079c5 */ /* 0x000fe20000000000 */
[----:B------:R-:W-:Y:S02]  /*ee50*/  ISETP.NE.U32.AND P1, PT, R7, RZ, PT ;  /* 0x000000ff0700720c */ /* 0x000fe40003f25070 */
[----:B------:R-:W3:Y:S03]  /*ee60*/  LDL R7, [R1+0x354] ;  /* 0x0003540001077983 */ /* 0x000ee60000100800 */
[----:B------:R-:W-:Y:S01]  /*ee70*/  HGMMA.64x128x8.F32.TF32 R152, gdesc[UR24], R152, gsb0 ;  /* 0x05e00000189879f0 */ /* 0x000fe20008002898 */
[----:B------:R-:W-:-:S02]  /*ee80*/  UIADD3.64 UR24, UR8, 0x402, URZ ;  /* 0x0000040208187897 */ /* 0x000fc4000fffe03f */
[----:B------:R-:W-:Y:S02]  /*ee90*/  WARPGROUP.DEPBAR.LE gsb0, 0x0 ;  /* 0x00008000000079c5 */ /* 0x000fe40000010000 */
[----:B------:R-:W-:-:S07]  /*eea0*/  WARPGROUP.ARRIVE ;  /* 0x00000000000079c5 */ /* 0x000fce0000000000 */
[----:B------:R-:W-:Y:S01]  /*eeb0*/  HGMMA.64x128x8.F32.TF32 R152, gdesc[UR20], R152, gsb0 ;  /* 0x05e00000149879f0 */ /* 0x000fe20008002898 */
[----:B------:R-:W-:Y:S02]  /*eec0*/  UIADD3.64 UR20, UR8, 0x404, URZ ;  /* 0x0000040408147897 */ /* 0x000fe4000fffe03f */
[----:B------:R-:W-:Y:S02]  /*eed0*/  WARPGROUP.DEPBAR.LE gsb0, 0x0 ;  /* 0x00008000000079c5 */ /* 0x000fe40000010000 */
[----:B------:R-:W-:-:S07]  /*eee0*/  WARPGROUP.ARRIVE ;  /* 0x00000000000079c5 */ /* 0x000fce0000000000 */
[----:B------:R-:W-:Y:S01]  /*eef0*/  HGMMA.64x128x8.F32.TF32 R88, gdesc[UR4], R88, gsb0 ;  /* 0x05e00000045879f0 */ /* 0x000fe20008002858 */
[----:B------:R-:W-:Y:S02]  /*ef00*/  UIADD3.64 UR4, UR8, 0x5fe, URZ ;  /* 0x000005fe08047897 */ /* 0x000fe4000fffe03f */
[----:B------:R-:W-:Y:S02]  /*ef10*/  WARPGROUP.DEPBAR.LE gsb0, 0x0 ;  /* 0x00008000000079c5 */ /* 0x000fe40000010000 */
[----:B------:R-:W-:-:S07]  /*ef20*/  WARPGROUP.ARRIVE ;  /* 0x00000000000079c5 */ /* 0x000fce0000000000 */
[----:B------:R-:W-:Y:S03]  /*ef30*/  HGMMA.64x128x8.F32.TF32 R88, gdesc[UR28], R88, gsb0 ;  /* 0x05e000001c5879f0 */ /* 0x000fe60008002858 */
        /* <DEDUP_REMOVED lines=8> */
[----:B--2---:R-:W-:-:S07]  /*efc0*/  WARPGROUP.ARRIVE ;  /* 0x00000000000079c5 */ /* 0x004fce0000000000 */
[----:B------:R-:W-:Y:S01]  /*efd0*/  HGMMA.64x128x8.F32.TF32 R24, gdesc[UR4], R24, gsb0 ;  /* 0x05e00000041879f0 */ /* 0x000fe20008002818 */
[----:B------:R-:W-:Y:S01]  /*efe0*/  UIADD3.64 UR4, UR8, 0x600, URZ ;  /* 0x0000060008047897 */ /* 0x000fe2000fffe03f */
[----:B------:R-:W-:Y:S01]  /*eff0*/  UMOV UR6, UR10 ;  /* 0x0000000a00067c82 */ /* 0x000fe20008000000 */
[----:B------:R-:W-:Y:S01]  /*f000*/  UMOV UR7, UR11 ;  /* 0x0000000b00077c82 */ /* 0x000fe20008000000 */
[----:B------:R-:W-:Y:S02]  /*f010*/  WARPGROUP.DEPBAR.LE gsb0, 0x0 ;  /* 0x00008000000079c5 */ /* 0x000fe40000010000 */
[----:B------:R-:W-:-:S06]  /*f020*/  WARPGROUP.ARRIVE ;  /* 0x00000000000079c5 */ /* 0x000fcc0000000000 */
[----:B------:R-:W-:Y:S01]  /*f030*/  HGMMA.64x128x8.F32.TF32 R24, gdesc[UR4], R24, gsb0 ;  /* 0x05e00000041879f0 */ /* 0x000fe20008002818 */
[----:B------:R-:W-:Y:S01]  /*f040*/  UIADD3.64 UR8, UR8, 0x604, URZ ;  /* 0x0000060408087897 */ /* 0x000fe2000fffe03f */
[----:B------:R-:W-:Y:S01]  /*f050*/  UMOV UR10, UR22 ;  /* 0x00000016000a7c82 */ /* 0x000fe20008000000 */
[----:B------:R-:W-:Y:S01]  /*f060*/  UMOV UR11, UR23 ;  /* 0x00000017000b7c82 */ /* 0x000fe20008000000 */
[----:B------:R-:W-:Y:S02]  /*f070*/  WARPGROUP.DEPBAR.LE gsb0, 0x0 ;  /* 0x00008000000079c5 */ /* 0x000fe40000010000 */
[----:B------:R-:W-:-:S06]  /*f080*/  WARPGROUP.ARRIVE ;  /* 0x00000000000079c5 */ /* 0x000fcc0000000000 */
[----:B------:R-:W-:Y:S01]  /*f090*/  HGMMA.64x128x8.F32.TF32 R24, gdesc[UR24], R24, gsb0 ;  /* 0x05e00000181879f0 */ /* 0x000fe20008002818 */
[----:B------:R-:W-:Y:S01]  /*f0a0*/  ULEA UR4, UR14, UR12, 0xf ;  /* 0x0000000c0e047291 */ /* 0x000fe2000f8e783f */
[----:B-----5:R-:W-:Y:S01]  /*f0b0*/  IADD3 R10, P2, R2, R19, RZ ;  /* 0x00000013020a7210 */ /* 0x020fe20007f5e0ff */
[----:B------:R-:W-:Y:S02]  /*f0c0*/  WARPGROUP.DEPBAR.LE gsb0, 0x0 ;  /* 0x00008000000079c5 */ /* 0x000fe40000010000 */
[----:B------:R-:W-:-:S07]  /*f0d0*/  WARPGROUP.ARRIVE ;  /* 0x00000000000079c5 */ /* 0x000fce0000000000 */
[----:B------:R-:W-:Y:S01]  /*f0e0*/  HGMMA.64x128x8.F32.TF32 R24, gdesc[UR8], R24, gsb0 ;  /* 0x05e00000081879f0 */ /* 0x000fe20008002818 */
[----:B---3--:R-:W-:Y:S01]  /*f0f0*/  IMAD.X R11, R0, 0x1, R7, P2 ;  /* 0x00000001000b7824 */ /* 0x008fe200010e0607 */
[----:B------:R-:W-:Y:S01]  /*f100*/  IADD3 R7, R15, UR4, RZ ;  /* 0x000000040f077c10 */ /* 0x000fe2000fffe0ff */
[----:B------:R-:W-:Y:S02]  /*f110*/  WARPGROUP.DEPBAR.LE gsb0, 0x0 ;  /* 0x00008000000079c5 */ /* 0x000fe40000010000 */
[----:B------:R-:W-:Y:S06]  /*f120*/  BAR.SYNC.DEFER_BLOCKING 0x0 ;  /* 0x0000000000007b1d */ /* 0x000fec0000010000 */
[----:B------:R-:W-:Y:S01]  /*f130*/  @!PT LDS RZ, [RZ] ;  /* 0x00000000fffff984 */ /* 0x000fe20000000800 */
[----:B------:R-:W-:Y:S01]  /*f140*/  @!PT LDS RZ, [RZ] ;  /* 0x00000000fffff984 */ /* 0x000fe20000000800 */
[----:B------:R-:W-:Y:S01]  /*f150*/  @!PT LDS RZ, [RZ] ;  /* 0x00000000fffff984 */ /* 0x000fe20000000800 */
[----:B------:R1:W-:Y:S04]  /*f160*/  LDGSTS.E [R7], desc[UR16][R10.64], P1 ;  /* 0x000000000a077fae */ /* 0x0003e80008921850 */
[----:B------:R-:W2:Y:S01]  /*f170*/  LDL R11, [R1+0x358] ;  /* 0x00035800010b7983 */ /* 0x000ea20000100800 */
[----:B-1----:R-:W-:-:S05]  /*f180*/  IADD3 R10, P2, R2, R18, RZ ;  /* 0x00000012020a7210 */ /* 0x002fca0007f5e0ff */
[----:B--2---:R-:W-:-:S05]  /*f190*/  IMAD.X R11, R0, 0x1, R11, P2 ;  /* 0x00000001000b7824 */ /* 0x004fca00010e060b */
[----:B------:R1:W-:Y:S01]  /*f1a0*/  LDGSTS.E [R7+0x4000], desc[UR16][R10.64], P1 ;  /* 0x040000000a077fae */ /* 0x0003e20008921850 */
[----:B------:R-:W-:-:S04]  /*f1b0*/  ISETP.GT.AND P1, PT, R3, 0x1, PT ;  /* 0x000000010300780c */ /* 0x000fc80003f24270 */
[----:B-1----:R-:W-:-:S04]  /*f1c0*/  SEL R10, RZ, 0x4, !P1 ;  /* 0x00000004ff0a7807 */ /* 0x002fc80004800000 */
[----:B------:R-:W-:-:S04]  /*f1d0*/  SEL R10, R10, RZ, !P0 ;  /* 0x000000ff0a0a7207 */ /* 0x000fc80004000000 */
[----:B------:R-:W-:Y:S02]  /*f1e0*/  ISETP.NE.U32.AND P1, PT, R10, RZ, PT ;  /* 0x000000ff0a00720c */ /* 0x000fe40003f25070 */
[----:B------:R-:W-:-:S05]  /*f1f0*/  IADD3 R10, P2, R2, R20, RZ ;  /* 0x00000014020a7210 */ /* 0x000fca0007f5e0ff */
[----:B------:R-:W-:-:S06]  /*f200*/  IMAD.X R11, R0, 0x1, R21, P2 ;  /* 0x00000001000b7824 */ /* 0x000fcc00010e0615 */
[----:B------:R1:W-:Y:S02]  /*f210*/  LDGSTS.E [R7+0x4], desc[UR16][R10.64], P1 ;  /* 0x000040000a077fae */ /* 0x0003e40008921850 */
[----:B-1----:R-:W-:-:S05]  /*f220*/  IADD3 R10, P2, R2, R22, RZ ;  /* 0x00000016020a7210 */ /* 0x002fca0007f5e0ff */
[----:B------:R-:W-:-:S05]  /*f230*/  IMAD.X R11, R0, 0x1, R23, P2 ;  /* 0x00000001000b7824 */ /* 0x000fca00010e0617 */
        /* <DEDUP_REMOVED lines=8> */
[----:B-1----:R-:W-:-:S04]  /*f2c0*/  IADD3 R10, P2, R2, R218, RZ ;  /* 0x000000da020a7210 */ /* 0x002fc80007f5e0ff */
[----:B------:R-:W-:-:S05]  /*f2d0*/  IADD3.X R11, R0, R219, RZ, P2, !PT ;  /* 0x000000db000b7210 */ /* 0x000fca00017fe4ff */
        /* <DEDUP_REMOVED lines=15> */
[----:B------:R-:W-:Y:S02]  /*f3d0*/  LOP3.LUT R7, R15, 0x10, RZ, 0x3c, !PT ;  /* 0x000000100f077812 */ /* 0x000fe400078e3cff */
[----:B------:R-:W-:-:S03]  /*f3e0*/  IADD3 R10, P2, R2, R224, RZ ;  /* 0x000000e0020a7210 */ /* 0x000fc60007f5e0ff */
[----:B------:R-:W-:Y:S02]  /*f3f0*/  VIADD R7, R7, UR4 ;  /* 0x0000000407077c36 */ /* 0x000fe40008000000 */
[----:B------:R-:W-:-:S05]  /*f400*/  IMAD.X R11, R0, 0x1, R225, P2 ;  /* 0x00000001000b7824 */ /* 0x000fca00010e06e1 */
[----:B------:R1:W-:Y:S02]  /*f410*/  LDGSTS.E [R7], desc[UR16][R10.64], P1 ;  /* 0x000000000a077fae */ /* 0x0003e40008921850 */
        /* <DEDUP_REMOVED lines=27> */
[----:B------:R-:W-:-:S04]  /*f5d0*/  IADD3 R10, P2, R2, R236, RZ ;  /* 0x000000ec020a7210 */ /* 0x000fc80007f5e0ff */
[----:B------:R-:W-:-:S07]  /*f5e0*/  IADD3.X R11, R0, R237, RZ, P2, !PT ;  /* 0x000000ed000b7210 */ /* 0x000fce00017fe4ff */
        /* <DEDUP_REMOVED lines=35> */
[----:B------:R1:W-:Y:S04]  /*f820*/  LDGSTS.E [R7+0x4008], desc[UR16][R10.64], P1 ;  /* 0x040080000a077fae */ /* 0x0003e80008921850 */
[----:B------:R-:W2:Y:S01]  /*f830*/  LDL R11, [R1+0x100] ;  /* 0x00010000010b7983 */ /* 0x000ea20000100800 */
[----:B------:R-:W-:-:S04]  /*f840*/  ISETP.GT.AND P1, PT, R3, 0xb, PT ;  /* 0x0000000b0300780c */ /* 0x000fc80003f24270 */
[----:B-1----:R-:W-:-:S04]  /*f850*/  SEL R10, RZ, 0x4, !P1 ;  /* 0x00000004ff0a7807 */ /* 0x002fc80004800000 */
[----:B------:R-:W-:-:S04]  /*f860*/  SEL R10, R10, RZ, !P0 ;  /* 0x000000ff0a0a7207 */ /* 0x000fc80004000000 */
[----:B------:R-:W-:Y:S02]  /*f870*/  ISETP.NE.U32.AND P1, PT, R10, RZ, PT ;  /* 0x000000ff0a00720c */ /* 0x000fe40003f25070 */
[----:B------:R-:W-:-:S05]  /*f880*/  IADD3 R10, P2, R2, R252, RZ ;  /* 0x000000fc020a7210 */ /* 0x000fca0007f5e0ff */
[----:B--2---:R-:W-:-:S06]  /*f890*/  IMAD.X R11, R0, 0x1, R11, P2 ;  /* 0x00000001000b7824 */ /* 0x004fcc00010e060b */
[----:B------:R1:W-:Y:S04]  /*f8a0*/  LDGSTS.E [R7+0xc], desc[UR16][R10.64], P1 ;  /* 0x0000c0000a077fae */ /* 0x0003e80008921850 */
[----:B------:R-:W1:Y:S02]  /*f8b0*/  LDL R11, [R1+0x104] ;  /* 0x00010400010b7983 */ /* 0x000e640000100800 */
[----:B-1----:R-:W-:Y:S02]  /*f8c0*/  IADD3 R10, P2, R2, R11, RZ ;  /* 0x0000000b020a7210 */ /* 0x002fe40007f5e0ff */
[----:B------:R-:W2:Y:S02]  /*f8d0*/  LDL R11, [R1+0x108] ;  /* 0x00010800010b7983 */ /* 0x000ea40000100800 */
[----:B--2---:R-:W-:-:S05]  /*f8e0*/  IADD3.X R11, R0, R11, RZ, P2, !PT ;  /* 0x0000000b000b7210 */ /* 0x004fca00017fe4ff */
[----:B------:R1:W-:Y:S04]  /*f8f0*/  LDGSTS.E [R7+0x400c], desc[UR16][R10.64], P1 ;  /* 0x0400c0000a077fae */ /* 0x0003e80008921850 */
[----:B------:R-:W2:Y:S01]  /*f900*/  LDL R11, [R1+0x10c] ;  /* 0x00010c00010b7983 */ /* 0x000ea20000100800 */
[----:B------:R-:W-:-:S04]  /*f910*/  ISETP.GT.AND P1, PT, R3, 0xc, PT ;  /* 0x0000000c0300780c */ /* 0x000fc80003f24270 */
[----:B-1----:R-:W-:-:S04]  /*f920*/  SEL R7, RZ, 0x4, !P1 ;  /* 0x00000004ff077807 */ /* 0x002fc80004800000 */
[----:B------:R-:W-:Y:S02]  /*f930*/  SEL R7, R7, RZ, !P0 ;  /* 0x000000ff07077207 */ /* 0x000fe40004000000 */
[----:B--2---:R-:W-:Y:S02]  /*f940*/  IADD3 R10, P2, R2, R11, RZ ;  /* 0x0000000b020a7210 */ /* 0x004fe40007f5e0ff */
[----:B------:R-:W2:Y:S01]  /*f950*/  LDL R11, [R1+0x110] ;  /* 0x00011000010b7983 */ /* 0x000ea20000100800 */
[----:B------:R-:W-:Y:S02]  /*f960*/  ISETP.NE.U32.AND P1, PT, R7, RZ, PT ;  /* 0x000000ff0700720c */ /* 0x000fe40003f25070 */
[----:B------:R-:W-:-:S05]  /*f970*/  LOP3.LUT R7, R15, 0x30, RZ, 0x3c, !PT ;  /* 0x000000300f077812 */ /* 0x000fca00078e3cff */
[----:B------:R-:W-:Y:S02]  /*f980*/  VIADD R7, R7, UR4 ;  /* 0x0000000407077c36 */ /* 0x000fe40008000000 */
[----:B--2---:R-:W-:-:S05]  /*f990*/  IMAD.X R11, R0, 0x1, R11, P2 ;  /* 0x00000001000b7824 */ /* 0x004fca00010e060b */
[----:B------:R1:W-:Y:S04]  /*f9a0*/  LDGSTS.E [R7], desc[UR16][R10.64], P1 ;  /* 0x000000000a077fae */ /* 0x0003e80008921850 */
[----:B------:R-:W1:Y:S02]  /*f9b0*/  LDL R11, [R1+0x114] ;  /* 0x00011400010b7983 */ /* 0x000e640000100800 */
[----:B-1----:R-:W-:Y:S02]  /*f9c0*/  IADD3 R10, P2, R2, R11, RZ ;  /* 0x0000000b020a7210 */ /* 0x002fe40007f5e0ff */
[----:B------:R-:W2:Y:S03]  /*f9d0*/  LDL R11, [R1+0x118] ;  /* 0x00011800010b7983 */ /* 0x000ea60000100800 */
[----:B--2---:R-:W-:-:S05]  /*f9e0*/  IMAD.X R11, R0, 0x1, R11, P2 ;  /* 0x00000001000b7824 */ /* 0x004fca00010e060b */
[----:B------:R1:W-:Y:S04]  /*f9f0*/  LDGSTS.E [R7+0x4000], desc[UR16][R10.64], P1 ;  /* 0x040000000a077fae */ /* 0x0003e80008921850 */
[----:B------:R-:W2:Y:S01]  /*fa00*/  LDL R11, [R1+0x11c] ;  /* 0x00011c00010b7983 */ /* 0x000ea20000100800 */
[----:B------:R-:W-:-:S04]  /*fa10*/  ISETP.GT.AND P1, PT, R3, 0xd, PT ;  /* 0x0000000d0300780c */ /* 0x000fc80003f24270 */
[----:B-1----:R-:W-:-:S04]  /*fa20*/  SEL R10, RZ, 0x4, !P1 ;  /* 0x00000004ff0a7807 */ /* 0x002fc80004800000 */
[----:B------:R-:W-:-:S04]  /*fa30*/  SEL R10, R10, RZ, !P0 ;  /* 0x000000ff0a0a7207 */ /* 0x000fc80004000000 */
[----:B------:R-:W-:Y:S02]  /*fa40*/  ISETP.NE.U32.AND P1, PT, R10, RZ, PT ;  /* 0x000000ff0a00720c */ /* 0x000fe40003f25070 */
[----:B--2---:R-:W-:Y:S02]  /*fa50*/  IADD3 R10, P2, R2, R11, RZ ;  /* 0x0000000b020a7210 */ /* 0x004fe40007f5e0ff */
[----:B------:R-:W2:Y:S03]  /*fa60*/  LDL R11, [R1+0x120] ;  /* 0x00012000010b7983 */ /* 0x000ea60000100800 */
        /* <DEDUP_REMOVED lines=43> */
[----:B------:R-:W-:Y:S01]  /*fd20*/  VIADD R7, R7, UR4 ;  /* 0x0000000407077c36 */ /* 0x000fe20008000000 */
[----:B--2---:R-:W-:-:S05]  /*fd30*/  IADD3.X R11, R0, R11, RZ, P2, !PT ;  /* 0x0000000b000b7210 */ /* 0x004fca00017fe4ff */
        /* <DEDUP_REMOVED lines=26> */
[----:B------:R-:W2:Y:S02]  /*fee0*/  LDL R11, [R1+0x170] ;  /* 0x00017000010b7983 */ /* 0x000ea40000100800 */
[----:B--2---:R-:W-:-:S07]  /*fef0*/  IADD3.X R11, R0, R11, RZ, P2, !PT ;  /* 0x0000000b000b7210 */ /* 0x004fce00017fe4ff */
        /* <DEDUP_REMOVED lines=27> */
[----:B------:R-:W-:-:S04]  /*100b0*/  LOP3.LUT R7, R15, 0x50, RZ, 0x3c, !PT ;  /* 0x000000500f077812 */ /* 0x000fc800078e3cff */
[----:B------:R-:W-:Y:S01]  /*100c0*/  IADD3 R7, R7, UR4, RZ ;  /* 0x0000000407077c10 */ /* 0x000fe2000fffe0ff */
[----:B--2---:R-:W-:-:S06]  /*100d0*/  IMAD.X R11, R0, 0x1, R11, P2 ;  /* 0x00000001000b7824 */ /* 0x004fcc00010e060b */
        /* <DEDUP_REMOVED lines=163> */
[----:B------:R1:W-:Y:S01]  /*10b10*/  LDGSTS.E [R7+0x400c], desc[UR16][R10.64], P1 ;  /* 0x0400c0000a077fae */ /* 0x0003e20008921850 */
[----:B------:R-:W-:-:S03]  /*10b20*/  ULEA UR4, UR14, UR12, 0xe ;  /* 0x0000000c0e047291 */ /* 0x000fc6000f8e703f */
[----:B------:R-:W0:Y:S01]  /*10b30*/  LDGDEPBAR ;  /* 0x00000000000079af */ /* 0x000e220000000000 */
[----:B-1----:R-:W1:Y:S03]  /*10b40*/  S2R R10, SR_TID.X ;  /* 0x00000000000a7919 */ /* 0x002e660000002100 */
[----:B------:R-:W2:Y:S01]  /*10b50*/  LDL R11, [R1+0x24c] ;  /* 0x00024c00010b7983 */ /* 0x000ea20000100800 */
[----:B-1----:R-:W-:-:S04]  /*10b60*/  LOP3.LUT R10, R10, 0x1f, RZ, 0xc0, !PT ;  /* 0x0000001f0a0a7812 */ /* 0x002fc800078ec0ff */
[----:B------:R-:W-:-:S04]  /*10b70*/  ISETP.GE.AND P1, PT, R10, R3, PT ;  /* 0x000000030a00720c */ /* 0x000fc80003f26270 */
[----:B------:R-:W-:-:S04]  /*10b80*/  SEL R7, RZ, 0x4, P1 ;  /* 0x00000004ff077807 */ /* 0x000fc80000800000 */
[----:B------:R-:W-:-:S04]  /*10b90*/  SEL R7, R7, RZ, !P0 ;  /* 0x000000ff07077207 */ /* 0x000fc80004000000 */
[----:B------:R-:W-:Y:S02]  /*10ba0*/  ISETP.NE.U32.AND P0, PT, R7, RZ, PT ;  /* 0x000000ff0700720c */ /* 0x000fe40003f05070 */
[----:B------:R-:W3:Y:S01]  /*10bb0*/  LDL R7, [R1+0x250] ;  /* 0x0002500001077983 */ /* 0x000ee20000100800 */
[----:B--2---:R-:W-:-:S05]  /*10bc0*/  IADD3 R10, P1, R5, R11, RZ ;  /* 0x0000000b050a7210 */ /* 0x004fca0007f3e0ff */
[----:B---3--:R-:W-:Y:S02]  /*10bd0*/  IMAD.X R11, R4, 0x1, R7, P1 ;  /* 0x00000001040b7824 */ /* 0x008fe400008e0607 */
[----:B------:R-:W-:-:S05]  /*10be0*/  VIADD R7, R16, UR4 ;  /* 0x0000000410077c36 */ /* 0x000fca0008000000 */
[----:B------:R1:W-:Y:S04]  /*10bf0*/  LDGSTS.E [R7+0x38000], desc[UR16][R10.64], P0 ;  /* 0x380000000a077fae */ /* 0x0003e80008121850 */
[----:B------:R-:W1:Y:S02]  /*10c00*/  LDL R11, [R1+0x25c] ;  /* 0x00025c00010b7983 */ /* 0x000e640000100800 */
[----:B-1----:R-:W-:Y:S02]  /*10c10*/  IADD3 R10, P1, R5, R11, RZ ;  /* 0x0000000b050a7210 */ /* 0x002fe40007f3e0ff */
[----:B------:R-:W2:Y:S03]  /*10c20*/  LDL R11, [R1+0x260] ;  /* 0x00026000010b7983 */ /* 0x000ea60000100800 */
[----:B--2---:R-:W-:-:S05]  /*10c30*/  IMAD.X R11, R4, 0x1, R11, P1 ;  /* 0x00000001040b7824 */ /* 0x004fca00008e060b */
        /* <DEDUP_REMOVED lines=8> */
[----:B------:R-:W2:Y:S02]  /*10cc0*/  LDL R11, [R1+0x280] ;  /* 0x00028000010b7983 */ /* 0x000ea40000100800 */
[----:B--2---:R-:W-:-:S05]  /*10cd0*/  IADD3.X R11, R4, R11, RZ, P1, !PT ;  /* 0x0000000b040b7210 */ /* 0x004fca0000ffe4ff */
        /* <DEDUP_REMOVED lines=61> */
[----:B------:R-:W2:Y:S01]  /*110b0*/  LDL R11, [R1+0x254] ;  /* 0x00025400010b7983 */ /* 0x000ea20000100800 */
[----:B-1----:R-:W-:Y:S02]  /*110c0*/  LOP3.LUT R7, R16, 0x40, RZ, 0x3c, !PT ;  /* 0x0000004010077812 */ /* 0x002fe400078e3cff */
[----:B--2---:R-:W-:Y:S02]  /*110d0*/  IADD3 R10, P1, R5, R11, RZ ;  /* 0x0000000b050a7210 */ /* 0x004fe40007f3e0ff */
[----:B------:R-:W2:Y:S01]  /*110e0*/  LDL R11, [R1+0x258] ;  /* 0x00025800010b7983 */ /* 0x000ea20000100800 */
[----:B------:R-:W-:-:S02]  /*110f0*/  VIADD R7, R7, UR4 ;  /* 0x0000000407077c36 */ /* 0x000fc40008000000 */
        /* <DEDUP_REMOVED lines=74> */
[----:B------:R-:W2:Y:S01]  /*115a0*/  LDL R11, [R1+0x348] ;  /* 0x00034800010b7983 */ /* 0x000ea20000100800 */
[----:B------:R-:W-:Y:S02]  /*115b0*/  IADD3 R14, R14, 0x1, RZ ;  /* 0x000000010e0e7810 */ /* 0x000fe40007ffe0ff */
[----:B------:R-:W-:Y:S01]  /*115c0*/  LEA R2, P2, R6, R2, 0x2 ;  /* 0x0000000206027211 */ /* 0x000fe200078410ff */
[----:B------:R-:W-:-:S02]  /*115d0*/  VIADD R3, R3, 0xffffffe0 ;  /* 0xffffffe003037836 */ /* 0x000fc40000000000 */
[----:B--2---:R-:W-:-:S05]  /*115e0*/  IMAD.X R11, R4, 0x1, R11, P1 ;  /* 0x00000001040b7824 */ /* 0x004fca00008e060b */
[----:B------:R1:W-:Y:S01]  /*115f0*/  LDGSTS.E [R7+0x3be00], desc[UR16][R10.64], P0 ;  /* 0x3be000000a077fae */ /* 0x0003e20008121850 */
[----:B------:R-:W-:Y:S02]  /*11600*/  ISETP.NE.U32.AND P0, PT, R17, R14, PT ;  /* 0x0000000e1100720c */ /* 0x000fe40003f05070 */
[----:B------:R-:W-:Y:S01]  /*11610*/  LEA R5, P1, R8, R5, 0x2 ;  /* 0x0000000508057211 */ /* 0x000fe200078210ff */
[----:B------:R-:W0:Y:S01]  /*11620*/  LDGDEPBAR ;  /* 0x00000000000079af */ /* 0x000e220000000000 */
[----:B-1----:R-:W-:Y:S02]  /*11630*/  SHF.R.S32.HI R11, RZ, 0x1f, R6 ;  /* 0x0000001fff0b7819 */ /* 0x002fe40000011406 */
[----:B------:R-:W-:Y:S02]  /*11640*/  SHF.R.S32.HI R10, RZ, 0x1f, R8 ;  /* 0x0000001fff0a7819 */ /* 0x000fe40000011408 */
[----:B------:R-:W-:Y:S02]  /*11650*/  SHF.L.U64.HI R11, R6, 0x2, R11 ;  /* 0x00000002060b7819 */ /* 0x000fe4000001020b */
[----:B------:R-:W-:-:S03]  /*11660*/  SHF.L.U64.HI R10, R8, 0x2, R10 ;  /* 0x00000002080a7819 */ /* 0x000fc6000001020a */
[----:B------:R-:W-:Y:S02]  /*11670*/  IMAD.X R0, R0, 0x1, R11, P2 ;  /* 0x0000000100007824 */ /* 0x000fe400010e060b */
[----:B------:R-:W-:Y:S01]  /*11680*/  IMAD.X R4, R4, 0x1, R10, P1 ;  /* 0x0000000104047824 */ /* 0x000fe200008e060a */
[----:B------:R-:W-:Y:S06]  /*11690*/  @P0 BRA `(.L_x_1) ;  /* 0xffffffc800f80947 */ /* 0x000fec000383ffff */
.L_x_0:
[----:B------:R-:W1:Y:S01]  /*116a0*/  S2R R4, SR_TID.X ;  /* 0x0000000000047919 */ /* 0x000e620000002100 */
[----:B------:R-:W-:-:S04]  /*116b0*/  DEPBAR.LE SB0, 0x0 ;  /* 0x000080000000791a */ /* 0x000fc80000000000 */
[----:B------:R-:W-:Y:S01]  /*116c0*/  IMAD.MOV.U32 R6, RZ, RZ, R152 ;  /* 0x000000ffff067224 */ /* 0x000fe200078e0098 */
[----:B------:R-:W-:Y:S01]  /*116d0*/  ULDC UR4, c[0x0][0x22c] ;  /* 0x00008b0000047ab9 */ /* 0x000fe20000000800 */
[----:B------:R-:W-:Y:S01]  /*116e0*/  IMAD.MOV.U32 R7, RZ, RZ, R154 ;  /* 0x000000ffff077224 */ /* 0x000fe200078e009a */
[----:B------:R-:W-:Y:S01]  /*116f0*/  MOV R18, R24 ;  /* 0x0000001800127202 */ /* 0x000fe20000000f00 */
[----:B------:R-:W-:Y:S01]  /*11700*/  IMAD.MOV.U32 R16, RZ, RZ, R88 ;  /* 0x000000ffff107224 */ /* 0x000fe200078e0058 */
[----:B------:R-:W-:Y:S01]  /*11710*/  ULDC.64 UR28, c[0x0][0x228] ;  /* 0x00008a00001c7ab9 */ /* 0x000fe20000000a00 */
[----:B------:R-:W-:Y:S01]  /*11720*/  IMAD.MOV.U32 R17, RZ, RZ, R90 ;  /* 0x000000ffff117224 */ /* 0x000fe200078e005a */
[----:B------:R-:W-:Y:S01]  /*11730*/  ULDC UR5, c[0x0][0x22c] ;  /* 0x00008b0000057ab9 */ /* 0x000fe20000000800 */
[----:B------:R-:W-:Y:S02]  /*11740*/  IMAD.MOV.U32 R19, RZ, RZ, R26 ;  /* 0x000000ffff137224 */ /* 0x000fe400078e001a */
[----:B------:R-:W-:-:S02]  /*11750*/  IMAD.MOV.U32 R218, RZ, RZ, R193 ;  /* 0x000000ffffda7224 */ /* 0x000fc400078e00c1 */
[----:B------:R-:W-:Y:S01]  /*11760*/  IMAD.MOV.U32 R219, RZ, RZ, R195 ;  /* 0x000000ffffdb7224 */ /* 0x000fe200078e00c3 */
[----:B------:R-:W-:Y:S01]  /*11770*/  MOV R223, R199 ;  /* 0x000000c700df7202 */ /* 0x000fe20000000f00 */
[----:B------:R-:W-:Y:S02]  /*11780*/  IMAD.MOV.U32 R222, RZ, RZ, R197 ;  /* 0x000000ffffde7224 */ /* 0x000fe400078e00c5 */
[----:B------:R-:W-:Y:S02]  /*11790*/  IMAD.MOV.U32 R226, RZ, RZ, R201 ;  /* 0x000000ffffe27224 */ /* 0x000fe400078e00c9 */
[----:B------:R-:W-:Y:S02]  /*117a0*/  IMAD.MOV.U32 R227, RZ, RZ, R203 ;  /* 0x000000ffffe37224 */ /* 0x000fe400078e00cb */
[----:B------:R-:W-:Y:S02]  /*117b0*/  IMAD.MOV.U32 R230, RZ, RZ, R205 ;  /* 0x000000ffffe67224 */ /* 0x000fe400078e00cd */
[----:B------:R-:W-:Y:S01]  /*117c0*/  IMAD.MOV.U32 R231, RZ, RZ, R207 ;  /* 0x000000ffffe77224 */ /* 0x000fe200078e00cf */
[----:B------:R-:W-:Y:S01]  /*117d0*/  MOV R234, R209 ;  /* 0x000000d100ea7202 */ /* 0x000fe20000000f00 */
[----:B------:R-:W-:-:S02]  /*117e0*/  IMAD.MOV.U32 R235, RZ, RZ, R211 ;  /* 0x000000ffffeb7224 */ /* 0x000fc400078e00d3 */
[----:B------:R-:W-:Y:S01]  /*117f0*/  IMAD.MOV.U32 R244, RZ, RZ, R145 ;  /* 0x000000fffff47224 */ /* 0x000fe200078e0091 */
[C---:B-1----:R-:W-:Y:S01]  /*11800*/  SHF.L.U32 R0, R4.reuse, 0x6, RZ ;  /* 0x0000000604007819 */ /* 0x042fe200000006ff */
[C---:B------:R-:W-:Y:S01]  /*11810*/  IMAD.SHL.U32 R3, R4.reuse, 0x10, RZ ;  /* 0x0000001004037824 */ /* 0x040fe200078e00ff */
[----:B------:R-:W-:Y:S01]  /*11820*/  LOP3.LUT R5, R4, 0x60, RZ, 0xc0, !PT ;  /* 0x0000006004057812 */ /* 0x000fe200078ec0ff */
[----:B------:R-:W-:Y:S01]  /*11830*/  IMAD.MOV.U32 R245, RZ, RZ, R147 ;  /* 0x000000fffff57224 */ /* 0x000fe200078e0093 */
[----:B------:R-:W-:Y:S01]  /*11840*/  LOP3.LUT R0, R0, 0x400, RZ, 0xc0, !PT ;  /* 0x0000040000007812 */ /* 0x000fe200078ec0ff */
[----:B------:R-:W-:Y:S01]  /*11850*/  IMAD.MOV.U32 R246, RZ, RZ, R81 ;  /* 0x000000fffff67224 */ /* 0x000fe200078e0051 */
[----:B------:R-:W-:Y:S01]  /*11860*/  LOP3.LUT R3, R3, 0xf0, RZ, 0xc0, !PT ;  /* 0x000000f003037812 */ /* 0x000fe200078ec0ff */
[----:B------:R-:W-:Y:S01]  /*11870*/  VIADD R2, R9, 0x7f ;  /* 0x0000007f09027836 */ /* 0x000fe20000000000 */
[----:B------:R-:W-:Y:S02]  /*11880*/  LOP3.LUT R252, R4, 0x7f, RZ, 0xc0, !PT ;  /* 0x0000007f04fc7812 */ /* 0x000fe400078ec0ff */
[----:B------:R-:W-:Y:S01]  /*11890*/  MOV R247, R83 ;  /* 0x0000005300f77202 */ /* 0x000fe20000000f00 */
[----:B------:R-:W2:Y:S01]  /*118a0*/  LDL.LU R4, [R1] ;  /* 0x0000000001047983 */ /* 0x000ea20000300800 */
[----:B------:R-:W-:Y:S01]  /*118b0*/  IADD3 R0, R0, UR12, R3 ;  /* 0x0000000c00007c10 */ /* 0x000fe2000fffe003 */
[----:B------:R-:W-:Y:S01]  /*118c0*/  IMAD.MOV.U32 R238, RZ, RZ, R212 ;  /* 0x000000ffffee7224 */ /* 0x000fe200078e00d4 */
[----:B------:R-:W1:Y:S01]  /*118d0*/  LDC R8, c[0x0][0x244] ;  /* 0x00009100ff087b82 */ /* 0x000e620000000800 */
[----:B------:R-:W-:Y:S01]  /*118e0*/  IMAD.MOV.U32 R239, RZ, RZ, R214 ;  /* 0x000000ffffef7224 */ /* 0x000fe200078e00d6 */
[----:B------:R-:W-:Y:S01]  /*118f0*/  ISETP.GE.AND P0, PT, R2, UR29, PT ;  /* 0x0000001d02007c0c */ /* 0x000fe2000bf06270 */
[----:B------:R-:W-:-:S05]  /*11900*/  IMAD R0, R5, 0x8, R0 ;  /* 0x0000000805007824 */ /* 0x000fca00078e0200 */
[----:B------:R-:W-:Y:S01]  /*11910*/  BAR.SYNC.DEFER_BLOCKING 0x0 ;  /* 0x0000000000007b1d */ /* 0x000fe20000010000 */
[----:B------:R-:W-:Y:S01]  /*11920*/  LEA R252, R252, UR12, 0x4 ;  /* 0x0000000cfcfc7c11 */ /* 0x000fe2000f8e20ff */
[----:B------:R-:W-:Y:S02]  /*11930*/  IMAD.MOV.U32 R154, RZ, RZ, R173 ;  /* 0x000000ffff9a7224 */ /* 0x000fe400078e00ad */
[C---:B------:R-:W-:Y:S02]  /*11940*/  VIADD R3, R9.reuse, 0x1 ;  /* 0x0000000109037836 */ /* 0x040fe40000000000 */
[----:B------:R-:W-:Y:S01]  /*11950*/  VIADD R2, R9, 0x2 ;  /* 0x0000000209027836 */ /* 0x000fe20000000000 */
[----:B------:R-:W-:Y:S01]  /*11960*/  ULDC.64 UR6, c[0x0][0x228] ;  /* 0x00008a0000067ab9 */ /* 0x000fe20000000a00 */
[----:B------:R-:W2:Y:S01]  /*11970*/  LDL.LU R5, [R1+0x8] ;  /* 0x0000080001057983 */ /* 0x000ea20000300800 */
[----:B------:R-:W-:Y:S01]  /*11980*/  ISETP.GE.AND P3, PT, R3, UR4, PT ;  /* 0x0000000403007c0c */ /* 0x000fe2000bf66270 */
[----:B------:R-:W-:Y:S01]  /*11990*/  ULDC UR4, c[0x0][0x22c] ;  /* 0x00008b0000047ab9 */ /* 0x000fe20000000800 */
[----:B------:R-:W-:Y:S01]  /*119a0*/  IADD3 R3, R9, 0x3, RZ ;  /* 0x0000000309037810 */ /* 0x000fe20007ffe0ff */
[----:B------:R-:W-:Y:S01]  /*119b0*/  ULDC.64 UR30, c[0x0][0x228] ;  /* 0x00008a00001e7ab9 */ /* 0x000fe20000000a00 */
[----:B------:R-:W-:Y:S01]  /*119c0*/  ISETP.GE.AND P2, PT, R2, UR4, PT ;  /* 0x0000000402007c0c */ /* 0x000fe2000bf46270 */
[----:B------:R-:W-:Y:S01]  /*119d0*/  ULDC UR26, c[0x0][0x248] ;  /* 0x00009200001a7ab9 */ /* 0x000fe20000000800 */
[----:B------:R-:W-:Y:S01]  /*119e0*/  ISETP.GE.AND P1, PT, R3, UR5, PT ;  /* 0x0000000503007c0c */ /* 0x000fe2000bf26270 */
[----:B------:R-:W-:Y:S01]  /*119f0*/  ULDC.64 UR4, c[0x0][0x220] ;  /* 0x0000880000047ab9 */ /* 0x000fe20000000a00 */
        /* <DEDUP_REMOVED lines=8> */
[----:B--2---:R2:W-:Y:S01]  /*11a80*/  STSM.16.M88.4 [R0], R4 ;  /* 0x0000000400007844 */ /* 0x0045e20000000200 */
[----:B------:R-:W-:Y:S06]  /*11a90*/  BAR.SYNC.DEFER_BLOCKING 0x0 ;  /* 0x0000000000007b1d */ /* 0x000fec0000010000 */
[----:B--2---:R-:W2:Y:S04]  /*11aa0*/  LDL.LU R4, [R1+0x4] ;  /* 0x0000040001047983 */ /* 0x004ea80000300800 */
[----:B------:R-:W2:Y:S04]  /*11ab0*/  LDL.LU R5, [R1+0xc] ;  /* 0x00000c0001057983 */ /* 0x000ea80000300800 */
[----:B------:R-:W3:Y:S01]  /*11ac0*/  LDS.128 R20, [R252] ;  /* 0x00000000fc147984 */ /* 0x000ee20000000c00 */
[----:B------:R-:W-:Y:S06]  /*11ad0*/  BAR.SYNC.DEFER_BLOCKING 0x0 ;  /* 0x0000000000007b1d */ /* 0x000fec0000010000 */
[----:B------:R-:W-:Y:S02]  /*11ae0*/  STSM.16.M88.4 [R0], R16 ;  /* 0x0000001000007844 */ /* 0x000fe40000000200 */
[----:B------:R-:W-:Y:S06]  /*11af0*/  BAR.SYNC.DEFER_BLOCKING 0x0 ;  /* 0x0000000000007b1d */ /* 0x000fec0000010000 */
[----:B------:R-:W4:Y:S01]  /*11b00*/  LDS.128 R16, [R252] ;  /* 0x00000000fc107984 */ /* 0x000f220000000c00 */
[----:B------:R-:W-:-:S02]  /*11b10*/  IMAD.MOV.U32 R6, RZ, RZ, R153 ;  /* 0x000000ffff067224 */ /* 0x000fc400078e0099 */
[----:B------:R-:W-:Y:S01]  /*11b20*/  IMAD.MOV.U32 R7, RZ, RZ, R155 ;  /* 0x000000ffff077224 */ /* 0x000fe200078e009b */
[----:B------:R-:W-:Y:S06]  /*11b30*/  BAR.SYNC.DEFER_BLOCKING 0x0 ;  /* 0x0000000000007b1d */ /* 0x000fec0000010000 */
[----:B---3--:R-:W-:Y:S04]  /*11b40*/  STL.64 [R1+0x130], R20 ;  /* 0x0001301401007387 */ /* 0x008fe80000100a00 */
[----:B------:R-:W-:Y:S04]  /*11b50*/  STL.64 [R1+0x138], R22 ;  /* 0x0001381601007387 */ /* 0x000fe80000100a00 */
[----:B----4-:R-:W-:Y:S04]  /*11b60*/  STL.64 [R1+0x120], R16 ;  /* 0x0001201001007387 */ /* 0x010fe80000100a00 */
[----:B------:R-:W-:Y:S04]  /*11b70*/  STL.64 [R1+0x128], R18 ;  /* 0x0001281201007387 */ /* 0x000fe80000100a00 */
[----:B--2---:R2:W-:Y:S01]  /*11b80*/  STSM.16.M88.4 [R0], R4 ;  /* 0x0000000400007844 */ /* 0x0045e20000000200 */
[----:B------:R-:W-:Y:S06]  /*11b90*/  BAR.SYNC.DEFER_BLOCKING 0x0 ;  /* 0x0000000000007b1d */ /* 0x000fec0000010000 */
[----:B--2---:R-:W2:Y:S04]  /*11ba0*/  LDL.LU R4, [R1+0x10] ;  /* 0x0000100001047983 */ /* 0x004ea80000300800 */
[----:B------:R-:W2:Y:S04]  /*11bb0*/  LDL.LU R5, [R1+0x18] ;  /* 0x0000180001057983 */ /* 0x000ea80000300800 */
[----:B------:R-:W3:Y:S01]  /*11bc0*/  LDS.128 R20, [R252] ;  /* 0x00000000fc147984 */ /* 0x000ee20000000c00 */
[----:B------:R-:W-:Y:S01]  /*11bd0*/  IMAD.MOV.U32 R16, RZ, RZ, R89 ;  /* 0x000000ffff107224 */ /* 0x000fe200078e0059 */
[----:B------:R-:W-:Y:S01]  /*11be0*/  MOV R17, R91 ;  /* 0x0000005b00117202 */ /* 0x000fe20000000f00 */
[----:B------:R-:W-:Y:S01]  /*11bf0*/  BAR.SYNC.DEFER_BLOCKING 0x0 ;  /* 0x0000000000007b1d */ /* 0x000fe20000010000 */
[----:B------:R-:W-:-:S02]  /*11c00*/  IMAD.MOV.U32 R18, RZ, RZ, R25 ;  /* 0x000000ffff127224 */ /* 0x000fc400078e0019 */
[----:B------:R-:W-:-:S05]  /*11c10*/  IMAD.MOV.U32 R19, RZ, RZ, R27 ;  /* 0x000000ffff137224 */ /* 0x000fca00078e001b */
[----:B------:R-:W-:Y:S01]  /*11c20*/  STSM.16.M88.4 [R0], R16 ;  /* 0x0000001000007844 */ /* 0x000fe20000000200 */
[----:B------:R-:W-:Y:S01]  /*11c30*/  BAR.SYNC.DEFER_BLOCKING 0x0 ;  /* 0x0000000000007b1d */ /* 0x000fe20000010000 */
[----:B------:R-:W-:Y:S02]  /*11c40*/  IMAD.MOV.U32 R6, RZ, RZ, R156 ;  /* 0x000000ffff067224 */ /* 0x000fe400078e009c */
[----:B------:R-:W-:-:S03]  /*11c50*/  IMAD.MOV.U32 R7, RZ, RZ, R158 ;  /* 0x000000ffff077224 */ /* 0x000fc600078e009e */
[----:B------:R-:W4:Y:S02]  /*11c60*/  LDS.128 R16, [R252] ;  /* 0x00000000fc107984 */ /* 0x000f240000000c00 */
[----:B------:R-:W-:Y:S06]  /*11c70*/  BAR.SYNC.DEFER_BLOCKING 0x0 ;  /* 0x0000000000007b1d */ /* 0x000fec0000010000 */
[----:B---3--:R-:W-:Y:S04]  /*11c80*/  STL.64 [R1+0x110], R20 ;  /* 0x0001101401007387 */ /* 0x008fe80000100a00 */
[----:B------:R-:W-:Y:S04]  /*11c90*/  STL.64 [R1+0x118], R22 ;  /* 0x0001181601007387 */ /* 0x000fe80000100a00 */
[----:B----4-:R3:W-:Y:S04]  /*11ca0*/  STL.64 [R1+0x100], R16 ;  /* 0x0001001001007387 */ /* 0x0107e80000100a00 */
[----:B------:R4:W-:Y:S01]  /*11cb0*/  STL.64 [R1+0x108], R18 ;  /* 0x0001081201007387 */ /* 0x0009e20000100a00 */
[----:B---3--:R-:W-:Y:S01]  /*11cc0*/  MOV R16, R92 ;  /* 0x0000005c00107202 */ /* 0x008fe20000000f00 */
[----:B------:R-:W-:-:S02]  /*11cd0*/  IMAD.MOV.U32 R17, RZ, RZ, R94 ;  /* 0x000000ffff117224 */ /* 0x000fc400078e005e */
[----:B----4-:R-:W-:Y:S02]  /*11ce0*/  IMAD.MOV.U32 R18, RZ, RZ, R28 ;  /* 0x000000ffff127224 */ /* 0x010fe400078e001c */
[----:B------:R-:W-:Y:S01]  /*11cf0*/  IMAD.MOV.U32 R19, RZ, RZ, R30 ;  /* 0x000000ffff137224 */ /* 0x000fe200078e001e */
        /* <DEDUP_REMOVED lines=8> */
[----:B------:R-:W4:Y:S04]  /*11d80*/  LDS.128 R16, [R252] ;  /* 0x00000000fc107984 */ /* 0x000f280000000c00 */
[----:B---3--:R-:W-:Y:S04]  /*11d90*/  STL.64 [R1+0x10], R20 ;  /* 0x0000101401007387 */ /* 0x008fe80000100a00 */
[----:B------:R-:W-:Y:S01]  /*11da0*/  STL.64 [R1+0x18], R22 ;  /* 0x0000181601007387 */ /* 0x000fe20000100a00 */
[----:B------:R-:W-:Y:S06]  /*11db0*/  BAR.SYNC.DEFER_BLOCKING 0x0 ;  /* 0x0000000000007b1d */ /* 0x000fec0000010000 */
[----:B----4-:R3:W-:Y:S04]  /*11dc0*/  STL.64 [R1], R16 ;  /* 0x0000001001007387 */ /* 0x0107e80000100a00 */
[----:B------:R4:W-:Y:S04]  /*11dd0*/  STL.64 [R1+0x8], R18 ;  /* 0x0000081201007387 */ /* 0x0009e80000100a00 */
[----:B---3--:R-:W3:Y:S04]  /*11de0*/  LDL.LU R16, [R1+0x20] ;  /* 0x0000200001107983 */ /* 0x008ee80000300800 */
[----:B------:R-:W3:Y:S01]  /*11df0*/  LDL.LU R17, [R1+0x28] ;  /* 0x0000280001117983 */ /* 0x000ee20000300800 */
[----:B------:R-:W-:Y:S01]  /*11e00*/  IMAD.MOV.U32 R6, RZ, RZ, R157 ;  /* 0x000000ffff067224 */ /* 0x000fe200078e009d */
[----:B------:R-:W-:Y:S01]  /*11e10*/  MOV R7, R159 ;  /* 0x0000009f00077202 */ /* 0x000fe20000000f00 */
[----:B----4-:R-:W-:Y:S01]  /*11e20*/  IMAD.MOV.U32 R19, RZ, RZ, R162 ;  /* 0x000000ffff137224 */ /* 0x010fe200078e00a2 */
[----:B------:R-:W-:-:S03]  /*11e30*/  MOV R18, R160 ;  /* 0x000000a000127202 */ /* 0x000fc60000000f00 */
[----:B--2---:R2:W-:Y:S01]  /*11e40*/  STSM.16.M88.4 [R0], R4 ;  /* 0x0000000400007844 */ /* 0x0045e20000000200 */
[----:B------:R-:W-:Y:S06]  /*11e50*/  BAR.SYNC.DEFER_BLOCKING 0x0 ;  /* 0x0000000000007b1d */ /* 0x000fec0000010000 */
[----:B------:R-:W4:Y:S01]  /*11e60*/  LDS.128 R248, [R252] ;  /* 0x00000000fcf87984 */ /* 0x000f220000000c00 */
[----:B--2---:R-:W-:Y:S02]  /*11e70*/  IMAD.MOV.U32 R4, RZ, RZ, R93 ;  /* 0x000000ffff047224 */ /* 0x004fe400078e005d */
[----:B------:R-:W-:-:S02]  /*11e80*/  IMAD.MOV.U32 R5, RZ, RZ, R95 ;  /* 0x000000ffff057224 */ /* 0x000fc400078e005f */
[----:B------:R-:W-:Y:S02]  /*11e90*/  IMAD.MOV.U32 R6, RZ, RZ, R29 ;  /* 0x000000ffff067224 */ /* 0x000fe400078e001d */
[----:B------:R-:W-:Y:S01]  /*11ea0*/  IMAD.MOV.U32 R7, RZ, RZ, R31 ;  /* 0x000000ffff077224 */ /* 0x000fe200078e001f */
[----:B------:R-:W-:Y:S06]  /*11eb0*/  BAR.SYNC.DEFER_BLOCKING 0x0 ;  /* 0x0000000000007b1d */ /* 0x000fec0000010000 */
[----:B------:R-:W-:Y:S02]  /*11ec0*/  STSM.16.M88.4 [R0], R4 ;  /* 0x0000000400007844 */ /* 0x000fe40000000200 */
[----:B------:R-:W-:Y:S06]  /*11ed0*/  BAR.SYNC.DEFER_BLOCKING 0x0 ;  /* 0x0000000000007b1d */ /* 0x000fec0000010000 */
[----:B------:R-:W2:Y:S02]  /*11ee0*/  LDS.128 R240, [R252] ;  /* 0x00000000fcf07984 */ /* 0x000ea40000000c00 */
[----:B------:R-:W-:Y:S06]  /*11ef0*/  BAR.SYNC.DEFER_BLOCKING 0x0 ;  /* 0x0000000000007b1d */ /* 0x000fec0000010000 */
[----:B----4-:R-:W-:Y:S04]  /*11f00*/  STL [R1+0x428], R251 ;  /* 0x000428fb01007387 */ /* 0x010fe80000100800 */
[----:B---3--:R3:W-:Y:S01]  /*11f10*/  STSM.16.M88.4 [R0], R16 ;  /* 0x0000001000007844 */ /* 0x0087e20000000200 */
[----:B------:R-:W-:Y:S06]  /*11f20*/  BAR.SYNC.DEFER_BLOCKING 0x0 ;  /* 0x0000000000007b1d */ /* 0x000fec0000010000 */
[----:B---3--:R-:W3:Y:S04]  /*11f30*/  LDL.LU R16, [R1+0x24] ;  /* 0x0000240001107983 */ /* 0x008ee80000300800 */
[----:B------:R-:W3:Y:S04]  /*11f40*/  LDL.LU R17, [R1+0x2c] ;  /* 0x00002c0001117983 */ /* 0x000ee80000300800 */
[----:B------:R-:W4:Y:S04]  /*11f50*/  LDL.LU R28, [R1+0x30] ;  /* 0x00003000011c7983 */ /* 0x000f280000300800 */
[----:B------:R-:W4:Y:S04]  /*11f60*/  LDL.LU R29, [R1+0x38] ;  /* 0x00003800011d7983 */ /* 0x000f280000300800 */
[----:B------:R-:W5:Y:S01]  /*11f70*/  LDS.128 R20, [R252] ;  /* 0x00000000fc147984 */ /* 0x000f620000000c00 */
[----:B------:R-:W-:Y:S01]  /*11f80*/  IMAD.MOV.U32 R4, RZ, RZ, R96 ;  /* 0x000000ffff047224 */ /* 0x000fe200078e0060 */
[----:B------:R-:W-:Y:S01]  /*11f90*/  MOV R7, R34 ;  /* 0x0000002200077202 */ /* 0x000fe20000000f00 */
[----:B------:R-:W-:-:S02]  /*11fa0*/  IMAD.MOV.U32 R5, RZ, RZ, R98 ;  /* 0x000000ffff057224 */ /* 0x000fc400078e0062 */
[----:B------:R-:W-:Y:S01]  /*11fb0*/  IMAD.MOV.U32 R6, RZ, RZ, R32 ;  /* 0x000000ffff067224 */ /* 0x000fe200078e0020 */
[----:B------:R-:W-:Y:S01]  /*11fc0*/  BAR.SYNC.DEFER_BLOCKING 0x0 ;  /* 0x0000000000007b1d */ /* 0x000fe20000010000 */
[----:B------:R-:W-:Y:S02]  /*11fd0*/  IMAD.MOV.U32 R18, RZ, RZ, R161 ;  /* 0x000000ffff127224 */ /* 0x000fe400078e00a1 */
[----:B------:R-:W-:-:S03]  /*11fe0*/  IMAD.MOV.U32 R19, RZ, RZ, R163 ;  /* 0x000000ffff137224 */ /* 0x000fc600078e00a3 */
[----:B------:R-:W2:Y:S04]  /*11ff0*/  LDL.LU R32, [R1+0x34] ;  /* 0x0000340001207983 */ /* 0x000ea80000300800 */
[----:B------:R-:W-:Y:S01]  /*12000*/  STSM.16.M88.4 [R0], R4 ;  /* 0x0000000400007844 */ /* 0x000fe20000000200 */
[----:B------:R-:W-:Y:S06]  /*12010*/  BAR.SYNC.DEFER_BLOCKING 0x0 ;  /* 0x0000000000007b1d */ /* 0x000fec0000010000 */
[----:B------:R-:W5:Y:S02]  /*12020*/  LDS.128 R4, [R252] ;  /* 0x00000000fc047984 */ /* 0x000f640000000c00 */
[----:B------:R-:W-:Y:S01]  /*12030*/  BAR.SYNC.DEFER_BLOCKING 0x0 ;  /* 0x0000000000007b1d */ /* 0x000fe20000010000 */
[----:B------:R-:W-:-:S02]  /*12040*/  IMAD.MOV.U32 R30, RZ, RZ, R164 ;  /* 0x000000ffff1e7224 */ /* 0x000fc400078e00a4 */
[----:B------:R-:W-:-:S03]  /*12050*/  IMAD.MOV.U32 R31, RZ, RZ, R166 ;  /* 0x000000ffff1f7224 */ /* 0x000fc600078e00a6 */
[----:B---3--:R3:W-:Y:S02]  /*12060*/  STSM.16.M88.4 [R0], R16 ;  /* 0x0000001000007844 */ /* 0x0087e40000000200 */
[----:B------:R-:W-:Y:S01]  /*12070*/  BAR.SYNC.DEFER_BLOCKING 0x0 ;  /* 0x0000000000007b1d */ /* 0x000fe20000010000 */
[----:B---3--:R-:W-:-:S05]  /*12080*/  MOV R18, R33 ;  /* 0x0000002100127202 */ /* 0x008fca0000000f00 */
[----:B------:R-:W2:Y:S04]  /*12090*/  LDL.LU R33, [R1+0x3c] ;  /* 0x00003c0001217983 */ /* 0x000ea80000300800 */
[----:B------:R-:W3:Y:S04]  /*120a0*/  LDL.LU R92, [R1+0x40] ;  /* 0x00004000015c7983 */ /* 0x000ee80000300800 */
[----:B------:R-:W3:Y:S04]  /*120b0*/  LDL.LU R93, [R1+0x48] ;  /* 0x00004800015d7983 */ /* 0x000ee80000300800 */
[----:B------:R-:W5:Y:S01]  /*120c0*/  LDS.128 R24, [R252] ;  /* 0x00000000fc187984 */ /* 0x000f620000000c00 */
[----:B------:R-:W-:-:S02]  /*120d0*/  IMAD.MOV.U32 R16, RZ, RZ, R97 ;  /* 0x000000ffff107224 */ /* 0x000fc400078e0061 */
[----:B------:R-:W-:Y:S01]  /*120e0*/  IMAD.MOV.U32 R17, RZ, RZ, R99 ;  /* 0x000000ffff117224 */ /* 0x000fe200078e0063 */
[----:B------:R-:W5:Y:S01]  /*120f0*/  LDL.LU R96, [R1+0x44] ;  /* 0x0000440001607983 */ /* 0x000f620000300800 */
[----:B------:R-:W-:Y:S01]  /*12100*/  IMAD.MOV.U32 R19, RZ, RZ, R35 ;  /* 0x000000ffff137224 */ /* 0x000fe200078e0023 */
[----:B------:R-:W-:Y:S06]  /*12110*/  BAR.SYNC.DEFER_BLOCKING 0x0 ;  /* 0x0000000000007b1d */ /* 0x000fec0000010000 */
[----:B------:R-:W5:Y:S04]  /*12120*/  LDL.LU R97, [R1+0x4c] ;  /* 0x00004c0001617983 */ /* 0x000f680000300800 */
[----:B------:R-:W-:Y:S01]  /*12130*/  STSM.16.M88.4 [R0], R16 ;  /* 0x0000001000007844 */ /* 0x000fe20000000200 */
[----:B------:R-:W-:Y:S06]  /*12140*/  BAR.SYNC.DEFER_BLOCKING 0x0 ;  /* 0x0000000000007b1d */ /* 0x000fec0000010000 */
[----:B------:R-:W1:Y:S02]  /*12150*/  LDS.128 R16, [R252] ;  /* 0x00000000fc107984 */ /* 0x000e640000000c00 */
[----:B------:R-:W-:Y:S06]  /*12160*/  BAR.SYNC.DEFER_BLOCKING 0x0 ;  /* 0x0000000000007b1d */ /* 0x000fec0000010000 */
[----:B----4-:R4:W-:Y:S02]  /*12170*/  STSM.16.M88.4 [R0], R28 ;  /* 0x0000001c00007844 */ /* 0x0109e40000000200 */
[----:B------:R-:W-:Y:S06]  /*12180*/  BAR.SYNC.DEFER_BLOCKING 0x0 ;  /* 0x0000000000007b1d */ /* 0x000fec0000010000 */
[----:B------:R-:W1:Y:S01]  /*12190*/  LDS.128 R88, [R252] ;  /* 0x00000000fc587984 */ /* 0x000e620000000c00 */
[----:B----4-:R-:W-:Y:S01]  /*121a0*/  IMAD.MOV.U32 R28, RZ, RZ, R100 ;  /* 0x000000ffff1c7224 */ /* 0x010fe200078e0064 */
[----:B------:R-:W-:Y:S01]  /*121b0*/  MOV R29, R102 ;  /* 0x00000066001d7202 */ /* 0x000fe20000000f00 */
[----:B------:R-:W-:-:S02]  /*121c0*/  IMAD.MOV.U32 R30, RZ, RZ, R36 ;  /* 0x000000ffff1e7224 */ /* 0x000fc400078e0024 */
[----:B------:R-:W-:Y:S01]  /*121d0*/  IMAD.MOV.U32 R31, RZ, RZ, R38 ;  /* 0x000000ffff1f7224 */ /* 0x000fe200078e0026 */
[----:B------:R-:W-:Y:S06]  /*121e0*/  BAR.SYNC.DEFER_BLOCKING 0x0 ;  /* 0x0000000000007b1d */ /* 0x000fec0000010000 */
[----:B------:R-:W-:Y:S02]  /*121f0*/  STSM.16.M88.4 [R0], R28 ;  /* 0x0000001c00007844 */ /* 0x000fe40000000200 */
[----:B------:R-:W-:Y:S01]  /*12200*/  BAR.SYNC.DEFER_BLOCKING 0x0 ;  /* 0x0000000000007b1d */ /* 0x000fe20000010000 */
[----:B------:R-:W-:-:S02]  /*12210*/  IMAD.MOV.U32 R34, RZ, RZ, R165 ;  /* 0x000000ffff227224 */ /* 0x000fc400078e00a5 */
[----:B------:R-:W-:-:S03]  /*12220*/  IMAD.MOV.U32 R35, RZ, RZ, R167 ;  /* 0x000000ffff237224 */ /* 0x000fc600078e00a7 */
[----:B------:R-:W4:Y:S02]  /*12230*/  LDS.128 R28, [R252] ;  /* 0x00000000fc1c7984 */ /* 0x000f240000000c00 */
[----:B------:R-:W-:Y:S01]  /*12240*/  BAR.SYNC.DEFER_BLOCKING 0x0 ;  /* 0x0000000000007b1d */ /* 0x000fe20000010000 */
[----:B------:R-:W-:Y:S01]  /*12250*/  IMAD.MOV.U32 R94, RZ, RZ, R168 ;  /* 0x000000ffff5e7224 */ /* 0x000fe200078e00a8 */
[----:B------:R-:W-:-:S04]  /*12260*/  MOV R95, R170 ;  /* 0x000000aa005f7202 */ /* 0x000fc80000000f00 */
[----:B--2---:R2:W-:Y:S02]  /*12270*/  STSM.16.M88.4 [R0], R32 ;  /* 0x0000002000007844 */ /* 0x0045e40000000200 */
[----:B--2---:R-:W-:Y:S02]  /*12280*/  IMAD.MOV.U32 R34, RZ, RZ, R37 ;  /* 0x000000ffff227224 */ /* 0x004fe400078e0025 */
[----:B------:R-:W-:Y:S01]  /*12290*/  IMAD.MOV.U32 R35, RZ, RZ, R39 ;  /* 0x000000ffff237224 */ /* 0x000fe200078e0027 */
[----:B------:R-:W-:Y:S01]  /*122a0*/  BAR.SYNC.DEFER_BLOCKING 0x0 ;  /* 0x0000000000007b1d */ /* 0x000fe20000010000 */
[----:B------:R-:W-:Y:S01]  /*122b0*/  MOV R32, R101 ;  /* 0x0000006500207202 */ /* 0x000fe20000000f00 */
[----:B------:R-:W-:-:S04]  /*122c0*/  IMAD.MOV.U32 R33, RZ, RZ, R103 ;  /* 0x000000ffff217224 */ /* 0x000fc800078e0067 */
[----:B------:R-:W2:Y:S02]  /*122d0*/  LDS.128 R36, [R252] ;  /* 0x00000000fc247984 */ /* 0x000ea40000000c00 */
[----:B------:R-:W-:Y:S06]  /*122e0*/  BAR.SYNC.DEFER_BLOCKING 0x0 ;  /* 0x0000000000007b1d */ /* 0x000fec0000010000 */
[----:B------:R-:W-:Y:S02]  /*122f0*/  STSM.16.M88.4 [R0], R32 ;  /* 0x0000002000007844 */ /* 0x000fe40000000200 */
[----:B------:R-:W-:Y:S06]  /*12300*/  BAR.SYNC.DEFER_BLOCKING 0x0 ;  /* 0x0000000000007b1d */ /* 0x000fec0000010000 */
[----:B------:R-:W2:Y:S02]  /*12310*/  LDS.128 R32, [R252] ;  /* 0x00000000fc207984 */ /* 0x000ea40000000c00 */
[----:B------:R-:W-:Y:S06]  /*12320*/  BAR.SYNC.DEFER_BLOCKING 0x0 ;  /* 0x0000000000007b1d */ /* 0x000fec0000010000 */
[----:B---3--:R3:W-:Y:S02]  /*12330*/  STSM.16.M88.4 [R0], R92 ;  /* 0x0000005c00007844 */ /* 0x0087e40000000200 */
[----:B------:R-:W-:Y:S06]  /*12340*/  BAR.SYNC.DEFER_BLOCKING 0x0 ;  /* 0x0000000000007b1d */ /* 0x000fec0000010000 */
[----:B------:R-:W2:Y:S01]  /*12350*/  LDS.128 R100, [R252] ;  /* 0x00000000fc647984 */ /* 0x000ea20000000c00 */
[----:B---3--:R-:W-:-:S02]  /*12360*/  IMAD.MOV.U32 R92, RZ, RZ, R104 ;  /* 0x000000ffff5c7224 */ /* 0x008fc400078e0068 */
[----:B------:R-:W-:Y:S01]  /*12370*/  IMAD.MOV.U32 R93, RZ, RZ, R106 ;  /* 0x000000ffff5d7224 */ /* 0x000fe200078e006a */
[----:B------:R-:W-:Y:S01]  /*12380*/  MOV R98, R169 ;  /* 0x000000a900627202 */ /* 0x000fe20000000f00 */
[----:B------:R-:W-:Y:S01]  /*12390*/  IMAD.MOV.U32 R94, RZ, RZ, R40 ;  /* 0x000000ffff5e7224 */ /* 0x000fe200078e0028 */
[----:B------:R-:W3:Y:S01]  /*123a0*/  LDL.LU R104, [R1+0x50] ;  /* 0x0000500001687983 */ /* 0x000ee20000300800 */
[----:B------:R-:W-:Y:S01]  /*123b0*/  IMAD.MOV.U32 R95, RZ, RZ, R42 ;  /* 0x000000ffff5f7224 */ /* 0x000fe200078e002a */
[----:B------:R-:W-:Y:S06]  /*123c0*/  BAR.SYNC.DEFER_BLOCKING 0x0 ;  /* 0x0000000000007b1d */ /* 0x000fec0000010000 */
[----:B------:R-:W-:Y:S02]  /*123d0*/  STSM.16.M88.4 [R0], R92 ;  /* 0x0000005c00007844 */ /* 0x000fe40000000200 */
[----:B------:R-:W-:Y:S01]  /*123e0*/  BAR.SYNC.DEFER_BLOCKING 0x0 ;  /* 0x0000000000007b1d */ /* 0x000fe20000010000 */
[----:B------:R-:W-:-:S05]  /*123f0*/  IMAD.MOV.U32 R99, RZ, RZ, R171 ;  /* 0x000000ffff637224 */ /* 0x000fca00078e00ab */
[----:B------:R-:W2:Y:S02]  /*12400*/  LDS.128 R92, [R252] ;  /* 0x00000000fc5c7984 */ /* 0x000ea40000000c00 */
[----:B------:R-:W-:Y:S06]  /*12410*/  BAR.SYNC.DEFER_BLOCKING 0x0 ;  /* 0x0000000000007b1d */ /* 0x000fec0000010000 */
[----:B-----5:R5:W-:Y:S02]  /*12420*/  STSM.16.M88.4 [R0], R96 ;  /* 0x0000006000007844 */ /* 0x020be40000000200 */
[----:B-----5:R-:W-:-:S02]  /*12430*/  IMAD.MOV.U32 R96, RZ, RZ, R105 ;  /* 0x000000ffff607224 */ /* 0x020fc400078e0069 */
[----:B------:R-:W3:Y:S04]  /*12440*/  LDL.LU R105, [R1+0x58] ;  /* 0x0000580001697983 */ /* 0x000ee80000300800 */
[----:B------:R-:W5:Y:S04]  /*12450*/  LDL.LU R152, [R1+0x54] ;  /* 0x0000540001987983 */ /* 0x000f680000300800 */
[----:B------:R-:W5:Y:S01]  /*12460*/  LDL.LU R153, [R1+0x5c] ;  /* 0x00005c0001997983 */ /* 0x000f620000300800 */
[----:B------:R-:W-:Y:S01]  /*12470*/  IMAD.MOV.U32 R98, RZ, RZ, R41 ;  /* 0x000000ffff627224 */ /* 0x000fe200078e0029 */
[----:B------:R-:W-:Y:S01]  /*12480*/  MOV R99, R43 ;  /* 0x0000002b00637202 */ /* 0x000fe20000000f00 */
[----:B------:R-:W-:Y:S01]  /*12490*/  BAR.SYNC.DEFER_BLOCKING 0x0 ;  /* 0x0000000000007b1d */ /* 0x000fe20000010000 */
[----:B------:R-:W-:-:S05]  /*124a0*/  IMAD.MOV.U32 R97, RZ, RZ, R107 ;  /* 0x000000ffff617224 */ /* 0x000fca00078e006b */
[----:B------:R-:W2:Y:S02]  /*124b0*/  LDS.128 R40, [R252] ;  /* 0x00000000fc287984 */ /* 0x000ea40000000c00 */
[----:B------:R-:W-:Y:S06]  /*124c0*/  BAR.SYNC.DEFER_BLOCKING 0x0 ;  /* 0x0000000000007b1d */ /* 0x000fec0000010000 */
[----:B------:R-:W-:Y:S02]  /*124d0*/  STSM.16.M88.4 [R0], R96 ;  /* 0x0000006000007844 */ /* 0x000fe40000000200 */
[----:B------:R-:W-:Y:S01]  /*124e0*/  BAR.SYNC.DEFER_BLOCKING 0x0 ;  /* 0x0000000000007b1d */ /* 0x000fe20000010000 */
[----:B------:R-:W-:-:S02]  /*124f0*/  IMAD.MOV.U32 R106, RZ, RZ, R172 ;  /* 0x000000ffff6a7224 */ /* 0x000fc400078e00ac */
[----:B------:R-:W-:-:S03]  /*12500*/  IMAD.MOV.U32 R107, RZ, RZ, R174 ;  /* 0x000000ffff6b7224 */ /* 0x000fc600078e00ae */
[----:B------:R-:W2:Y:S02]  /*12510*/  LDS.128 R96, [R252] ;  /* 0x00000000fc607984 */ /* 0x000ea40000000c00 */
[----:B------:R-:W-:Y:S01]  /*12520*/  BAR.SYNC.DEFER_BLOCKING 0x0 ;  /* 0x0000000000007b1d */ /* 0x000fe20000010000 */
[----:B------:R-:W-:-:S05]  /*12530*/  IMAD.MOV.U32 R155, RZ, RZ, R175 ;  /* 0x000000ffff9b7224 */ /* 0x000fca00078e00af */
[----:B---3--:R3:W-:Y:S02]  /*12540*/  STSM.16.M88.4 [R0], R104 ;  /* 0x0000006800007844 */ /* 0x0087e40000000200 */
[----:B------:R-:W-:Y:S06]  /*12550*/  BAR.SYNC.DEFER_BLOCKING 0x0 ;  /* 0x0000000000007b1d */ /* 0x000fec0000010000 */
[----:B------:R-:W2:Y:S01]  /*12560*/  LDS.128 R156, [R252] ;  /* 0x00000000fc9c7984 */ /* 0x000ea20000000c00 */
[----:B---3--:R-:W-:Y:S01]  /*12570*/  IMAD.MOV.U32 R104, RZ, RZ, R108 ;  /* 0x000000ffff687224 */ /* 0x008fe200078e006c */
[----:B------:R-:W-:Y:S01]  /*12580*/  MOV R106, R44 ;  /* 0x0000002c006a7202 */ /* 0x000fe20000000f00 */
[----:B------:R-:W-:-:S02]  /*12590*/  IMAD.MOV.U32 R105, RZ, RZ, R110 ;  /* 0x000000ffff697224 */ /* 0x000fc400078e006e */
[----:B------:R-:W-:Y:S01]  /*125a0*/  IMAD.MOV.U32 R107, RZ, RZ, R46 ;  /* 0x000000ffff6b7224 */ /* 0x000fe200078e002e */
[----:B------:R-:W-:Y:S06]  /*125b0*/  BAR.SYNC.DEFER_BLOCKING 0x0 ;  /* 0x0000000000007b1d */ /* 0x000fec0000010000 */
[----:B------:R-:W-:Y:S02]  /*125c0*/  STSM.16.M88.4 [R0], R104 ;  /* 0x0000006800007844 */ /* 0x000fe40000000200 */
[----:B------:R-:W-:Y:S06]  /*125d0*/  BAR.SYNC.DEFER_BLOCKING 0x0 ;  /* 0x0000000000007b1d */ /* 0x000fec0000010000 */
[----:B------:R-:W3:Y:S02]  /*125e0*/  LDS.128 R104, [R252] ;  /* 0x00000000fc687984 */ /* 0x000ee40000000c00 */
[----:B------:R-:W-:Y:S06]  /*125f0*/  BAR.SYNC.DEFER_BLOCKING 0x0 ;  /* 0x0000000000007b1d */ /* 0x000fec0000010000 */
[----:B-----5:R5:W-:Y:S04]  /*12600*/  STSM.16.M88.4 [R0], R152 ;  /* 0x0000009800007844 */ /* 0x020be80000000200 */
[----:B-----5:R-:W5:Y:S04]  /*12610*/  LDL.LU R152, [R1+0x60] ;  /* 0x0000600001987983 */ /* 0x020f680000300800 */
[----:B------:R-:W5:Y:S04]  /*12620*/  LDL.LU R153, [R1+0x68] ;  /* 0x0000680001997983 */ /* 0x000f680000300800 */
[----:B------:R-:W4:Y:S04]  /*12630*/  LDL.LU R160, [R1+0x64] ;  /* 0x0000640001a07983 */ /* 0x000f280000300800 */
[----:B------:R-:W4:Y:S01]  /*12640*/  LDL.LU R161, [R1+0x6c] ;  /* 0x00006c0001a17983 */ /* 0x000f220000300800 */
[----:B------:R-:W-:Y:S01]  /*12650*/  IMAD.MOV.U32 R108, RZ, RZ, R109 ;  /* 0x000000ffff6c7224 */ /* 0x000fe200078e006d */
[----:B------:R-:W-:Y:S01]  /*12660*/  MOV R109, R111 ;  /* 0x0000006f006d7202 */ /* 0x000fe20000000f00 */
[----:B------:R-:W-:-:S02]  /*12670*/  IMAD.MOV.U32 R110, RZ, RZ, R45 ;  /* 0x000000ffff6e7224 */ /* 0x000fc400078e002d */
[----:B------:R-:W-:Y:S01]  /*12680*/  IMAD.MOV.U32 R111, RZ, RZ, R47 ;  /* 0x000000ffff6f7224 */ /* 0x000fe200078e002f */
[----:B------:R-:W-:Y:S06]  /*12690*/  BAR.SYNC.DEFER_BLOCKING 0x0 ;  /* 0x0000000000007b1d */ /* 0x000fec0000010000 */
[----:B------:R-:W3:Y:S02]  /*126a0*/  LDS.128 R44, [R252] ;  /* 0x00000000fc2c7984 */ /* 0x000ee40000000c00 */
[----:B------:R-:W-:Y:S06]  /*126b0*/  BAR.SYNC.DEFER_BLOCKING 0x0 ;  /* 0x0000000000007b1d */ /* 0x000fec0000010000 */
[----:B------:R-:W-:Y:S02]  /*126c0*/  STSM.16.M88.4 [R0], R108 ;  /* 0x0000006c00007844 */ /* 0x000fe40000000200 */
[----:B------:R-:W-:Y:S01]  /*126d0*/  BAR.SYNC.DEFER_BLOCKING 0x0 ;  /* 0x0000000000007b1d */ /* 0x000fe20000010000 */
[----:B------:R-:W-:-:S02]  /*126e0*/  IMAD.MOV.U32 R154, RZ, RZ, R176 ;  /* 0x000000ffff9a7224 */ /* 0x000fc400078e00b0 */
[----:B------:R-:W-:-:S03]  /*126f0*/  IMAD.MOV.U32 R155, RZ, RZ, R178 ;  /* 0x000000ffff9b7224 */ /* 0x000fc600078e00b2 */
[----:B------:R-:W3:Y:S02]  /*12700*/  LDS.128 R108, [R252] ;  /* 0x00000000fc6c7984 */ /* 0x000ee40000000c00 */
[----:B------:R-:W-:Y:S01]  /*12710*/  BAR.SYNC.DEFER_BLOCKING 0x0 ;  /* 0x0000000000007b1d */ /* 0x000fe20000010000 */
[----:B------:R-:W-:Y:S01]  /*12720*/  IMAD.MOV.U32 R162, RZ, RZ, R177 ;  /* 0x000000ffffa27224 */ /* 0x000fe200078e00b1 */
[----:B------:R-:W-:-:S04]  /*12730*/  MOV R163, R179 ;  /* 0x000000b300a37202 */ /* 0x000fc80000000f00 */
[----:B-----5:R5:W-:Y:S02]  /*12740*/  STSM.16.M88.4 [R0], R152 ;  /* 0x0000009800007844 */ /* 0x020be40000000200 */
[----:B------:R-:W-:Y:S06]  /*12750*/  BAR.SYNC.DEFER_BLOCKING 0x0 ;  /* 0x0000000000007b1d */ /* 0x000fec0000010000 */
[----:B------:R-:W3:Y:S01]  /*12760*/  LDS.128 R164, [R252] ;  /* 0x00000000fca47984 */ /* 0x000ee20000000c00 */
[----:B-----5:R-:W-:Y:S01]  /*12770*/  MOV R152, R112 ;  /* 0x0000007000987202 */ /* 0x020fe20000000f00 */
[----:B------:R-:W-:-:S02]  /*12780*/  IMAD.MOV.U32 R153, RZ, RZ, R114 ;  /* 0x000000ffff997224 */ /* 0x000fc400078e0072 */
[----:B------:R-:W-:Y:S02]  /*12790*/  IMAD.MOV.U32 R154, RZ, RZ, R48 ;  /* 0x000000ffff9a7224 */ /* 0x000fe400078e0030 */
[----:B------:R-:W-:Y:S01]  /*127a0*/  IMAD.MOV.U32 R155, RZ, RZ, R50 ;  /* 0x000000ffff9b7224 */ /* 0x000fe200078e0032 */
[----:B------:R-:W-:Y:S06]  /*127b0*/  BAR.SYNC.DEFER_BLOCKING 0x0 ;  /* 0x0000000000007b1d */ /* 0x000fec0000010000 */
[----:B------:R-:W-:Y:S02]  /*127c0*/  STSM.16.M88.4 [R0], R152 ;  /* 0x0000009800007844 */ /* 0x000fe40000000200 */
[----:B------:R-:W-:Y:S06]  /*127d0*/  BAR.SYNC.DEFER_BLOCKING 0x0 ;  /* 0x0000000000007b1d */ /* 0x000fec0000010000 */
[----:B------:R-:W5:Y:S02]  /*127e0*/  LDS.128 R152, [R252] ;  /* 0x00000000fc987984 */ /* 0x000f640000000c00 */
[----:B------:R-:W-:Y:S06]  /*127f0*/  BAR.SYNC.DEFER_BLOCKING 0x0 ;  /* 0x0000000000007b1d */ /* 0x000fec0000010000 */
[----:B----4-:R4:W-:Y:S04]  /*12800*/  STSM.16.M88.4 [R0], R160 ;  /* 0x000000a000007844 */ /* 0x0109e80000000200 */
[----:B----4-:R-:W4:Y:S04]  /*12810*/  LDL.LU R160, [R1+0x70] ;  /* 0x0000700001a07983 */ /* 0x010f280000300800 */
[----:B------:R-:W4:Y:S04]  /*12820*/  LDL.LU R161, [R1+0x78] ;  /* 0x0000780001a17983 */ /* 0x000f280000300800 */
[----:B------:R-:W2:Y:S04]  /*12830*/  LDL.LU R168, [R1+0x74] ;  /* 0x0000740001a87983 */ /* 0x000ea80000300800 */
[----:B------:R-:W2:Y:S01]  /*12840*/  LDL.LU R169, [R1+0x7c] ;  /* 0x00007c0001a97983 */ /* 0x000ea20000300800 */
[----:B------:R-:W-:-:S02]  /*12850*/  IMAD.MOV.U32 R112, RZ, RZ, R113 ;  /* 0x000000ffff707224 */ /* 0x000fc400078e0071 */
[----:B------:R-:W-:Y:S02]  /*12860*/  IMAD.MOV.U32 R113, RZ, RZ, R115 ;  /* 0x000000ffff717224 */ /* 0x000fe400078e0073 */
[----:B------:R-:W-:Y:S02]  /*12870*/  IMAD.MOV.U32 R114, RZ, RZ, R49 ;  /* 0x000000ffff727224 */ /* 0x000fe400078e0031 */
[----:B------:R-:W-:Y:S01]  /*12880*/  IMAD.MOV.U32 R115, RZ, RZ, R51 ;  /* 0x000000ffff737224 */ /* 0x000fe200078e0033 */
[----:B------:R-:W-:Y:S06]  /*12890*/  BAR.SYNC.DEFER_BLOCKING 0x0 ;  /* 0x0000000000007b1d */ /* 0x000fec0000010000 */
[----:B------:R-:W5:Y:S02]  /*128a0*/  LDS.128 R48, [R252] ;  /* 0x00000000fc307984 */ /* 0x000f640000000c00 */
[----:B------:R-:W-:Y:S06]  /*128b0*/  BAR.SYNC.DEFER_BLOCKING 0x0 ;  /* 0x0000000000007b1d */ /* 0x000fec0000010000 */
[----:B------:R-:W-:Y:S02]  /*128c0*/  STSM.16.M88.4 [R0], R112 ;  /* 0x0000007000007844 */ /* 0x000fe40000000200 */
[----:B------:R-:W-:Y:S01]  /*128d0*/  BAR.SYNC.DEFER_BLOCKING 0x0 ;  /* 0x0000000000007b1d */ /* 0x000fe20000010000 */
[----:B------:R-:W-:Y:S01]  /*128e0*/  MOV R162, R180 ;  /* 0x000000b400a27202 */ /* 0x000fe20000000f00 */
[----:B------:R-:W-:-:S04]  /*128f0*/  IMAD.MOV.U32 R163, RZ, RZ, R182 ;  /* 0x000000ffffa37224 */ /* 0x000fc800078e00b6 */
[----:B------:R-:W5:Y:S02]  /*12900*/  LDS.128 R112, [R252] ;  /* 0x00000000fc707984 */ /* 0x000f640000000c00 */
[----:B------:R-:W-:Y:S01]  /*12910*/  BAR.SYNC.DEFER_BLOCKING 0x0 ;  /* 0x0000000000007b1d */ /* 0x000fe20000010000 */
[----:B------:R-:W-:Y:S02]  /*12920*/  IMAD.MOV.U32 R170, RZ, RZ, R181 ;  /* 0x000000ffffaa7224 */ /* 0x000fe400078e00b5 */
[----:B------:R-:W-:-:S03]  /*12930*/  IMAD.MOV.U32 R171, RZ, RZ, R183 ;  /* 0x000000ffffab7224 */ /* 0x000fc600078e00b7 */
[----:B----4-:R4:W-:Y:S02]  /*12940*/  STSM.16.M88.4 [R0], R160 ;  /* 0x000000a000007844 */ /* 0x0109e40000000200 */
[----:B------:R-:W-:Y:S06]  /*12950*/  BAR.SYNC.DEFER_BLOCKING 0x0 ;  /* 0x0000000000007b1d */ /* 0x000fec0000010000 */
[----:B------:R-:W5:Y:S01]  /*12960*/  LDS.128 R172, [R252] ;  /* 0x00000000fcac7984 */ /* 0x000f620000000c00 */
[----:B----4-:R-:W-:Y:S01]  /*12970*/  IMAD.MOV.U32 R160, RZ, RZ, R116 ;  /* 0x000000ffffa07224 */ /* 0x010fe200078e0074 */
[----:B------:R-:W-:Y:S01]  /*12980*/  MOV R163, R54 ;  /* 0x0000003600a37202 */ /* 0x000fe20000000f00 */
[----:B------:R-:W-:-:S02]  /*12990*/  IMAD.MOV.U32 R161, RZ, RZ, R118 ;  /* 0x000000ffffa17224 */ /* 0x000fc400078e0076 */
[----:B------:R-:W-:Y:S01]  /*129a0*/  IMAD.MOV.U32 R162, RZ, RZ, R52 ;  /* 0x000000ffffa27224 */ /* 0x000fe200078e0034 */
[----:B------:R-:W-:Y:S06]  /*129b0*/  BAR.SYNC.DEFER_BLOCKING 0x0 ;  /* 0x0000000000007b1d */ /* 0x000fec0000010000 */
[----:B------:R-:W-:Y:S02]  /*129c0*/  STSM.16.M88.4 [R0], R160 ;  /* 0x000000a000007844 */ /* 0x000fe40000000200 */
[----:B------:R-:W-:Y:S06]  /*129d0*/  BAR.SYNC.DEFER_BLOCKING 0x0 ;  /* 0x0000000000007b1d */ /* 0x000fec0000010000 */
[----:B------:R-:W4:Y:S02]  /*129e0*/  LDS.128 R160, [R252] ;  /* 0x00000000fca07984 */ /* 0x000f240000000c00 */
[----:B------:R-:W-:Y:S06]  /*129f0*/  BAR.SYNC.DEFER_BLOCKING 0x0 ;  /* 0x0000000000007b1d */ /* 0x000fec0000010000 */
[----:B--2---:R2:W-:Y:S04]  /*12a00*/  STSM.16.M88.4 [R0], R168 ;  /* 0x000000a800007844 */ /* 0x0045e80000000200 */
[----:B--2---:R-:W2:Y:S04]  /*12a10*/  LDL.LU R168, [R1+0x80] ;  /* 0x0000800001a87983 */ /* 0x004ea80000300800 */
[----:B------:R-:W2:Y:S04]  /*12a20*/  LDL.LU R169, [R1+0x88] ;  /* 0x0000880001a97983 */ /* 0x000ea80000300800 */
[----:B------:R-:W3:Y:S04]  /*12a30*/  LDL.LU R176, [R1+0x84] ;  /* 0x0000840001b07983 */ /* 0x000ee80000300800 */
[----:B------:R-:W3:Y:S01]  /*12a40*/  LDL.LU R177, [R1+0x8c] ;  /* 0x00008c0001b17983 */ /* 0x000ee20000300800 */
[----:B------:R-:W-:Y:S01]  /*12a50*/  IMAD.MOV.U32 R116, RZ, RZ, R117 ;  /* 0x000000ffff747224 */ /* 0x000fe200078e0075 */
[----:B------:R-:W-:Y:S01]  /*12a60*/  MOV R118, R53 ;  /* 0x0000003500767202 */ /* 0x000fe20000000f00 */
[----:B------:R-:W-:-:S02]  /*12a70*/  IMAD.MOV.U32 R117, RZ, RZ, R119 ;  /* 0x000000ffff757224 */ /* 0x000fc400078e0077 */
[----:B------:R-:W-:Y:S01]  /*12a80*/  IMAD.MOV.U32 R119, RZ, RZ, R55 ;  /* 0x000000ffff777224 */ /* 0x000fe200078e0037 */
[----:B------:R-:W-:Y:S06]  /*12a90*/  BAR.SYNC.DEFER_BLOCKING 0x0 ;  /* 0x0000000000007b1d */ /* 0x000fec0000010000 */
[----:B------:R-:W4:Y:S02]  /*12aa0*/  LDS.128 R52, [R252] ;  /* 0x00000000fc347984 */ /* 0x000f240000000c00 */
[----:B------:R-:W-:Y:S06]  /*12ab0*/  BAR.SYNC.DEFER_BLOCKING 0x0 ;  /* 0x0000000000007b1d */ /* 0x000fec0000010000 */
[----:B------:R-:W-:Y:S02]  /*12ac0*/  STSM.16.M88.4 [R0], R116 ;  /* 0x0000007400007844 */ /* 0x000fe40000000200 */
[----:B------:R-:W-:Y:S01]  /*12ad0*/  BAR.SYNC.DEFER_BLOCKING 0x0 ;  /* 0x0000000000007b1d */ /* 0x000fe20000010000 */
[----:B------:R-:W-:-:S02]  /*12ae0*/  IMAD.MOV.U32 R170, RZ, RZ, R184 ;  /* 0x000000ffffaa7224 */ /* 0x000fc400078e00b8 */
[----:B------:R-:W-:-:S03]  /*12af0*/  IMAD.MOV.U32 R171, RZ, RZ, R186 ;  /* 0x000000ffffab7224 */ /* 0x000fc600078e00ba */
[----:B------:R-:W4:Y:S02]  /*12b00*/  LDS.128 R116, [R252] ;  /* 0x00000000fc747984 */ /* 0x000f240000000c00 */
[----:B------:R-:W-:Y:S01]  /*12b10*/  BAR.SYNC.DEFER_BLOCKING 0x0 ;  /* 0x0000000000007b1d */ /* 0x000fe20000010000 */
[----:B------:R-:W-:Y:S02]  /*12b20*/  IMAD.MOV.U32 R178, RZ, RZ, R185 ;  /* 0x000000ffffb27224 */ /* 0x000fe400078e00b9 */
[----:B------:R-:W-:-:S03]  /*12b30*/  IMAD.MOV.U32 R179, RZ, RZ, R187 ;  /* 0x000000ffffb37224 */ /* 0x000fc600078e00bb */
[----:B--2---:R2:W-:Y:S02]  /*12b40*/  STSM.16.M88.4 [R0], R168 ;  /* 0x000000a800007844 */ /* 0x0045e40000000200 */
[----:B------:R-:W-:Y:S06]  /*12b50*/  BAR.SYNC.DEFER_BLOCKING 0x0 ;  /* 0x0000000000007b1d */ /* 0x000fec0000010000 */
[----:B------:R-:W4:Y:S01]  /*12b60*/  LDS.128 R180, [R252] ;  /* 0x00000000fcb47984 */ /* 0x000f220000000c00 */
[----:B--2---:R-:W-:Y:S01]  /*12b70*/  IMAD.MOV.U32 R168, RZ, RZ, R120 ;  /* 0x000000ffffa87224 */ /* 0x004fe200078e0078 */
[----:B------:R-:W-:Y:S01]  /*12b80*/  MOV R169, R122 ;  /* 0x0000007a00a97202 */ /* 0x000fe20000000f00 */
[----:B------:R-:W-:-:S02]  /*12b90*/  IMAD.MOV.U32 R170, RZ, RZ, R56 ;  /* 0x000000ffffaa7224 */ /* 0x000fc400078e0038 */
[----:B------:R-:W-:Y:S01]  /*12ba0*/  IMAD.MOV.U32 R171, RZ, RZ, R58 ;  /* 0x000000ffffab7224 */ /* 0x000fe200078e003a */
[----:B------:R-:W-:Y:S06]  /*12bb0*/  BAR.SYNC.DEFER_BLOCKING 0x0 ;  /* 0x0000000000007b1d */ /* 0x000fec0000010000 */
[----:B------:R-:W-:Y:S02]  /*12bc0*/  STSM.16.M88.4 [R0], R168 ;  /* 0x000000a800007844 */ /* 0x000fe40000000200 */
[----:B------:R-:W-:Y:S06]  /*12bd0*/  BAR.SYNC.DEFER_BLOCKING 0x0 ;  /* 0x0000000000007b1d */ /* 0x000fec0000010000 */
[----:B------:R-:W2:Y:S02]  /*12be0*/  LDS.128 R168, [R252] ;  /* 0x00000000fca87984 */ /* 0x000ea40000000c00 */
[----:B------:R-:W-:Y:S06]  /*12bf0*/  BAR.SYNC.DEFER_BLOCKING 0x0 ;  /* 0x0000000000007b1d */ /* 0x000fec0000010000 */
[----:B---3--:R3:W-:Y:S04]  /*12c00*/  STSM.16.M88.4 [R0], R176 ;  /* 0x000000b000007844 */ /* 0x0087e80000000200 */
[----:B---3--:R-:W3:Y:S04]  /*12c10*/  LDL.LU R176, [R1+0x90] ;  /* 0x0000900001b07983 */ /* 0x008ee80000300800 */
[----:B------:R-:W3:Y:S04]  /*12c20*/  LDL.LU R177, [R1+0x98] ;  /* 0x0000980001b17983 */ /* 0x000ee80000300800 */
[----:B------:R-:W5:Y:S04]  /*12c30*/  LDL.LU R184, [R1+0x94] ;  /* 0x0000940001b87983 */ /* 0x000f680000300800 */
[----:B------:R-:W5:Y:S01]  /*12c40*/  LDL.LU R185, [R1+0x9c] ;  /* 0x00009c0001b97983 */ /* 0x000f620000300800 */
[----:B------:R-:W-:Y:S01]  /*12c50*/  MOV R120, R121 ;  /* 0x0000007900787202 */ /* 0x000fe20000000f00 */
[----:B------:R-:W-:-:S02]  /*12c60*/  IMAD.MOV.U32 R121, RZ, RZ, R123 ;  /* 0x000000ffff797224 */ /* 0x000fc400078e007b */
[----:B------:R-:W-:Y:S02]  /*12c70*/  IMAD.MOV.U32 R122, RZ, RZ, R57 ;  /* 0x000000ffff7a7224 */ /* 0x000fe400078e0039 */
[----:B------:R-:W-:Y:S01]  /*12c80*/  IMAD.MOV.U32 R123, RZ, RZ, R59 ;  /* 0x000000ffff7b7224 */ /* 0x000fe200078e003b */
[----:B------:R-:W-:Y:S06]  /*12c90*/  BAR.SYNC.DEFER_BLOCKING 0x0 ;  /* 0x0000000000007b1d */ /* 0x000fec0000010000 */
[----:B------:R-:W2:Y:S02]  /*12ca0*/  LDS.128 R56, [R252] ;  /* 0x00000000fc387984 */ /* 0x000ea40000000c00 */
[----:B------:R-:W-:Y:S06]  /*12cb0*/  BAR.SYNC.DEFER_BLOCKING 0x0 ;  /* 0x0000000000007b1d */ /* 0x000fec0000010000 */
[----:B------:R-:W-:Y:S02]  /*12cc0*/  STSM.16.M88.4 [R0], R120 ;  /* 0x0000007800007844 */ /* 0x000fe40000000200 */
[----:B------:R-:W-:Y:S01]  /*12cd0*/  BAR.SYNC.DEFER_BLOCKING 0x0 ;  /* 0x0000000000007b1d */ /* 0x000fe20000010000 */
[----:B------:R-:W-:Y:S01]  /*12ce0*/  IMAD.MOV.U32 R178, RZ, RZ, R188 ;  /* 0x000000ffffb27224 */ /* 0x000fe200078e00bc */
[----:B------:R-:W-:-:S04]  /*12cf0*/  MOV R179, R190 ;  /* 0x000000be00b37202 */ /* 0x000fc80000000f00 */
[----:B------:R-:W2:Y:S02]  /*12d00*/  LDS.128 R120, [R252] ;  /* 0x00000000fc787984 */ /* 0x000ea40000000c00 */
[----:B------:R-:W-:Y:S01]  /*12d10*/  BAR.SYNC.DEFER_BLOCKING 0x0 ;  /* 0x0000000000007b1d */ /* 0x000fe20000010000 */
[----:B------:R-:W-:Y:S01]  /*12d20*/  MOV R186, R189 ;  /* 0x000000bd00ba7202 */ /* 0x000fe20000000f00 */
[----:B------:R-:W-:-:S04]  /*12d30*/  IMAD.MOV.U32 R187, RZ, RZ, R191 ;  /* 0x000000ffffbb7224 */ /* 0x000fc800078e00bf */
[----:B---3--:R3:W-:Y:S02]  /*12d40*/  STSM.16.M88.4 [R0], R176 ;  /* 0x000000b000007844 */ /* 0x0087e40000000200 */
[----:B------:R-:W-:Y:S06]  /*12d50*/  BAR.SYNC.DEFER_BLOCKING 0x0 ;  /* 0x0000000000007b1d */ /* 0x000fec0000010000 */
[----:B------:R-:W2:Y:S01]  /*12d60*/  LDS.128 R188, [R252] ;  /* 0x00000000fcbc7984 */ /* 0x000ea20000000c00 */
[----:B---3--:R-:W-:Y:S02]  /*12d70*/  IMAD.MOV.U32 R176, RZ, RZ, R124 ;  /* 0x000000ffffb07224 */ /* 0x008fe400078e007c */
[----:B------:R-:W-:-:S02]  /*12d80*/  IMAD.MOV.U32 R177, RZ, RZ, R126 ;  /* 0x000000ffffb17224 */ /* 0x000fc400078e007e */
[----:B------:R-:W-:Y:S02]  /*12d90*/  IMAD.MOV.U32 R178, RZ, RZ, R60 ;  /* 0x000000ffffb27224 */ /* 0x000fe400078e003c */
        /* <DEDUP_REMOVED lines=11> */
[----:B------:R-:W-:Y:S01]  /*12e50*/  BAR.SYNC.DEFER_BLOCKING 0x0 ;  /* 0x0000000000007b1d */ /* 0x000fe20000010000 */
[----:B------:R-:W-:-:S02]  /*12e60*/  IMAD.MOV.U32 R124, RZ, RZ, R125 ;  /* 0x000000ffff7c7224 */ /* 0x000fc400078e007d */
[----:B------:R-:W-:Y:S01]  /*12e70*/  IMAD.MOV.U32 R125, RZ, RZ, R127 ;  /* 0x000000ffff7d7224 */ /* 0x000fe200078e007f */
[----:B------:R-:W-:Y:S01]  /*12e80*/  MOV R127, R63 ;  /* 0x0000003f007f7202 */ /* 0x000fe20000000f00 */
[----:B------:R-:W-:Y:S02]  /*12e90*/  IMAD.MOV.U32 R126, RZ, RZ, R61 ;  /* 0x000000ffff7e7224 */ /* 0x000fe400078e003d */
[----:B------:R-:W3:Y:S01]  /*12ea0*/  LDS.128 R60, [R252] ;  /* 0x00000000fc3c7984 */ /* 0x000ee20000000c00 */
[----:B------:R-:W-:Y:S06]  /*12eb0*/  BAR.SYNC.DEFER_BLOCKING 0x0 ;  /* 0x0000000000007b1d */ /* 0x000fec0000010000 */
[----:B------:R-:W-:Y:S02]  /*12ec0*/  STSM.16.M88.4 [R0], R124 ;  /* 0x0000007c00007844 */ /* 0x000fe40000000200 */
[----:B------:R-:W-:Y:S01]  /*12ed0*/  BAR.SYNC.DEFER_BLOCKING 0x0 ;  /* 0x0000000000007b1d */ /* 0x000fe20000010000 */
[----:B------:R-:W-:-:S02]  /*12ee0*/  IMAD.MOV.U32 R186, RZ, RZ, R192 ;  /* 0x000000ffffba7224 */ /* 0x000fc400078e00c0 */
[----:B------:R-:W-:-:S03]  /*12ef0*/  IMAD.MOV.U32 R187, RZ, RZ, R194 ;  /* 0x000000ffffbb7224 */ /* 0x000fc600078e00c2 */
[----:B------:R-:W3:Y:S02]  /*12f00*/  LDS.128 R124, [R252] ;  /* 0x00000000fc7c7984 */ /* 0x000ee40000000c00 */
[----:B------:R-:W-:Y:S06]  /*12f10*/  BAR.SYNC.DEFER_BLOCKING 0x0 ;  /* 0x0000000000007b1d */ /* 0x000fec0000010000 */
[----:B-----5:R5:W-:Y:S02]  /*12f20*/  STSM.16.M88.4 [R0], R184 ;  /* 0x000000b800007844 */ /* 0x020be40000000200 */
[----:B------:R-:W-:Y:S06]  /*12f30*/  BAR.SYNC.DEFER_BLOCKING 0x0 ;  /* 0x0000000000007b1d */ /* 0x000fec0000010000 */
[----:B------:R-:W3:Y:S01]  /*12f40*/  LDS.128 R192, [R252] ;  /* 0x00000000fcc07984 */ /* 0x000ee20000000c00 */
[----:B-----5:R-:W-:Y:S01]  /*12f50*/  IMAD.MOV.U32 R184, RZ, RZ, R128 ;  /* 0x000000ffffb87224 */ /* 0x020fe200078e0080 */
[----:B------:R-:W-:Y:S01]  /*12f60*/  MOV R186, R64 ;  /* 0x0000004000ba7202 */ /* 0x000fe20000000f00 */
[----:B------:R-:W-:-:S02]  /*12f70*/  IMAD.MOV.U32 R185, RZ, RZ, R130 ;  /* 0x000000ffffb97224 */ /* 0x000fc400078e0082 */
        /* <DEDUP_REMOVED lines=11> */
[----:B------:R-:W-:Y:S01]  /*13030*/  BAR.SYNC.DEFER_BLOCKING 0x0 ;  /* 0x0000000000007b1d */ /* 0x000fe20000010000 */
[----:B------:R-:W-:Y:S01]  /*13040*/  IMAD.MOV.U32 R128, RZ, RZ, R129 ;  /* 0x000000ffff807224 */ /* 0x000fe200078e0081 */
[----:B------:R-:W-:Y:S01]  /*13050*/  MOV R129, R131 ;  /* 0x0000008300817202 */ /* 0x000fe20000000f00 */
[----:B------:R-:W-:-:S02]  /*13060*/  IMAD.MOV.U32 R130, RZ, RZ, R65 ;  /* 0x000000ffff827224 */ /* 0x000fc400078e0041 */
[----:B------:R-:W-:Y:S02]  /*13070*/  IMAD.MOV.U32 R131, RZ, RZ, R67 ;  /* 0x000000ffff837224 */ /* 0x000fe400078e0043 */
[----:B------:R-:W5:Y:S01]  /*13080*/  LDS.128 R64, [R252] ;  /* 0x00000000fc407984 */ /* 0x000f620000000c00 */
[----:B------:R-:W-:Y:S06]  /*13090*/  BAR.SYNC.DEFER_BLOCKING 0x0 ;  /* 0x0000000000007b1d */ /* 0x000fec0000010000 */
[----:B------:R-:W-:Y:S02]  /*130a0*/  STSM.16.M88.4 [R0], R128 ;  /* 0x0000008000007844 */ /* 0x000fe40000000200 */
[----:B------:R-:W-:Y:S01]  /*130b0*/  BAR.SYNC.DEFER_BLOCKING 0x0 ;  /* 0x0000000000007b1d */ /* 0x000fe20000010000 */
[----:B------:R-:W-:-:S02]  /*130c0*/  IMAD.MOV.U32 R218, RZ, RZ, R196 ;  /* 0x000000ffffda7224 */ /* 0x000fc400078e00c4 */
[----:B------:R-:W-:-:S03]  /*130d0*/  IMAD.MOV.U32 R219, RZ, RZ, R198 ;  /* 0x000000ffffdb7224 */ /* 0x000fc600078e00c6 */
[----:B------:R-:W5:Y:S02]  /*130e0*/  LDS.128 R128, [R252] ;  /* 0x00000000fc807984 */ /* 0x000f640000000c00 */
[----:B------:R-:W-:Y:S06]  /*130f0*/  BAR.SYNC.DEFER_BLOCKING 0x0 ;  /* 0x0000000000007b1d */ /* 0x000fec0000010000 */
[----:B----4-:R4:W-:Y:S02]  /*13100*/  STSM.16.M88.4 [R0], R216 ;  /* 0x000000d800007844 */ /* 0x0109e40000000200 */
[----:B------:R-:W-:Y:S06]  /*13110*/  BAR.SYNC.DEFER_BLOCKING 0x0 ;  /* 0x0000000000007b1d */ /* 0x000fec0000010000 */
[----:B------:R-:W5:Y:S01]  /*13120*/  LDS.128 R196, [R252] ;  /* 0x00000000fcc47984 */ /* 0x000f620000000c00 */
[----:B----4-:R-:W-:Y:S01]  /*13130*/  MOV R216, R132 ;  /* 0x0000008400d87202 */ /* 0x010fe20000000f00 */
[----:B------:R-:W-:-:S02]  /*13140*/  IMAD.MOV.U32 R217, RZ, RZ, R134 ;  /* 0x000000ffffd97224 */ /* 0x000fc400078e0086 */
[----:B------:R-:W-:Y:S02]  /*13150*/  IMAD.MOV.U32 R218, RZ, RZ, R68 ;  /* 0x000000ffffda7224 */ /* 0x000fe400078e0044 */
        /* <DEDUP_REMOVED lines=11> */
[----:B------:R-:W-:Y:S01]  /*13210*/  BAR.SYNC.DEFER_BLOCKING 0x0 ;  /* 0x0000000000007b1d */ /* 0x000fe20000010000 */
[----:B------:R-:W-:-:S02]  /*13220*/  IMAD.MOV.U32 R132, RZ, RZ, R133 ;  /* 0x000000ffff847224 */ /* 0x000fc400078e0085 */
[----:B------:R-:W-:Y:S02]  /*13230*/  IMAD.MOV.U32 R133, RZ, RZ, R135 ;  /* 0x000000ffff857224 */ /* 0x000fe400078e0087 */
[----:B------:R-:W-:Y:S02]  /*13240*/  IMAD.MOV.U32 R134, RZ, RZ, R69 ;  /* 0x000000ffff867224 */ /* 0x000fe400078e0045 */
[----:B------:R-:W-:Y:S02]  /*13250*/  IMAD.MOV.U32 R135, RZ, RZ, R71 ;  /* 0x000000ffff877224 */ /* 0x000fe400078e0047 */
[----:B------:R-:W4:Y:S01]  /*13260*/  LDS.128 R68, [R252] ;  /* 0x00000000fc447984 */ /* 0x000f220000000c00 */
[----:B------:R-:W-:Y:S06]  /*13270*/  BAR.SYNC.DEFER_BLOCKING 0x0 ;  /* 0x0000000000007b1d */ /* 0x000fec0000010000 */
[----:B------:R-:W-:Y:S02]  /*13280*/  STSM.16.M88.4 [R0], R132 ;  /* 0x0000008400007844 */ /* 0x000fe40000000200 */
[----:B------:R-:W-:Y:S01]  /*13290*/  BAR.SYNC.DEFER_BLOCKING 0x0 ;  /* 0x0000000000007b1d */ /* 0x000fe20000010000 */
[----:B------:R-:W-:Y:S01]  /*132a0*/  MOV R222, R200 ;  /* 0x000000c800de7202 */ /* 0x000fe20000000f00 */
[----:B------:R-:W-:-:S04]  /*132b0*/  IMAD.MOV.U32 R223, RZ, RZ, R202 ;  /* 0x000000ffffdf7224 */ /* 0x000fc800078e00ca */
[----:B------:R-:W4:Y:S02]  /*132c0*/  LDS.128 R132, [R252] ;  /* 0x00000000fc847984 */ /* 0x000f240000000c00 */
[----:B------:R-:W-:Y:S06]  /*132d0*/  BAR.SYNC.DEFER_BLOCKING 0x0 ;  /* 0x0000000000007b1d */ /* 0x000fec0000010000 */
        /* <DEDUP_REMOVED lines=17> */
[----:B------:R-:W-:Y:S01]  /*133f0*/  BAR.SYNC.DEFER_BLOCKING 0x0 ;  /* 0x0000000000007b1d */ /* 0x000fe20000010000 */
[----:B------:R-:W-:Y:S01]  /*13400*/  IMAD.MOV.U32 R136, RZ, RZ, R137 ;  /* 0x000000ffff887224 */ /* 0x000fe200078e0089 */
[----:B------:R-:W-:Y:S01]  /*13410*/  MOV R138, R73 ;  /* 0x00000049008a7202 */ /* 0x000fe20000000f00 */
[----:B------:R-:W-:-:S02]  /*13420*/  IMAD.MOV.U32 R137, RZ, RZ, R139 ;  /* 0x000000ffff897224 */ /* 0x000fc400078e008b */
[----:B------:R-:W-:Y:S02]  /*13430*/  IMAD.MOV.U32 R139, RZ, RZ, R75 ;  /* 0x000000ffff8b7224 */ /* 0x000fe400078e004b */
[----:B------:R-:W2:Y:S01]  /*13440*/  LDS.128 R72, [R252] ;  /* 0x00000000fc487984 */ /* 0x000ea20000000c00 */
[----:B------:R-:W-:Y:S06]  /*13450*/  BAR.SYNC.DEFER_BLOCKING 0x0 ;  /* 0x0000000000007b1d */ /* 0x000fec0000010000 */
[----:B------:R-:W-:Y:S02]  /*13460*/  STSM.16.M88.4 [R0], R136 ;  /* 0x0000008800007844 */ /* 0x000fe40000000200 */
[----:B------:R-:W-:Y:S01]  /*13470*/  BAR.SYNC.DEFER_BLOCKING 0x0 ;  /* 0x0000000000007b1d */ /* 0x000fe20000010000 */
[----:B------:R-:W-:-:S02]  /*13480*/  IMAD.MOV.U32 R226, RZ, RZ, R204 ;  /* 0x000000ffffe27224 */ /* 0x000fc400078e00cc */
[----:B------:R-:W-:-:S03]  /*13490*/  IMAD.MOV.U32 R227, RZ, RZ, R206 ;  /* 0x000000ffffe37224 */ /* 0x000fc600078e00ce */
[----:B------:R-:W2:Y:S02]  /*134a0*/  LDS.128 R136, [R252] ;  /* 0x00000000fc887984 */ /* 0x000ea40000000c00 */
[----:B------:R-:W-:Y:S06]  /*134b0*/  BAR.SYNC.DEFER_BLOCKING 0x0 ;  /* 0x0000000000007b1d */ /* 0x000fec0000010000 */
        /* <DEDUP_REMOVED lines=16> */
[----:B------:R-:W4:Y:S04]  /*135c0*/  LDL.LU R233, [R1+0xec] ;  /* 0x0000ec0001e97983 */ /* 0x000f280000300800 */
[----:B------:R-:W2:Y:S04]  /*135d0*/  LDL.LU R236, [R1+0xf0] ;  /* 0x0000f00001ec7983 */ /* 0x000ea80000300800 */
[----:B------:R-:W2:Y:S01]  /*135e0*/  LDL.LU R237, [R1+0xf8] ;  /* 0x0000f80001ed7983 */ /* 0x000ea20000300800 */
[----:B------:R-:W-:Y:S01]  /*135f0*/  BAR.SYNC.DEFER_BLOCKING 0x0 ;  /* 0x0000000000007b1d */ /* 0x000fe20000010000 */
[----:B------:R-:W-:Y:S01]  /*13600*/  MOV R140, R141 ;  /* 0x0000008d008c7202 */ /* 0x000fe20000000f00 */
[----:B------:R-:W-:-:S02]  /*13610*/  IMAD.MOV.U32 R141, RZ, RZ, R143 ;  /* 0x000000ffff8d7224 */ /* 0x000fc400078e008f */
[----:B------:R-:W-:Y:S02]  /*13620*/  IMAD.MOV.U32 R142, RZ, RZ, R77 ;  /* 0x000000ffff8e7224 */ /* 0x000fe400078e004d */
[----:B------:R-:W-:Y:S02]  /*13630*/  IMAD.MOV.U32 R143, RZ, RZ, R79 ;  /* 0x000000ffff8f7224 */ /* 0x000fe400078e004f */
[----:B------:R-:W3:Y:S01]  /*13640*/  LDS.128 R76, [R252] ;  /* 0x00000000fc4c7984 */ /* 0x000ee20000000c00 */
[----:B------:R-:W-:Y:S06]  /*13650*/  BAR.SYNC.DEFER_BLOCKING 0x0 ;  /* 0x0000000000007b1d */ /* 0x000fec0000010000 */
[----:B------:R-:W-:Y:S02]  /*13660*/  STSM.16.M88.4 [R0], R140 ;  /* 0x0000008c00007844 */ /* 0x000fe40000000200 */
[----:B------:R-:W-:Y:S01]  /*13670*/  BAR.SYNC.DEFER_BLOCKING 0x0 ;  /* 0x0000000000007b1d */ /* 0x000fe20000010000 */
[----:B------:R-:W-:Y:S01]  /*13680*/  IMAD.MOV.U32 R230, RZ, RZ, R208 ;  /* 0x000000ffffe67224 */ /* 0x000fe200078e00d0 */
[----:B------:R-:W-:-:S04]  /*13690*/  MOV R231, R210 ;  /* 0x000000d200e77202 */ /* 0x000fc80000000f00 */
[----:B------:R-:W3:Y:S02]  /*136a0*/  LDS.128 R140, [R252] ;  /* 0x00000000fc8c7984 */ /* 0x000ee40000000c00 */
[----:B------:R-:W-:Y:S06]  /*136b0*/  BAR.SYNC.DEFER_BLOCKING 0x0 ;  /* 0x0000000000007b1d */ /* 0x000fec0000010000 */
[----:B-----5:R5:W-:Y:S02]  /*136c0*/  STSM.16.M88.4 [R0], R228 ;  /* 0x000000e400007844 */ /* 0x020be40000000200 */
[----:B------:R-:W-:Y:S06]  /*136d0*/  BAR.SYNC.DEFER_BLOCKING 0x0 ;  /* 0x0000000000007b1d */ /* 0x000fec0000010000 */
[----:B------:R-:W3:Y:S01]  /*136e0*/  LDS.128 R208, [R252] ;  /* 0x00000000fcd07984 */ /* 0x000ee20000000c00 */
[----:B-----5:R-:W-:-:S02]  /*136f0*/  IMAD.MOV.U32 R228, RZ, RZ, R144 ;  /* 0x000000ffffe47224 */ /* 0x020fc400078e0090 */
[----:B------:R-:W-:Y:S01]  /*13700*/  IMAD.MOV.U32 R229, RZ, RZ, R146 ;  /* 0x000000ffffe57224 */ /* 0x000fe200078e0092 */
[----:B------:R-:W-:Y:S01]  /*13710*/  BAR.SYNC.DEFER_BLOCKING 0x0 ;  /* 0x0000000000007b1d */ /* 0x000fe20000010000 */
[----:B------:R-:W-:Y:S02]  /*13720*/  IMAD.MOV.U32 R230, RZ, RZ, R80 ;  /* 0x000000ffffe67224 */ /* 0x000fe400078e0050 */
[----:B------:R-:W-:-:S05]  /*13730*/  IMAD.MOV.U32 R231, RZ, RZ, R82 ;  /* 0x000000ffffe77224 */ /* 0x000fca00078e0052 */
[----:B------:R-:W-:Y:S01]  /*13740*/  STSM.16.M88.4 [R0], R228 ;  /* 0x000000e400007844 */ /* 0x000fe20000000200 */
[----:B------:R-:W-:Y:S06]  /*13750*/  BAR.SYNC.DEFER_BLOCKING 0x0 ;  /* 0x0000000000007b1d */ /* 0x000fec0000010000 */
[----:B------:R-:W5:Y:S02]  /*13760*/  LDS.128 R228, [R252] ;  /* 0x00000000fce47984 */ /* 0x000f640000000c00 */
[----:B------:R-:W-:Y:S06]  /*13770*/  BAR.SYNC.DEFER_BLOCKING 0x0 ;  /* 0x0000000000007b1d */ /* 0x000fec0000010000 */
[----:B----4-:R4:W-:Y:S02]  /*13780*/  STSM.16.M88.4 [R0], R232 ;  /* 0x000000e800007844 */ /* 0x0109e40000000200 */
[----:B------:R-:W-:Y:S06]  /*13790*/  BAR.SYNC.DEFER_BLOCKING 0x0 ;  /* 0x0000000000007b1d */ /* 0x000fec0000010000 */
[----:B------:R-:W5:Y:S02]  /*137a0*/  LDS.128 R144, [R252] ;  /* 0x00000000fc907984 */ /* 0x000f640000000c00 */
[----:B------:R-:W-:Y:S06]  /*137b0*/  BAR.SYNC.DEFER_BLOCKING 0x0 ;  /* 0x0000000000007b1d */ /* 0x000fec0000010000 */
[----:B------:R-:W-:Y:S02]  /*137c0*/  STSM.16.M88.4 [R0], R244 ;  /* 0x000000f400007844 */ /* 0x000fe40000000200 */
[----:B------:R-:W-:Y:S06]  /*137d0*/  BAR.SYNC.DEFER_BLOCKING 0x0 ;  /* 0x0000000000007b1d */ /* 0x000fec0000010000 */
[----:B------:R-:W5:Y:S02]  /*137e0*/  LDS.128 R80, [R252] ;  /* 0x00000000fc507984 */ /* 0x000f640000000c00 */
[----:B------:R-:W-:Y:S06]  /*137f0*/  BAR.SYNC.DEFER_BLOCKING 0x0 ;  /* 0x0000000000007b1d */ /* 0x000fec0000010000 */
[----:B--2---:R-:W-:Y:S02]  /*13800*/  STSM.16.M88.4 [R0], R236 ;  /* 0x000000ec00007844 */ /* 0x004fe40000000200 */
[----:B------:R-:W-:Y:S01]  /*13810*/  BAR.SYNC.DEFER_BLOCKING 0x0 ;  /* 0x0000000000007b1d */ /* 0x000fe20000010000 */
[----:B----4-:R-:W-:Y:S01]  /*13820*/  IMAD.MOV.U32 R232, RZ, RZ, R148 ;  /* 0x000000ffffe87224 */ /* 0x010fe200078e0094 */
[----:B------:R-:W-:Y:S01]  /*13830*/  MOV R234, R84 ;  /* 0x0000005400ea7202 */ /* 0x000fe20000000f00 */
[----:B------:R-:W-:-:S03]  /*13840*/  IMAD.MOV.U32 R233, RZ, RZ, R150 ;  /* 0x000000ffffe97224 */ /* 0x000fc600078e0096 */
[----:B------:R-:W2:Y:S01]  /*13850*/  LDS.128 R236, [R252] ;  /* 0x00000000fcec7984 */ /* 0x000ea20000000c00 */
[----:B------:R-:W-:Y:S01]  /*13860*/  IMAD.MOV.U32 R235, RZ, RZ, R86 ;  /* 0x000000ffffeb7224 */ /* 0x000fe200078e0056 */
[----:B------:R-:W-:Y:S06]  /*13870*/  BAR.SYNC.DEFER_BLOCKING 0x0 ;  /* 0x0000000000007b1d */ /* 0x000fec0000010000 */
[----:B------:R4:W-:Y:S04]  /*13880*/  STSM.16.M88.4 [R0], R232 ;  /* 0x000000e800007844 */ /* 0x0009e80000000200 */
[----:B----4-:R-:W4:Y:S04]  /*13890*/  LDL.LU R232, [R1+0xf4] ;  /* 0x0000f40001e87983 */ /* 0x010f280000300800 */
[----:B------:R-:W4:Y:S04]  /*138a0*/  LDL.LU R233, [R1+0xfc] ;  /* 0x0000fc0001e97983 */ /* 0x000f280000300800 */
[----:B------:R-:W3:Y:S01]  /*138b0*/  LDL.LU R251, [R1+0x130] ;  /* 0x0001300001fb7983 */ /* 0x000ee20000300800 */
[----:B------:R-:W-:-:S02]  /*138c0*/  IMAD.MOV.U32 R234, RZ, RZ, R213 ;  /* 0x000000ffffea7224 */ /* 0x000fc400078e00d5 */
[----:B------:R-:W-:Y:S01]  /*138d0*/  IMAD.MOV.U32 R235, RZ, RZ, R215 ;  /* 0x000000ffffeb7224 */ /* 0x000fe200078e00d7 */
[----:B------:R-:W-:Y:S01]  /*138e0*/  BAR.SYNC.DEFER_BLOCKING 0x0 ;  /* 0x0000000000007b1d */ /* 0x000fe20000010000 */
[----:B------:R-:W-:Y:S01]  /*138f0*/  MOV R148, R149 ;  /* 0x0000009500947202 */ /* 0x000fe20000000f00 */
[----:B------:R-:W-:Y:S02]  /*13900*/  IMAD.MOV.U32 R150, RZ, RZ, R85 ;  /* 0x000000ffff967224 */ /* 0x000fe400078e0055 */
[C---:B-1----:R-:W-:Y:S01]  /*13910*/  IMAD R3, R12.reuse, R8, RZ ;  /* 0x000000080c037224 */ /* 0x042fe200078e02ff */
[----:B------:R-:W-:Y:S01]  /*13920*/  ISETP.GE.AND P6, PT, R12, UR6, PT ;  /* 0x000000060c007c0c */ /* 0x000fe2000bfc6270 */
[----:B------:R-:W5:Y:S04]  /*13930*/  LDL.LU R246, [R1+0x118] ;  /* 0x0001180001f67983 */ /* 0x000f680000300800 */
[----:B------:R-:W1:Y:S01]  /*13940*/  LDS.128 R212, [R252] ;  /* 0x00000000fcd47984 */ /* 0x000e620000000c00 */
[----:B------:R-:W-:Y:S01]  /*13950*/  BAR.SYNC.DEFER_BLOCKING 0x0 ;  /* 0x0000000000007b1d */ /* 0x000fe20000010000 */
[----:B------:R-:W-:-:S02]  /*13960*/  IMAD.MOV.U32 R149, RZ, RZ, R151 ;  /* 0x000000ffff957224 */ /* 0x000fc400078e0097 */
[----:B------:R-:W-:Y:S01]  /*13970*/  IMAD.MOV.U32 R151, RZ, RZ, R87 ;  /* 0x000000ffff977224 */ /* 0x000fe200078e0057 */
[----:B------:R-:W-:Y:S02]  /*13980*/  LEA R2, P5, R3, UR4, 0x2 ;  /* 0x0000000403027c11 */ /* 0x000fe4000f8a10ff */
[----:B------:R-:W-:Y:S01]  /*13990*/  ISETP.LT.AND P6, PT, R9, UR31, !P6 ;  /* 0x0000001f09007c0c */ /* 0x000fe2000f7c1270 */
[----:B------:R-:W-:Y:S01]  /*139a0*/  IMAD R8, R8, 0x80, R3 ;  /* 0x0000008008087824 */ /* 0x000fe200078e0203 */
[----:B------:R-:W-:Y:S01]  /*139b0*/  LEA.HI.X.SX32 R3, R3, UR5, 0x2, P5 ;  /* 0x0000000503037c11 */ /* 0x000fe2000a8f16ff */
[----:B------:R-:W2:Y:S01]  /*139c0*/  LDL.LU R244, [R1+0x13c] ;  /* 0x00013c0001f47983 */ /* 0x000ea20000300800 */
[----:B------:R-:W-:Y:S01]  /*139d0*/  ISETP.GE.AND P5, PT, R9, UR7, PT ;  /* 0x0000000709007c0c */ /* 0x000fe2000bfa6270 */
[----:B------:R-:W-:Y:S02]  /*139e0*/  ULDC.64 UR6, c[0x0][0x228] ;  /* 0x00008a0000067ab9 */ /* 0x000fe40000000a00 */
[----:B------:R-:W2:Y:S04]  /*139f0*/  LDL.LU R245, [R1+0x12c] ;  /* 0x00012c0001f57983 */ /* 0x000ea80000300800 */
[----:B------:R-:W2:Y:S01]  /*13a00*/  LDL.LU R247, [R1+0x10c] ;  /* 0x00010c0001f77983 */ /* 0x000ea20000300800 */
[----:B------:R-:W-:Y:S01]  /*13a10*/  ISETP.LT.AND P5, PT, R13, UR6, !P5 ;  /* 0x000000060d007c0c */ /* 0x000fe2000efa1270 */
[----:B------:R-:W-:-:S02]  /*13a20*/  ULDC UR6, c[0x0][0x22c] ;  /* 0x00008b0000067ab9 */ /* 0x000fc40000000800 */
[----:B----4-:R4:W-:Y:S01]  /*13a30*/  STSM.16.M88.4 [R0], R232 ;  /* 0x000000e800007844 */ /* 0x0109e20000000200 */
[----:B------:R-:W-:Y:S06]  /*13a40*/  BAR.SYNC.DEFER_BLOCKING 0x0 ;  /* 0x0000000000007b1d */ /* 0x000fec0000010000 */
[----:B----4-:R-:W4:Y:S04]  /*13a50*/  LDL.LU R232, [R1+0x104] ;  /* 0x0001040001e87983 */ /* 0x010f280000300800 */
[----:B------:R-:W5:Y:S04]  /*13a60*/  LDL.LU R233, [R1+0x138] ;  /* 0x0001380001e97983 */ /* 0x000f680000300800 */
[----:B------:R-:W2:Y:S04]  /*13a70*/  LDL.LU R234, [R1+0x128] ;  /* 0x0001280001ea7983 */ /* 0x000ea80000300800 */
[----:B------:R-:W1:Y:S01]  /*13a80*/  LDS.128 R84, [R252] ;  /* 0x00000000fc547984 */ /* 0x000e620000000c00 */
[----:B------:R-:W-:Y:S06]  /*13a90*/  BAR.SYNC.DEFER_BLOCKING 0x0 ;  /* 0x0000000000007b1d */ /* 0x000fec0000010000 */
[----:B------:R-:W2:Y:S04]  /*13aa0*/  LDL.LU R235, [R1+0x108] ;  /* 0x0001080001eb7983 */ /* 0x000ea80000300800 */
[----:B------:R3:W-:Y:S02]  /*13ab0*/  STSM.16.M88.4 [R0], R148 ;  /* 0x0000009400007844 */ /* 0x0007e40000000200 */
[----:B---3--:R-:W-:-:S02]  /*13ac0*/  IMAD R148, R9, UR26, RZ ;  /* 0x0000001a09947c24 */ /* 0x008fc4000f8e02ff */
[----:B------:R-:W3:Y:S01]  /*13ad0*/  LDL.LU R150, [R1+0x110] ;  /* 0x0001100001967983 */ /* 0x000ee20000300800 */
[----:B------:R-:W-:Y:S02]  /*13ae0*/  VIADD R0, R9, 0x4 ;  /* 0x0000000409007836 */ /* 0x000fe40000000000 */
[----:B------:R-:W-:Y:S01]  /*13af0*/  IMAD.WIDE R14, R148, 0x4, R2 ;  /* 0x00000004940e7825 */ /* 0x000fe200078e0202 */
[----:B------:R-:W-:Y:S06]  /*13b00*/  BAR.SYNC.DEFER_BLOCKING 0x0 ;  /* 0x0000000000007b1d */ /* 0x000fec0000010000 */
[----:B------:R-:W4:Y:S04]  /*13b10*/  LDL.LU R151, [R1+0x114] ;  /* 0x0001140001977983 */ /* 0x000f280000300800 */
[----:B------:R1:W-:Y:S01]  /*13b20*/  @P6 STG.E desc[UR16][R14.64], R251 ;  /* 0x000000fb0e006986 */ /* 0x0003e2000c101910 */
[----:B------:R-:W-:Y:S01]  /*13b30*/  ISETP.GE.AND P6, PT, R0, UR6, PT ;  /* 0x0000000600007c0c */ /* 0x000fe2000bfc6270 */
[----:B------:R-:W-:-:S02]  /*13b40*/  ULDC UR6, c[0x0][0x228] ;  /* 0x00008a0000067ab9 */ /* 0x000fc40000000800 */
[----:B-1----:R-:W2:Y:S04]  /*13b50*/  LDL.LU R251, [R1+0x428] ;  /* 0x0004280001fb7983 */ /* 0x002ea80000300800 */
[----:B------:R-:W5:Y:S01]  /*13b60*/  LDL.LU R0, [R1+0x120] ;  /* 0x0001200001007983 */ /* 0x000f620000300800 */
[----:B------:R-:W-:-:S04]  /*13b70*/  LEA R10, P4, R8, UR4, 0x2 ;  /* 0x00000004080a7c11 */ /* 0x000fc8000f8810ff */
[----:B------:R-:W-:Y:S01]  /*13b80*/  LEA.HI.X.SX32 R11, R8, UR5, 0x2, P4 ;  /* 0x00000005080b7c11 */ /* 0x000fe2000a0f16ff */
[----:B------:R-:W-:Y:S02]  /*13b90*/  ULDC.64 UR4, c[0x0][0x228] ;  /* 0x00008a0000047ab9 */ /* 0x000fe40000000a00 */
[----:B------:R-:W-:Y:S01]  /*13ba0*/  ISETP.LT.AND P4, PT, R12, UR4, !P3 ;  /* 0x000000040c007c0c */ /* 0x000fe2000df81270 */
[----:B------:R-:W-:Y:S01]  /*13bb0*/  ULDC UR4, c[0x0][0x22c] ;  /* 0x00008b0000047ab9 */ /* 0x000fe20000000800 */
[C---:B------:R-:W-:Y:S01]  /*13bc0*/  IADD3 R8, R148.reuse, UR26, RZ ;  /* 0x0000001a94087c10 */ /* 0x040fe2000fffe0ff */
[----:B------:R-:W-:-:S04]  /*13bd0*/  IMAD.WIDE R148, R148, 0x4, R10 ;  /* 0x0000000494947825 */ /* 0x000fc800078e020a */
[C---:B------:R-:W-:Y:S01]  /*13be0*/  IMAD.WIDE R14, R8.reuse, 0x4, R2 ;  /* 0x00000004080e7825 */ /* 0x040fe200078e0202 */
[----:B-----5:R1:W-:Y:S05]  /*13bf0*/  @P5 STG.E desc[UR16][R148.64], R0 ;  /* 0x0000000094005986 */ /* 0x0203ea000c101910 */
[----:B---3--:R3:W-:Y:S01]  /*13c00*/  @P4 STG.E desc[UR16][R14.64], R150 ;  /* 0x000000960e004986 */ /* 0x0087e2000c101910 */
[C---:B-1----:R-:W-:Y:S02]  /*13c10*/  VIADD R0, R8.reuse, UR26 ;  /* 0x0000001a08007c36 */ /* 0x042fe40008000000 */
[----:B---3--:R-:W-:Y:S02]  /*13c20*/  IMAD.WIDE R14, R8, 0x4, R10 ;  /* 0x00000004080e7825 */ /* 0x008fe400078e020a */
[----:B------:R-:W3:Y:S01]  /*13c30*/  LDL.LU R8, [R1+0x100] ;  /* 0x0001000001087983 */ /* 0x000ee20000300800 */
[----:B------:R-:W-:-:S02]  /*13c40*/  ISETP.LT.AND P3, PT, R13, UR14, !P3 ;  /* 0x0000000e0d007c0c */ /* 0x000fc4000df61270 */
[----:B------:R-:W-:Y:S01]  /*13c50*/  ISETP.LT.AND P5, PT, R12, UR12, !P2 ;  /* 0x0000000c0c007c0c */ /* 0x000fe2000d7a1270 */
[----:B------:R-:W-:-:S10]  /*13c60*/  IMAD.WIDE R148, R0, 0x4, R2 ;  /* 0x0000000400947825 */ /* 0x000fd400078e0202 */
[----:B---3--:R1:W-:Y:S04]  /*13c70*/  @P3 STG.E desc[UR16][R14.64], R8 ;  /* 0x000000080e003986 */ /* 0x0083e8000c101910 */
[----:B-1----:R-:W3:Y:S01]  /*13c80*/  LDL.LU R15, [R1+0x134] ;  /* 0x00013400010f7983 */ /* 0x002ee20000300800 */
[----:B------:R-:W-:Y:S01]  /*13c90*/  VIADD R8, R0, UR26 ;  /* 0x0000001a00087c36 */ /* 0x000fe20008000000 */
[----:B------:R-:W-:Y:S02]  /*13ca0*/  ISETP.LT.AND P2, PT, R13, UR10, !P2 ;  /* 0x0000000a0d007c0c */ /* 0x000fe4000d741270 */
[----:B------:R-:W-:Y:S01]  /*13cb0*/  ISETP.LT.AND P4, PT, R12, UR8, !P1 ;  /* 0x000000080c007c0c */ /* 0x000fe2000cf81270 */
[----:B------:R-:W-:Y:S01]  /*13cc0*/  VIADD R150, R9, 0x5 ;  /* 0x0000000509967836 */ /* 0x000fe20000000000 */
[----:B---3--:R1:W-:Y:S01]  /*13cd0*/  @P5 STG.E desc[UR16][R148.64], R15 ;  /* 0x0000000f94005986 */ /* 0x0083e2000c101910 */
[----:B------:R-:W-:Y:S01]  /*13ce0*/  ULDC UR8, c[0x0][0x228] ;  /* 0x00008a0000087ab9 */ /* 0x000fe20000000800 */
[----:B-1----:R-:W-:-:S02]  /*13cf0*/  IMAD.WIDE R148, R0, 0x4, R10 ;  /* 0x0000000400947825 */ /* 0x002fc400078e020a */
[----:B------:R-:W3:Y:S01]  /*13d00*/  LDL.LU R0, [R1+0x124] ;  /* 0x0001240001007983 */ /* 0x000ee20000300800 */
[----:B------:R-:W-:Y:S01]  /*13d10*/  ISETP.LT.AND P1, PT, R13, UR18, !P1 ;  /* 0x000000120d007c0c */ /* 0x000fe2000cf21270 */
[----:B------:R-:W-:Y:S01]  /*13d20*/  IMAD.WIDE R14, R8, 0x4, R2 ;  /* 0x00000004080e7825 */ /* 0x000fe200078e0202 */
[----:B------:R-:W-:Y:S01]  /*13d30*/  ISETP.GE.AND P3, PT, R150, UR4, PT ;  /* 0x0000000496007c0c */ /* 0x000fe2000bf66270 */
[----:B------:R-:W-:Y:S02]  /*13d40*/  ULDC UR4, c[0x0][0x22c] ;  /* 0x00008b0000047ab9 */ /* 0x000fe40000000800 */
[----:B------:R-:W-:-:S05]  /*13d50*/  VIADD R150, R9, 0x6 ;  /* 0x0000000609967836 */ /* 0x000fca0000000000 */
[----:B------:R-:W-:Y:S01]  /*13d60*/  ISETP.GE.AND P5, PT, R150, UR4, PT ;  /* 0x0000000496007c0c */ /* 0x000fe2000bfa6270 */
[----:B------:R-:W-:Y:S01]  /*13d70*/  ULDC UR4, c[0x0][0x22c] ;  /* 0x00008b0000047ab9 */ /* 0x000fe20000000800 */
[----:B---3--:R1:W-:Y:S01]  /*13d80*/  @P2 STG.E desc[UR16][R148.64], R0 ;  /* 0x0000000094002986 */ /* 0x0083e2000c101910 */
[----:B------:R-:W-:-:S03]  /*13d90*/  ISETP.LT.AND P2, PT, R12, UR24, !P6 ;  /* 0x000000180c007c0c */ /* 0x000fc6000f741270 */
[----:B----4-:R3:W-:Y:S01]  /*13da0*/  @P4 STG.E desc[UR16][R14.64], R151 ;  /* 0x000000970e004986 */ /* 0x0107e2000c101910 */
[----:B------:R-:W-:Y:S02]  /*13db0*/  ISETP.LT.AND P6, PT, R13, UR22, !P6 ;  /* 0x000000160d007c0c */ /* 0x000fe4000f7c1270 */
[----:B------:R-:W-:Y:S02]  /*13dc0*/  ISETP.LT.AND P4, PT, R12, UR20, !P3 ;  /* 0x000000140c007c0c */ /* 0x000fe4000df81270 */
[----:B-1----:R-:W-:Y:S01]  /*13dd0*/  IADD3 R0, R9, 0x7, RZ ;  /* 0x0000000709007810 */ /* 0x002fe20007ffe0ff */
[----:B---3--:R-:W-:-:S04]  /*13de0*/  IMAD.WIDE R14, R8, 0x4, R10 ;  /* 0x00000004080e7825 */ /* 0x008fc800078e020a */
[----:B------:R-:W-:Y:S01]  /*13df0*/  VIADD R8, R8, UR26 ;  /* 0x0000001a08087c36 */ /* 0x000fe20008000000 */
[----:B------:R1:W-:Y:S01]  /*13e00*/  @P1 STG.E desc[UR16][R14.64], R232 ;  /* 0x000000e80e001986 */ /* 0x0003e2000c101910 */
[----:B------:R-:W-:Y:S01]  /*13e10*/  ISETP.GE.AND P1, PT, R0, UR4, PT ;  /* 0x0000000400007c0c */ /* 0x000fe2000bf26270 */
[----:B------:R-:W-:Y:S01]  /*13e20*/  ULDC UR4, c[0x0][0x22c] ;  /* 0x00008b0000047ab9 */ /* 0x000fe20000000800 */
[C---:B------:R-:W-:Y:S02]  /*13e30*/  VIADD R0, R8.reuse, UR26 ;  /* 0x0000001a08007c36 */ /* 0x040fe40008000000 */
[----:B------:R-:W-:-:S04]  /*13e40*/  IMAD.WIDE R150, R8, 0x4, R2 ;  /* 0x0000000408967825 */ /* 0x000fc800078e0202 */
[----:B------:R-:W-:Y:S01]  /*13e50*/  IMAD.WIDE R148, R8, 0x4, R10 ;  /* 0x0000000408947825 */ /* 0x000fe200078e020a */
[----:B------:R-:W-:Y:S03]  /*13e60*/  @P2 STG.E desc[UR16][R150.64], R233 ;  /* 0x000000e996002986 */ /* 0x000fe6000c101910 */
[C---:B-1----:R-:W-:Y:S01]  /*13e70*/  IMAD.WIDE R14, R0.reuse, 0x4, R2 ;  /* 0x00000004000e7825 */ /* 0x042fe200078e0202 */
[----:B--2---:R-:W-:Y:S04]  /*13e80*/  @P6 STG.E desc[UR16][R148.64], R234 ;  /* 0x000000ea94006986 */ /* 0x004fe8000c101910 */
[----:B------:R1:W-:Y:S04]  /*13e90*/  @P4 STG.E desc[UR16][R14.64], R246 ;  /* 0x000000f60e004986 */ /* 0x0003e8000c101910 */
[----:B-1----:R-:W2:Y:S01]  /*13ea0*/  LDL.LU R246, [R1+0x11c] ;  /* 0x00011c0001f67983 */ /* 0x002ea20000300800 */
[----:B------:R-:W-:Y:S01]  /*13eb0*/  ISETP.LT.AND P3, PT, R13, UR28, !P3 ;  /* 0x0000001c0d007c0c */ /* 0x000fe2000df61270 */
[----:B------:R-:W-:-:S02]  /*13ec0*/  IMAD.WIDE R14, R0, 0x4, R10 ;  /* 0x00000004000e7825 */ /* 0x000fc400078e020a */
[----:B------:R-:W3:Y:S01]  /*13ed0*/  LDL.LU R233, [R1+0x10] ;  /* 0x0000100001e97983 */ /* 0x000ee20000300800 */
[----:B------:R-:W-:Y:S01]  /*13ee0*/  ISETP.LT.AND P6, PT, R12, UR30, !P5 ;  /* 0x0000001e0c007c0c */ /* 0x000fe2000efc1270 */
[----:B------:R-:W-:-:S08]  /*13ef0*/  VIADD R232, R9, 0x8 ;  /* 0x0000000809e87836 */ /* 0x000fd00000000000 */
[----:B------:R1:W-:Y:S01]  /*13f00*/  @P3 STG.E desc[UR16][R14.64], R235 ;  /* 0x000000eb0e003986 */ /* 0x0003e2000c101910 */
[----:B------:R-:W-:Y:S01]  /*13f10*/  ISETP.LT.AND P5, PT, R13, UR6, !P5 ;  /* 0x000000060d007c0c */ /* 0x000fe2000efa1270 */
[----:B------:R-:W-:Y:S01]  /*13f20*/  VIADD R148, R9, 0x9 ;  /* 0x0000000909947836 */ /* 0x000fe20000000000 */
[----:B------:R-:W-:Y:S01]  /*13f30*/  IADD3 R8, R0, UR26, RZ ;  /* 0x0000001a00087c10 */ /* 0x000fe2000fffe0ff */
[----:B------:R-:W-:Y:S01]  /*13f40*/  ULDC UR6, c[0x0][0x228] ;  /* 0x00008a0000067ab9 */ /* 0x000fe20000000800 */
[----:B-1----:R-:W4:Y:S01]  /*13f50*/  LDL.LU R235, [R1] ;  /* 0x0000000001eb7983 */ /* 0x002f220000300800 */
[----:B------:R-:W-:Y:S01]  /*13f60*/  ISETP.GE.AND P2, PT, R232, UR4, PT ;  /* 0x00000004e8007c0c */ /* 0x000fe2000bf46270 */
[----:B------:R-:W-:Y:S02]  /*13f70*/  ULDC UR4, c[0x0][0x22c] ;  /* 0x00008b0000047ab9 */ /* 0x000fe40000000800 */
[----:B------:R-:W5:Y:S01]  /*13f80*/  LDL.LU R232, [R1+0x14] ;  /* 0x0000140001e87983 */ /* 0x000f620000300800 */
[----:B------:R-:W-:Y:S01]  /*13f90*/  ISETP.GE.AND P4, PT, R148, UR4, PT ;  /* 0x0000000494007c0c */ /* 0x000fe2000bf86270 */
[----:B------:R-:W-:Y:S01]  /*13fa0*/  IMAD.WIDE R148, R8, 0x4, R2 ;  /* 0x0000000408947825 */ /* 0x000fe200078e0202 */
[----:B------:R-:W-:-:S03]  /*13fb0*/  ULDC UR4, c[0x0][0x22c] ;  /* 0x00008b0000047ab9 */ /* 0x000fc60000000800 */
[----:B------:R-:W-:Y:S01]  /*13fc0*/  IMAD.WIDE R14, R8, 0x4, R10 ;  /* 0x00000004080e7825 */ /* 0x000fe200078e020a */
[----:B------:R-:W-:Y:S04]  /*13fd0*/  @P6 STG.E desc[UR16][R148.64], R244 ;  /* 0x000000f494006986 */ /* 0x000fe8000c101910 */
[----:B------:R1:W-:Y:S04]  /*13fe0*/  @P5 STG.E desc[UR16][R14.64], R245 ;  /* 0x000000f50e005986 */ /* 0x0003e8000c101910 */
[----:B-1----:R-:W5:Y:S01]  /*13ff0*/  LDL.LU R245, [R1+0x4] ;  /* 0x0000040001f57983 */ /* 0x002f620000300800 */
[----:B------:R-:W-:-:S03]  /*14000*/  VIADD R0, R9, 0xa ;  /* 0x0000000a09007836 */ /* 0x000fc60000000000 */
[----:B------:R-:W5:Y:S02]  /*14010*/  LDL.LU R234, [R1+0x18] ;  /* 0x0000180001ea7983 */ /* 0x000f640000300800 */
[----:B------:R-:W-:Y:S01]  /*14020*/  ISETP.GE.AND P3, PT, R0, UR4, PT ;  /* 0x0000000400007c0c */ /* 0x000fe2000bf66270 */
[----:B------:R-:W-:Y:S01]  /*14030*/  ULDC UR4, c[0x0][0x228] ;  /* 0x00008a0000047ab9 */ /* 0x000fe20000000800 */
[----:B------:R-:W5:Y:S01]  /*14040*/  LDL.LU R244, [R1+0x8] ;  /* 0x0000080001f47983 */ /* 0x000f620000300800 */
[----:B------:R-:W-:Y:S01]  /*14050*/  ISETP.LT.AND P6, PT, R12, UR4, !P1 ;  /* 0x000000040c007c0c */ /* 0x000fe2000cfc1270 */
[----:B------:R-:W-:Y:S01]  /*14060*/  VIADD R151, R8, UR26 ;  /* 0x0000001a08977c36 */ /* 0x000fe20008000000 */
[----:B------:R-:W-:Y:S01]  /*14070*/  ISETP.LT.AND P1, PT, R13, UR6, !P1 ;  /* 0x000000060d007c0c */ /* 0x000fe2000cf21270 */
[----:B------:R-:W-:Y:S01]  /*14080*/  ULDC UR4, c[0x0][0x228] ;  /* 0x00008a0000047ab9 */ /* 0x000fe20000000800 */
[----:B------:R-:W-:Y:S02]  /*14090*/  VIADD R8, R9, 0xb ;  /* 0x0000000b09087836 */ /* 0x000fe40000000000 */
[----:B------:R-:W-:-:S04]  /*140a0*/  IMAD.WIDE R148, R151, 0x4, R2 ;  /* 0x0000000497947825 */ /* 0x000fc800078e0202 */
[C---:B------:R-:W-:Y:S01]  /*140b0*/  IMAD.WIDE R14, R151.reuse, 0x4, R10 ;  /* 0x00000004970e7825 */ /* 0x040fe200078e020a */
[----:B------:R-:W-:Y:S01]  /*140c0*/  ISETP.LT.AND P5, PT, R12, UR4, !P2 ;  /* 0x000000040c007c0c */ /* 0x000fe2000d7a1270 */
[----:B------:R-:W-:Y:S01]  /*140d0*/  ULDC UR6, c[0x0][0x228] ;  /* 0x00008a0000067ab9 */ /* 0x000fe20000000800 */
[----:B------:R-:W-:Y:S01]  /*140e0*/  ULDC UR4, c[0x0][0x22c] ;  /* 0x00008b0000047ab9 */ /* 0x000fe20000000800 */
[----:B--2---:R1:W-:Y:S04]  /*140f0*/  @P6 STG.E desc[UR16][R148.64], R246 ;  /* 0x000000f694006986 */ /* 0x0043e8000c101910 */
[----:B------:R2:W-:Y:S04]  /*14100*/  @P1 STG.E desc[UR16][R14.64], R247 ;  /* 0x000000f70e001986 */ /* 0x0005e8000c101910 */
[----:B-1----:R-:W5:Y:S04]  /*14110*/  LDL.LU R246, [R1+0x1c] ;  /* 0x00001c0001f67983 */ /* 0x002f680000300800 */
[----:B--2---:R-:W2:Y:S01]  /*14120*/  LDL.LU R247, [R1+0xc] ;  /* 0x00000c0001f77983 */ /* 0x004ea20000300800 */
[----:B------:R-:W-:Y:S01]  /*14130*/  VIADD R0, R151, UR26 ;  /* 0x0000001a97007c36 */ /* 0x000fe20008000000 */
[----:B------:R-:W-:Y:S01]  /*14140*/  ISETP.LT.AND P2, PT, R13, UR6, !P2 ;  /* 0x000000060d007c0c */ /* 0x000fe2000d741270 */
[----:B------:R-:W-:Y:S01]  /*14150*/  ULDC UR6, c[0x0][0x228] ;  /* 0x00008a0000067ab9 */ /* 0x000fe20000000800 */
[----:B------:R-:W-:Y:S01]  /*14160*/  ISETP.GE.AND P6, PT, R8, UR4, PT ;  /* 0x0000000408007c0c */ /* 0x000fe2000bfc6270 */
[----:B------:R-:W-:Y:S01]  /*14170*/  IMAD.WIDE R14, R0, 0x4, R2 ;  /* 0x00000004000e7825 */ /* 0x000fe200078e0202 */
[----:B------:R-:W-:Y:S01]  /*14180*/  ULDC UR4, c[0x0][0x228] ;  /* 0x00008a0000047ab9 */ /* 0x000fe20000000800 */
[----:B------:R-:W-:-:S02]  /*14190*/  IADD3 R8, R9, 0xc, RZ ;  /* 0x0000000c09087810 */ /* 0x000fc40007ffe0ff */
[----:B------:R-:W-:Y:S01]  /*141a0*/  ISETP.LT.AND P1, PT, R12, UR4, !P4 ;  /* 0x000000040c007c0c */ /* 0x000fe2000e721270 */
[----:B------:R-:W-:Y:S01]  /*141b0*/  ULDC UR4, c[0x0][0x22c] ;  /* 0x00008b0000047ab9 */ /* 0x000fe20000000800 */
[----:B---3--:R1:W-:Y:S01]  /*141c0*/  @P5 STG.E desc[UR16][R14.64], R233 ;  /* 0x000000e90e005986 */ /* 0x0083e2000c101910 */
[----:B------:R-:W-:Y:S01]  /*141d0*/  IMAD.WIDE R148, R0, 0x4, R10 ;  /* 0x0000000400947825 */ /* 0x000fe200078e020a */
[----:B------:R-:W-:Y:S01]  /*141e0*/  ISETP.GE.AND P5, PT, R8, UR4, PT ;  /* 0x0000000408007c0c */ /* 0x000fe2000bfa6270 */
[----:B------:R-:W-:Y:S02]  /*141f0*/  ULDC UR4, c[0x0][0x228] ;  /* 0x00008a0000047ab9 */ /* 0x000fe40000000800 */
[----:B------:R-:W-:Y:S01]  /*14200*/  ISETP.LT.AND P4, PT, R13, UR4, !P4 ;  /* 0x000000040d007c0c */ /* 0x000fe2000e781270 */
[----:B----4-:R3:W-:Y:S01]  /*14210*/  @P2 STG.E desc[UR16][R148.64], R235 ;  /* 0x000000eb94002986 */ /* 0x0107e2000c101910 */
[----:B------:R-:W-:Y:S01]  /*14220*/  ISETP.LT.AND P2, PT, R12, UR6, !P3 ;  /* 0x000000060c007c0c */ /* 0x000fe2000df41270 */
[----:B------:R-:W-:Y:S01]  /*14230*/  ULDC UR4, c[0x0][0x22c] ;  /* 0x00008b0000047ab9 */ /* 0x000fe20000000800 */
[----:B------:R-:W-:Y:S01]  /*14240*/  ULDC UR6, c[0x0][0x228] ;  /* 0x00008a0000067ab9 */ /* 0x000fe20000000800 */
[----:B-1----:R-:W-:-:S02]  /*14250*/  VIADD R233, R0, UR26 ;  /* 0x0000001a00e97c36 */ /* 0x002fc40008000000 */
[----:B------:R-:W-:Y:S02]  /*14260*/  VIADD R0, R9, 0xd ;  /* 0x0000000d09007836 */ /* 0x000fe40000000000 */
[----:B------:R-:W-:-:S04]  /*14270*/  IMAD.WIDE R150, R233, 0x4, R2 ;  /* 0x00000004e9967825 */ /* 0x000fc800078e0202 */
[C---:B---3--:R-:W-:Y:S01]  /*14280*/  VIADD R235, R233.reuse, UR26 ;  /* 0x0000001ae9eb7c36 */ /* 0x048fe20008000000 */
[----:B------:R1:W-:Y:S01]  /*14290*/  @P1 STG.E desc[UR16][R150.64], R248 ;  /* 0x000000f896001986 */ /* 0x0003e2000c101910 */
[----:B------:R-:W-:Y:S01]  /*142a0*/  ISETP.GE.AND P1, PT, R0, UR4, PT ;  /* 0x0000000400007c0c */ /* 0x000fe2000bf26270 */
[----:B------:R-:W-:Y:S01]  /*142b0*/  IMAD.WIDE R14, R233, 0x4, R10 ;  /* 0x00000004e90e7825 */ /* 0x000fe200078e020a */
[----:B------:R-:W-:-:S03]  /*142c0*/  ULDC UR4, c[0x0][0x228] ;  /* 0x00008a0000047ab9 */ /* 0x000fc60000000800 */
[----:B------:R-:W-:Y:S01]  /*142d0*/  VIADD R0, R9, 0xe ;  /* 0x0000000e09007836 */ /* 0x000fe20000000000 */
[----:B------:R-:W-:Y:S01]  /*142e0*/  ISETP.LT.AND P3, PT, R13, UR4, !P3 ;  /* 0x000000040d007c0c */ /* 0x000fe2000df61270 */
[C---:B------:R-:W-:Y:S01]  /*142f0*/  IMAD.WIDE R148, R235.reuse, 0x4, R2 ;  /* 0x00000004eb947825 */ /* 0x040fe200078e0202 */
[----:B------:R-:W-:Y:S01]  /*14300*/  ULDC UR4, c[0x0][0x22c] ;  /* 0x00008b0000047ab9 */ /* 0x000fe20000000800 */
[----:B------:R-:W-:Y:S01]  /*14310*/  @P4 STG.E desc[UR16][R14.64], R240 ;  /* 0x000000f00e004986 */ /* 0x000fe2000c101910 */
[----:B------:R-:W-:Y:S01]  /*14320*/  ISETP.GE.AND P4, PT, R0, UR4, PT ;  /* 0x0000000400007c0c */ /* 0x000fe2000bf86270 */
[----:B------:R-:W-:Y:S02]  /*14330*/  ULDC UR4, c[0x0][0x228] ;  /* 0x00008a0000047ab9 */ /* 0x000fe40000000800 */
[----:B-----5:R3:W-:Y:S01]  /*14340*/  @P2 STG.E desc[UR16][R148.64], R232 ;  /* 0x000000e894002986 */ /* 0x0207e2000c101910 */
[----:B------:R-:W-:Y:S01]  /*14350*/  ISETP.LT.AND P2, PT, R12, UR4, !P6 ;  /* 0x000000040c007c0c */ /* 0x000fe2000f741270 */
[C---:B-1----:R-:W-:Y:S01]  /*14360*/  IMAD.WIDE R150, R235.reuse, 0x4, R10 ;  /* 0x00000004eb967825 */ /* 0x042fe200078e020a */
[----:B------:R-:W-:Y:S01]  /*14370*/  IADD3 R235, R235, UR26, RZ ;  /* 0x0000001aebeb7c10 */ /* 0x000fe2000fffe0ff */
[----:B------:R-:W-:-:S02]  /*14380*/  ULDC UR4, c[0x0][0x228] ;  /* 0x00008a0000047ab9 */ /* 0x000fc40000000800 */
[----:B------:R-:W-:Y:S01]  /*14390*/  ISETP.LT.AND P6, PT, R13, UR4, !P6 ;  /* 0x000000040d007c0c */ /* 0x000fe2000f7c1270 */
[----:B------:R-:W-:Y:S01]  /*143a0*/  ULDC UR4, c[0x0][0x228] ;  /* 0x00008a0000047ab9 */ /* 0x000fe20000000800 */
[----:B------:R1:W-:Y:S01]  /*143b0*/  @P3 STG.E desc[UR16][R150.64], R245 ;  /* 0x000000f596003986 */ /* 0x0003e2000c101910 */
[----:B------:R-:W-:Y:S01]  /*143c0*/  ISETP.LT.AND P3, PT, R12, UR4, !P5 ;  /* 0x000000040c007c0c */ /* 0x000fe2000ef61270 */
[----:B------:R-:W-:Y:S01]  /*143d0*/  VIADD R0, R9, 0xf ;  /* 0x0000000f09007836 */ /* 0x000fe20000000000 */
[----:B------:R-:W-:Y:S01]  /*143e0*/  ULDC UR4, c[0x0][0x22c] ;  /* 0x00008b0000047ab9 */ /* 0x000fe20000000800 */
[----:B---3--:R-:W-:-:S05]  /*143f0*/  IMAD.WIDE R232, R235, 0x4, R2 ;  /* 0x00000004ebe87825 */ /* 0x008fca00078e0202 */
[----:B------:R3:W-:Y:S01]  /*14400*/  @P2 STG.E desc[UR16][R232.64], R249 ;  /* 0x000000f9e8002986 */ /* 0x0007e2000c101910 */
[----:B------:R-:W-:Y:S01]  /*14410*/  ISETP.GE.AND P2, PT, R0, UR4, PT ;  /* 0x0000000400007c0c */ /* 0x000fe2000bf46270 */
[----:B------:R-:W-:Y:S01]  /*14420*/  ULDC UR4, c[0x0][0x228] ;  /* 0x00008a0000047ab9 */ /* 0x000fe20000000800 */
[----:B-1----:R-:W-:Y:S01]  /*14430*/  VIADD R245, R235, UR26 ;  /* 0x0000001aebf57c36 */ /* 0x002fe20008000000 */
[----:B------:R-:W-:Y:S01]  /*14440*/  ISETP.LT.AND P5, PT, R13, UR4, !P5 ;  /* 0x000000040d007c0c */ /* 0x000fe2000efa1270 */
[----:B------:R-:W-:Y:S01]  /*14450*/  IMAD.WIDE R14, R235, 0x4, R10 ;  /* 0x00000004eb0e7825 */ /* 0x000fe200078e020a */
[----:B------:R-:W-:-:S03]  /*14460*/  ULDC UR4, c[0x0][0x228] ;  /* 0x00008a0000047ab9 */ /* 0x000fc60000000800 */
[C---:B------:R-:W-:Y:S01]  /*14470*/  IMAD.WIDE R148, R245.reuse, 0x4, R2 ;  /* 0x00000004f5947825 */ /* 0x040fe200078e0202 */
[----:B------:R1:W-:Y:S04]  /*14480*/  @P6 STG.E desc[UR16][R14.64], R241 ;  /* 0x000000f10e006986 */ /* 0x0003e8000c101910 */
[----:B------:R4:W-:Y:S01]  /*14490*/  @P3 STG.E desc[UR16][R148.64], R234 ;  /* 0x000000ea94003986 */ /* 0x0009e2000c101910 */
[----:B------:R-:W-:Y:S01]  /*144a0*/  ISETP.LT.AND P3, PT, R12, UR4, !P1 ;  /* 0x000000040c007c0c */ /* 0x000fe2000cf61270 */
[----:B------:R-:W-:Y:S01]  /*144b0*/  IMAD.WIDE R150, R245, 0x4, R10 ;  /* 0x00000004f5967825 */ /* 0x000fe200078e020a */
[----:B------:R-:W-:Y:S01]  /*144c0*/  ISETP.LT.AND P1, PT, R13, UR6, !P1 ;  /* 0x000000060d007c0c */ /* 0x000fe2000cf21270 */
[----:B------:R-:W-:Y:S02]  /*144d0*/  ULDC UR4, c[0x0][0x22c] ;  /* 0x00008b0000047ab9 */ /* 0x000fe40000000800 */
[----:B------:R-:W-:-:S02]  /*144e0*/  VIADD R0, R9, 0x10 ;  /* 0x0000001009007836 */ /* 0x000fc40000000000 */
[----:B---3--:R-:W-:Y:S01]  /*144f0*/  VIADD R233, R245, UR26 ;  /* 0x0000001af5e97c36 */ /* 0x008fe20008000000 */
[----:B------:R3:W-:Y:S01]  /*14500*/  @P5 STG.E desc[UR16][R150.64], R244 ;  /* 0x000000f496005986 */ /* 0x0007e2000c101910 */
[----:B------:R-:W-:Y:S01]  /*14510*/  ISETP.LT.AND P6, PT, R12, UR8, !P4 ;  /* 0x000000080c007c0c */ /* 0x000fe2000e7c1270 */
[----:B------:R-:W-:Y:S01]  /*14520*/  ULDC UR6, c[0x0][0x228] ;  /* 0x00008a0000067ab9 */ /* 0x000fe20000000800 */
[C---:B-1----:R-:W-:Y:S01]  /*14530*/  IMAD.WIDE R14, R233.reuse, 0x4, R2 ;  /* 0x00000004e90e7825 */ /* 0x042fe200078e0202 */
[----:B------:R-:W-:Y:S01]  /*14540*/  ISETP.GE.AND P5, PT, R0, UR4, PT ;  /* 0x0000000400007c0c */ /* 0x000fe2000bfa6270 */
[----:B------:R-:W-:Y:S01]  /*14550*/  ULDC UR4, c[0x0][0x22c] ;  /* 0x00008b0000047ab9 */ /* 0x000fe20000000800 */
[----:B------:R-:W-:Y:S01]  /*14560*/  IADD3 R235, R233, UR26, RZ ;  /* 0x0000001ae9eb7c10 */ /* 0x000fe2000fffe0ff */
[----:B------:R-:W-:Y:S01]  /*14570*/  VIADD R0, R9, 0x11 ;  /* 0x0000001109007836 */ /* 0x000fe20000000000 */
[----:B------:R-:W-:Y:S01]  /*14580*/  ISETP.LT.AND P4, PT, R13, UR6, !P4 ;  /* 0x000000060d007c0c */ /* 0x000fe2000e781270 */
[----:B----4-:R-:W-:Y:S01]  /*14590*/  IMAD.WIDE R148, R233, 0x4, R10 ;  /* 0x00000004e9947825 */ /* 0x010fe200078e020a */
[----:B------:R1:W-:Y:S01]  /*145a0*/  @P3 STG.E desc[UR16][R14.64], R250 ;  /* 0x000000fa0e003986 */ /* 0x0003e2000c101910 */
[----:B------:R-:W-:Y:S01]  /*145b0*/  ULDC UR6, c[0x0][0x228] ;  /* 0x00008a0000067ab9 */ /* 0x000fe20000000800 */
[----:B------:R-:W-:Y:S01]  /*145c0*/  ISETP.GE.AND P3, PT, R0, UR4, PT ;  /* 0x0000000400007c0c */ /* 0x000fe2000bf66270 */
[----:B------:R-:W-:Y:S01]  /*145d0*/  ULDC UR4, c[0x0][0x228] ;  /* 0x00008a0000047ab9 */ /* 0x000fe20000000800 */
[----:B------:R4:W-:Y:S01]  /*145e0*/  @P1 STG.E desc[UR16][R148.64], R242 ;  /* 0x000000f294001986 */ /* 0x0009e2000c101910 */
[----:B------:R-:W-:Y:S01]  /*145f0*/  IMAD.WIDE R232, R235, 0x4, R2 ;  /* 0x00000004ebe87825 */ /* 0x000fe200078e0202 */
[----:B------:R-:W-:Y:S01]  /*14600*/  ISETP.LT.AND P1, PT, R12, UR4, !P2 ;  /* 0x000000040c007c0c */ /* 0x000fe2000d721270 */
[----:B------:R-:W-:Y:S01]  /*14610*/  ULDC UR8, c[0x0][0x228] ;  /* 0x00008a0000087ab9 */ /* 0x000fe20000000800 */
[----:B------:R-:W-:Y:S01]  /*14620*/  ISETP.LT.AND P2, PT, R13, UR6, !P2 ;  /* 0x000000060d007c0c */ /* 0x000fe2000d741270 */
[----:B------:R-:W-:Y:S01]  /*14630*/  VIADD R0, R9, 0x12 ;  /* 0x0000001209007836 */ /* 0x000fe20000000000 */
[----:B------:R-:W-:Y:S01]  /*14640*/  ULDC UR4, c[0x0][0x22c] ;  /* 0x00008b0000047ab9 */ /* 0x000fe20000000800 */
[C---:B---3--:R-:W-:Y:S01]  /*14650*/  VIADD R151, R235.reuse, UR26 ;  /* 0x0000001aeb977c36 */ /* 0x048fe20008000000 */
[----:B------:R-:W-:Y:S01]  /*14660*/  ULDC UR6, c[0x0][0x228] ;  /* 0x00008a0000067ab9 */ /* 0x000fe20000000800 */
[----:B-1----:R-:W-:-:S04]  /*14670*/  IMAD.WIDE R14, R235, 0x4, R10 ;  /* 0x00000004eb0e7825 */ /* 0x002fc800078e020a */
[----:B----4-:R-:W-:-:S04]  /*14680*/  IMAD.WIDE R148, R151, 0x4, R2 ;  /* 0x0000000497947825 */ /* 0x010fc800078e0202 */
[C---:B------:R-:W-:Y:S02]  /*14690*/  VIADD R235, R151.reuse, UR26 ;  /* 0x0000001a97eb7c36 */ /* 0x040fe40008000000 */
[----:B------:R-:W-:-:S04]  /*146a0*/  IMAD.WIDE R150, R151, 0x4, R10 ;  /* 0x0000000497967825 */ /* 0x000fc800078e020a */
[----:B------:R-:W-:Y:S01]  /*146b0*/  VIADD R241, R235, UR26 ;  /* 0x0000001aebf17c36 */ /* 0x000fe20008000000 */
[----:B------:R1:W-:Y:S01]  /*146c0*/  @P6 STG.E desc[UR16][R232.64], R246 ;  /* 0x000000f6e8006986 */ /* 0x0003e2000c101910 */
[----:B------:R-:W-:Y:S01]  /*146d0*/  ISETP.LT.AND P6, PT, R12, UR8, !P5 ;  /* 0x000000080c007c0c */ /* 0x000fe2000efc1270 */
[----:B------:R-:W-:Y:S02]  /*146e0*/  ULDC UR8, c[0x0][0x228] ;  /* 0x00008a0000087ab9 */ /* 0x000fe40000000800 */
[----:B--2---:R2:W-:Y:S01]  /*146f0*/  @P4 STG.E desc[UR16][R14.64], R247 ;  /* 0x000000f70e004986 */ /* 0x0045e2000c101910 */
[----:B------:R-:W-:Y:S01]  /*14700*/  ISETP.GE.AND P4, PT, R0, UR4, PT ;  /* 0x0000000400007c0c */ /* 0x000fe2000bf86270 */
[----:B------:R-:W-:Y:S01]  /*14710*/  ULDC UR4, c[0x0][0x22c] ;  /* 0x00008b0000047ab9 */ /* 0x000fe20000000800 */
[----:B------:R-:W-:Y:S01]  /*14720*/  IADD3 R0, R9, 0x13, RZ ;  /* 0x0000001309007810 */ /* 0x000fe20007ffe0ff */
[----:B------:R3:W-:Y:S03]  /*14730*/  @P1 STG.E desc[UR16][R148.64], R251 ;  /* 0x000000fb94001986 */ /* 0x0007e6000c101910 */
[----:B------:R-:W-:Y:S01]  /*14740*/  ISETP.GE.AND P1, PT, R0, UR4, PT ;  /* 0x0000000400007c0c */ /* 0x000fe2000bf26270 */
[----:B-1----:R-:W-:Y:S01]  /*14750*/  IMAD.WIDE R232, R235, 0x4, R2 ;  /* 0x00000004ebe87825 */ /* 0x002fe200078e0202 */
[----:B------:R-:W-:Y:S01]  /*14760*/  ULDC UR4, c[0x0][0x228] ;  /* 0x00008a0000047ab9 */ /* 0x000fe20000000800 */
[----:B------:R1:W-:Y:S01]  /*14770*/  @P2 STG.E desc[UR16][R150.64], R243 ;  /* 0x000000f396002986 */ /* 0x0003e2000c101910 */
[----:B------:R-:W-:Y:S01]  /*14780*/  ISETP.LT.AND P5, PT, R13, UR4, !P5 ;  /* 0x000000040d007c0c */ /* 0x000fe2000efa1270 */
[----:B------:R-:W-:Y:S01]  /*14790*/  ULDC UR4, c[0x0][0x228] ;  /* 0x00008a0000047ab9 */ /* 0x000fe20000000800 */
[----:B------:R-:W-:Y:S01]  /*147a0*/  VIADD R0, R9, 0x14 ;  /* 0x0000001409007836 */ /* 0x000fe20000000000 */
[----:B------:R-:W-:Y:S01]  /*147b0*/  @P6 STG.E desc[UR16][R232.64], R20 ;  /* 0x00000014e8006986 */ /* 0x000fe2000c101910 */
[----:B------:R-:W-:Y:S01]  /*147c0*/  ISETP.LT.AND P6, PT, R12, UR4, !P3 ;  /* 0x000000040c007c0c */ /* 0x000fe2000dfc1270 */
[----:B------:R-:W-:Y:S01]  /*147d0*/  ULDC UR4, c[0x0][0x22c] ;  /* 0x00008b0000047ab9 */ /* 0x000fe20000000800 */
[----:B--2---:R-:W-:Y:S01]  /*147e0*/  IMAD.WIDE R14, R235, 0x4, R10 ;  /* 0x00000004eb0e7825 */ /* 0x004fe200078e020a */
[----:B------:R-:W-:Y:S01]  /*147f0*/  ISETP.GE.AND P2, PT, R0, UR4, PT ;  /* 0x0000000400007c0c */ /* 0x000fe2000bf46270 */
[----:B------:R-:W-:Y:S01]  /*14800*/  ULDC UR4, c[0x0][0x22c] ;  /* 0x00008b0000047ab9 */ /* 0x000fe20000000800 */
[----:B------:R-:W-:Y:S01]  /*14810*/  ISETP.LT.AND P3, PT, R13, UR6, !P3 ;  /* 0x000000060d007c0c */ /* 0x000fe2000df61270 */
[----:B------:R-:W-:Y:S01]  /*14820*/  VIADD R0, R9, 0x15 ;  /* 0x0000001509007836 */ /* 0x000fe20000000000 */
[----:B------:R-:W-:Y:S01]  /*14830*/  ULDC UR6, c[0x0][0x228] ;  /* 0x00008a0000067ab9 */ /* 0x000fe20000000800 */
[C---:B---3--:R-:W-:Y:S01]  /*14840*/  IMAD.WIDE R148, R241.reuse, 0x4, R2 ;  /* 0x00000004f1947825 */ /* 0x048fe200078e0202 */
[----:B------:R2:W-:Y:S02]  /*14850*/  @P5 STG.E desc[UR16][R14.64], R4 ;  /* 0x000000040e005986 */ /* 0x0005e4000c101910 */
[----:B------:R-:W-:Y:S01]  /*14860*/  ISETP.GE.AND P5, PT, R0, UR4, PT ;  /* 0x0000000400007c0c */ /* 0x000fe2000bfa6270 */
[----:B------:R-:W-:Y:S01]  /*14870*/  ULDC UR4, c[0x0][0x228] ;  /* 0x00008a0000047ab9 */ /* 0x000fe20000000800 */
[----:B------:R3:W-:Y:S01]  /*14880*/  @P6 STG.E desc[UR16][R148.64], R24 ;  /* 0x0000001894006986 */ /* 0x0007e2000c101910 */
[----:B-1----:R-:W-:Y:S01]  /*14890*/  IMAD.WIDE R150, R241, 0x4, R10 ;  /* 0x00000004f1967825 */ /* 0x002fe200078e020a */
[C---:B------:R-:W-:Y:S01]  /*148a0*/  ISETP.LT.AND P6, PT, R12.reuse, UR4, !P4 ;  /* 0x000000040c007c0c */ /* 0x040fe2000e7c1270 */
[----:B------:R-:W-:Y:S01]  /*148b0*/  ULDC UR4, c[0x0][0x228] ;  /* 0x00008a0000047ab9 */ /* 0x000fe20000000800 */
[----:B------:R-:W-:Y:S01]  /*148c0*/  ISETP.LT.AND P4, PT, R13, UR6, !P4 ;  /* 0x000000060d007c0c */ /* 0x000fe2000e781270 */
[----:B------:R-:W-:Y:S01]  /*148d0*/  VIADD R241, R241, UR26 ;  /* 0x0000001af1f17c36 */ /* 0x000fe20008000000 */
[----:B------:R1:W-:Y:S01]  /*148e0*/  @P3 STG.E desc[UR16][R150.64], R16 ;  /* 0x0000001096003986 */ /* 0x0003e2000c101910 */
[----:B------:R-:W-:Y:S01]  /*148f0*/  ISETP.LT.AND P3, PT, R12, UR4, !P1 ;  /* 0x000000040c007c0c */ /* 0x000fe2000cf61270 */
[----:B------:R-:W-:Y:S01]  /*14900*/  ULDC UR6, c[0x0][0x228] ;  /* 0x00008a0000067ab9 */ /* 0x000fe20000000800 */
[----:B--2---:R-:W-:Y:S01]  /*14910*/  IMAD.WIDE R14, R241, 0x4, R2 ;  /* 0x00000004f10e7825 */ /* 0x004fe200078e0202 */
[----:B------:R-:W-:Y:S01]  /*14920*/  IADD3 R0, R9, 0x16, RZ ;  /* 0x0000001609007810 */ /* 0x000fe20007ffe0ff */
[----:B------:R-:W-:-:S02]  /*14930*/  ULDC UR4, c[0x0][0x22c] ;  /* 0x00008b0000047ab9 */ /* 0x000fc40000000800 */
[----:B---3--:R-:W-:Y:S01]  /*14940*/  IMAD.WIDE R148, R241, 0x4, R10 ;  /* 0x00000004f1947825 */ /* 0x008fe200078e020a */
[----:B------:R-:W-:Y:S01]  /*14950*/  ISETP.LT.AND P1, PT, R13, UR6, !P1 ;  /* 0x000000060d007c0c */ /* 0x000fe2000cf21270 */
[----:B------:R-:W-:Y:S02]  /*14960*/  @P6 STG.E desc[UR16][R14.64], R21 ;  /* 0x000000150e006986 */ /* 0x000fe4000c101910 */
[----:B------:R-:W-:Y:S01]  /*14970*/  VIADD R241, R241, UR26 ;  /* 0x0000001af1f17c36 */ /* 0x000fe20008000000 */
[----:B------:R-:W-:Y:S01]  /*14980*/  ISETP.GE.AND P6, PT, R0, UR4, PT ;  /* 0x0000000400007c0c */ /* 0x000fe2000bfc6270 */
[----:B------:R-:W-:Y:S01]  /*14990*/  ULDC UR4, c[0x0][0x228] ;  /* 0x00008a0000047ab9 */ /* 0x000fe20000000800 */
[----:B------:R-:W-:Y:S01]  /*149a0*/  VIADD R0, R9, 0x17 ;  /* 0x0000001709007836 */ /* 0x000fe20000000000 */
[----:B------:R-:W-:Y:S01]  /*149b0*/  ULDC UR6, c[0x0][0x228] ;  /* 0x00008a0000067ab9 */ /* 0x000fe20000000800 */
[C---:B-1----:R-:W-:Y:S01]  /*149c0*/  IMAD.WIDE R150, R241.reuse, 0x4, R2 ;  /* 0x00000004f1967825 */ /* 0x042fe200078e0202 */
[----:B------:R1:W-:Y:S01]  /*149d0*/  @P4 STG.E desc[UR16][R148.64], R5 ;  /* 0x0000000594004986 */ /* 0x0003e2000c101910 */
[----:B------:R-:W-:Y:S01]  /*149e0*/  ISETP.LT.AND P4, PT, R12, UR4, !P2 ;  /* 0x000000040c007c0c */ /* 0x000fe2000d781270 */
[----:B------:R-:W-:Y:S01]  /*149f0*/  ULDC UR4, c[0x0][0x22c] ;  /* 0x00008b0000047ab9 */ /* 0x000fe20000000800 */
[C---:B------:R-:W-:Y:S01]  /*14a00*/  IMAD.WIDE R232, R241.reuse, 0x4, R10 ;  /* 0x00000004f1e87825 */ /* 0x040fe200078e020a */
[----:B------:R-:W-:Y:S01]  /*14a10*/  @P3 STG.E desc[UR16][R150.64], R25 ;  /* 0x0000001996003986 */ /* 0x000fe2000c101910 */
[----:B------:R-:W-:Y:S01]  /*14a20*/  ISETP.GE.AND P3, PT, R0, UR4, PT ;  /* 0x0000000400007c0c */ /* 0x000fe2000bf66270 */
[----:B------:R-:W-:Y:S01]  /*14a30*/  ULDC UR4, c[0x0][0x228] ;  /* 0x00008a0000047ab9 */ /* 0x000fe20000000800 */
[----:B------:R-:W-:Y:S01]  /*14a40*/  VIADD R241, R241, UR26 ;  /* 0x0000001af1f17c36 */ /* 0x000fe20008000000 */
[----:B------:R-:W-:Y:S01]  /*14a50*/  ISETP.LT.AND P2, PT, R13, UR4, !P2 ;  /* 0x000000040d007c0c */ /* 0x000fe2000d741270 */
[----:B------:R2:W-:Y:S01]  /*14a60*/  @P1 STG.E desc[UR16][R232.64], R17 ;  /* 0x00000011e8001986 */ /* 0x0005e2000c101910 */
[----:B------:R-:W-:Y:S01]  /*14a70*/  VIADD R0, R9, 0x18 ;  /* 0x0000001809007836 */ /* 0x000fe20000000000 */
[----:B------:R-:W-:Y:S01]  /*14a80*/  ISETP.LT.AND P1, PT, R12, UR6, !P5 ;  /* 0x000000060c007c0c */ /* 0x000fe2000ef21270 */
[C---:B-1----:R-:W-:Y:S01]  /*14a90*/  IMAD.WIDE R4, R241.reuse, 0x4, R2 ;  /* 0x00000004f1047825 */ /* 0x042fe200078e0202 */
[----:B------:R-:W-:Y:S01]  /*14aa0*/  ULDC UR4, c[0x0][0x22c] ;  /* 0x00008b0000047ab9 */ /* 0x000fe20000000800 */
[C---:B------:R-:W-:Y:S01]  /*14ab0*/  IADD3 R21, R241.reuse, UR26, RZ ;  /* 0x0000001af1157c10 */ /* 0x040fe2000fffe0ff */
[----:B------:R-:W-:Y:S01]  /*14ac0*/  ULDC UR6, c[0x0][0x228] ;  /* 0x00008a0000067ab9 */ /* 0x000fe20000000800 */
[----:B------:R-:W-:Y:S01]  /*14ad0*/  IMAD.WIDE R14, R241, 0x4, R10 ;  /* 0x00000004f10e7825 */ /* 0x000fe200078e020a */
[----:B------:R1:W-:Y:S01]  /*14ae0*/  @P4 STG.E desc[UR16][R4.64], R22 ;  /* 0x0000001604004986 */ /* 0x0003e2000c101910 */
[----:B------:R-:W-:Y:S01]  /*14af0*/  ISETP.GE.AND P4, PT, R0, UR4, PT ;  /* 0x0000000400007c0c */ /* 0x000fe2000bf86270 */
[----:B------:R-:W-:Y:S01]  /*14b00*/  ULDC UR4, c[0x0][0x228] ;  /* 0x00008a0000047ab9 */ /* 0x000fe20000000800 */
[----:B------:R-:W-:Y:S01]  /*14b10*/  VIADD R0, R9, 0x19 ;  /* 0x0000001909007836 */ /* 0x000fe20000000000 */
[----:B------:R-:W-:Y:S01]  /*14b20*/  ISETP.LT.AND P5, PT, R13, UR4, !P5 ;  /* 0x000000040d007c0c */ /* 0x000fe2000efa1270 */
[----:B--2---:R-:W-:Y:S01]  /*14b30*/  IMAD.WIDE R16, R21, 0x4, R2 ;  /* 0x0000000415107825 */ /* 0x004fe200078e0202 */
[----:B------:R-:W-:Y:S01]  /*14b40*/  ULDC UR4, c[0x0][0x22c] ;  /* 0x00008b0000047ab9 */ /* 0x000fe20000000800 */
[----:B------:R2:W-:Y:S01]  /*14b50*/  @P2 STG.E desc[UR16][R14.64], R6 ;  /* 0x000000060e002986 */ /* 0x0005e2000c101910 */
[----:B------:R-:W-:Y:S01]  /*14b60*/  ISETP.GE.AND P2, PT, R0, UR4, PT ;  /* 0x0000000400007c0c */ /* 0x000fe2000bf46270 */
[----:B------:R-:W-:-:S02]  /*14b70*/  ULDC UR4, c[0x0][0x228] ;  /* 0x00008a0000047ab9 */ /* 0x000fc40000000800 */
[----:B------:R3:W-:Y:S01]  /*14b80*/  @P1 STG.E desc[UR16][R16.64], R26 ;  /* 0x0000001a10001986 */ /* 0x0007e2000c101910 */
[----:B------:R-:W-:Y:S01]  /*14b90*/  ISETP.LT.AND P1, PT, R12, UR4, !P6 ;  /* 0x000000040c007c0c */ /* 0x000fe2000f721270 */
[----:B-1----:R-:W-:Y:S01]  /*14ba0*/  IMAD.WIDE R4, R21, 0x4, R10 ;  /* 0x0000000415047825 */ /* 0x002fe200078e020a */
[----:B------:R-:W-:-:S03]  /*14bb0*/  ULDC UR4, c[0x0][0x228] ;  /* 0x00008a0000047ab9 */ /* 0x000fc60000000800 */
[----:B------:R-:W-:Y:S01]  /*14bc0*/  VIADD R21, R21, UR26 ;  /* 0x0000001a15157c36 */ /* 0x000fe20008000000 */
[----:B------:R-:W-:Y:S01]  /*14bd0*/  ISETP.LT.AND P6, PT, R13, UR4, !P6 ;  /* 0x000000040d007c0c */ /* 0x000fe2000f7c1270 */
[----:B------:R-:W-:Y:S01]  /*14be0*/  ULDC UR4, c[0x0][0x228] ;  /* 0x00008a0000047ab9 */ /* 0x000fe20000000800 */
[----:B------:R1:W-:Y:S01]  /*14bf0*/  @P5 STG.E desc[UR16][R4.64], R18 ;  /* 0x0000001204005986 */ /* 0x0003e2000c101910 */
[----:B--2---:R-:W-:Y:S01]  /*14c00*/  IMAD.WIDE R14, R21, 0x4, R2 ;  /* 0x00000004150e7825 */ /* 0x004fe200078e0202 */
[----:B------:R-:W-:Y:S01]  /*14c10*/  ISETP.LT.AND P5, PT, R12, UR4, !P3 ;  /* 0x000000040c007c0c */ /* 0x000fe2000dfa1270 */
[----:B------:R-:W-:Y:S02]  /*14c20*/  ULDC UR4, c[0x0][0x22c] ;  /* 0x00008b0000047ab9 */ /* 0x000fe40000000800 */
[----:B------:R-:W-:Y:S01]  /*14c30*/  VIADD R0, R9, 0x1a ;  /* 0x0000001a09007836 */ /* 0x000fe20000000000 */
[----:B------:R2:W-:Y:S01]  /*14c40*/  @P1 STG.E desc[UR16][R14.64], R23 ;  /* 0x000000170e001986 */ /* 0x0005e2000c101910 */
[----:B------:R-:W-:-:S03]  /*14c50*/  VIADD R25, R21, UR26 ;  /* 0x0000001a15197c36 */ /* 0x000fc60008000000 */
[----:B------:R-:W-:Y:S01]  /*14c60*/  ISETP.GE.AND P1, PT, R0, UR4, PT ;  /* 0x0000000400007c0c */ /* 0x000fe2000bf26270 */
[----:B------:R-:W-:Y:S01]  /*14c70*/  ULDC UR4, c[0x0][0x228] ;  /* 0x00008a0000047ab9 */ /* 0x000fe20000000800 */
[----:B---3--:R-:W-:Y:S01]  /*14c80*/  IMAD.WIDE R16, R21, 0x4, R10 ;  /* 0x0000000415107825 */ /* 0x008fe200078e020a */
[----:B------:R-:W-:Y:S01]  /*14c90*/  ISETP.LT.AND P3, PT, R13, UR4, !P3 ;  /* 0x000000040d007c0c */ /* 0x000fe2000df61270 */
[----:B------:R-:W-:Y:S02]  /*14ca0*/  ULDC UR4, c[0x0][0x228] ;  /* 0x00008a0000047ab9 */ /* 0x000fe40000000800 */
[C---:B------:R-:W-:Y:S01]  /*14cb0*/  IMAD.WIDE R20, R25.reuse, 0x4, R2 ;  /* 0x0000000419147825 */ /* 0x040fe200078e0202 */
[----:B------:R3:W-:Y:S04]  /*14cc0*/  @P6 STG.E desc[UR16][R16.64], R7 ;  /* 0x0000000710006986 */ /* 0x0007e8000c101910 */
[----:B------:R4:W-:Y:S01]  /*14cd0*/  @P5 STG.E desc[UR16][R20.64], R27 ;  /* 0x0000001b14005986 */ /* 0x0009e2000c101910 */
[C---:B------:R-:W-:Y:S01]  /*14ce0*/  ISETP.LT.AND P5, PT, R12.reuse, UR4, !P4 ;  /* 0x000000040c007c0c */ /* 0x040fe2000e7a1270 */
[----:B-1----:R-:W-:Y:S01]  /*14cf0*/  IMAD.WIDE R4, R25, 0x4, R10 ;  /* 0x0000000419047825 */ /* 0x002fe200078e020a */
[----:B------:R-:W-:Y:S01]  /*14d00*/  ISETP.LT.AND P4, PT, R13, UR6, !P4 ;  /* 0x000000060d007c0c */ /* 0x000fe2000e781270 */
[----:B------:R-:W-:Y:S01]  /*14d10*/  ULDC UR4, c[0x0][0x22c] ;  /* 0x00008b0000047ab9 */ /* 0x000fe20000000800 */
[----:B------:R-:W-:Y:S01]  /*14d20*/  IADD3 R0, R9, 0x1b, RZ ;  /* 0x0000001b09007810 */ /* 0x000fe20007ffe0ff */
[----:B--2---:R-:W-:Y:S01]  /*14d30*/  VIADD R15, R25, UR26 ;  /* 0x0000001a190f7c36 */ /* 0x004fe20008000000 */
[----:B------:R1:W-:Y:S01]  /*14d40*/  @P3 STG.E desc[UR16][R4.64], R19 ;  /* 0x0000001304003986 */ /* 0x0003e2000c101910 */
[----:B------:R-:W-:Y:S01]  /*14d50*/  ISETP.LT.AND P6, PT, R12, UR8, !P2 ;  /* 0x000000080c007c0c */ /* 0x000fe2000d7c1270 */
[----:B------:R-:W-:Y:S01]  /*14d60*/  ULDC UR6, c[0x0][0x228] ;  /* 0x00008a0000067ab9 */ /* 0x000fe20000000800 */
[----:B---3--:R-:W-:Y:S01]  /*14d70*/  IMAD.WIDE R6, R15, 0x4, R2 ;  /* 0x000000040f067825 */ /* 0x008fe200078e0202 */
[----:B------:R-:W-:Y:S01]  /*14d80*/  ISETP.GE.AND P3, PT, R0, UR4, PT ;  /* 0x0000000400007c0c */ /* 0x000fe2000bf66270 */
[----:B------:R-:W-:Y:S01]  /*14d90*/  ULDC UR4, c[0x0][0x22c] ;  /* 0x00008b0000047ab9 */ /* 0x000fe20000000800 */
[----:B------:R-:W-:Y:S01]  /*14da0*/  ULDC UR8, c[0x0][0x228] ;  /* 0x00008a0000087ab9 */ /* 0x000fe20000000800 */
[----:B------:R-:W-:Y:S01]  /*14db0*/  VIADD R0, R9, 0x1c ;  /* 0x0000001c09007836 */ /* 0x000fe20000000000 */
[----:B------:R-:W-:Y:S01]  /*14dc0*/  ISETP.LT.AND P2, PT, R13, UR6, !P2 ;  /* 0x000000060d007c0c */ /* 0x000fe2000d741270 */
[C---:B----4-:R-:W-:Y:S01]  /*14dd0*/  VIADD R21, R15.reuse, UR26 ;  /* 0x0000001a0f157c36 */ /* 0x050fe20008000000 */
[----:B------:R2:W-:Y:S01]  /*14de0*/  @P5 STG.E desc[UR16][R6.64], R88 ;  /* 0x0000005806005986 */ /* 0x0005e2000c101910 */
[----:B------:R-:W-:Y:S01]  /*14df0*/  IMAD.WIDE R14, R15, 0x4, R10 ;  /* 0x000000040f0e7825 */ /* 0x000fe200078e020a */
[----:B------:R-:W-:Y:S01]  /*14e00*/  ISETP.GE.AND P5, PT, R0, UR4, PT ;  /* 0x0000000400007c0c */ /* 0x000fe2000bfa6270 */
[----:B------:R-:W-:Y:S01]  /*14e10*/  ULDC UR4, c[0x0][0x228] ;  /* 0x00008a0000047ab9 */ /* 0x000fe20000000800 */
[----:B------:R-:W-:Y:S01]  /*14e20*/  ULDC UR6, c[0x0][0x228] ;  /* 0x00008a0000067ab9 */ /* 0x000fe20000000800 */
[C---:B------:R-:W-:Y:S01]  /*14e30*/  IMAD.WIDE R16, R21.reuse, 0x4, R2 ;  /* 0x0000000415107825 */ /* 0x040fe200078e0202 */
[----:B------:R3:W-:Y:S01]  /*14e40*/  @P4 STG.E desc[UR16][R14.64], R28 ;  /* 0x0000001c0e004986 */ /* 0x0007e2000c101910 */
[C---:B------:R-:W-:Y:S01]  /*14e50*/  ISETP.LT.AND P4, PT, R12.reuse, UR4, !P1 ;  /* 0x000000040c007c0c */ /* 0x040fe2000cf81270 */
[----:B------:R-:W-:Y:S01]  /*14e60*/  ULDC UR4, c[0x0][0x22c] ;  /* 0x00008b0000047ab9 */ /* 0x000fe20000000800 */
[C---:B-1----:R-:W-:Y:S01]  /*14e70*/  IMAD.WIDE R4, R21.reuse, 0x4, R10 ;  /* 0x0000000415047825 */ /* 0x042fe200078e020a */
[----:B------:R-:W-:Y:S01]  /*14e80*/  IADD3 R21, R21, UR26, RZ ;  /* 0x0000001a15157c10 */ /* 0x000fe2000fffe0ff */
[----:B------:R1:W-:Y:S02]  /*14e90*/  @P6 STG.E desc[UR16][R16.64], R36 ;  /* 0x0000002410006986 */ /* 0x0003e4000c101910 */
[----:B------:R-:W-:Y:S01]  /*14ea0*/  VIADD R0, R9, 0x1d ;  /* 0x0000001d09007836 */ /* 0x000fe20000000000 */
[----:B------:R-:W-:Y:S01]  /*14eb0*/  ISETP.LT.AND P1, PT, R13, UR6, !P1 ;  /* 0x000000060d007c0c */ /* 0x000fe2000cf21270 */
[----:B------:R4:W-:Y:S01]  /*14ec0*/  @P2 STG.E desc[UR16][R4.64], R32 ;  /* 0x0000002004002986 */ /* 0x0009e2000c101910 */
[----:B------:R-:W-:Y:S01]  /*14ed0*/  ISETP.LT.AND P6, PT, R12, UR8, !P3 ;  /* 0x000000080c007c0c */ /* 0x000fe2000dfc1270 */
[----:B--2---:R-:W-:Y:S01]  /*14ee0*/  IMAD.WIDE R6, R21, 0x4, R2 ;  /* 0x0000000415067825 */ /* 0x004fe200078e0202 */
[----:B------:R-:W-:Y:S01]  /*14ef0*/  ISETP.GE.AND P2, PT, R0, UR4, PT ;  /* 0x0000000400007c0c */ /* 0x000fe2000bf46270 */
[----:B------:R-:W-:Y:S01]  /*14f00*/  ULDC UR4, c[0x0][0x22c] ;  /* 0x00008b0000047ab9 */ /* 0x000fe20000000800 */
[----:B------:R-:W-:Y:S01]  /*14f10*/  ULDC UR6, c[0x0][0x228] ;  /* 0x00008a0000067ab9 */ /* 0x000fe20000000800 */
[----:B------:R-:W-:Y:S01]  /*14f20*/  VIADD R0, R9, 0x1e ;  /* 0x0000001e09007836 */ /* 0x000fe20000000000 */
[----:B------:R-:W2:Y:S01]  /*14f30*/  LDS.128 R24, [R252] ;  /* 0x00000000fc187984 */ /* 0x000ea20000000c00 */
[C---:B------:R-:W-:Y:S01]  /*14f40*/  VIADD R19, R21.reuse, UR26 ;  /* 0x0000001a15137c36 */ /* 0x040fe20008000000 */
[----:B------:R-:W-:Y:S01]  /*14f50*/  ULDC UR8, c[0x0][0x228] ;  /* 0x00008a0000087ab9 */ /* 0x000fe20000000800 */
[----:B---3--:R-:W-:Y:S01]  /*14f60*/  IMAD.WIDE R14, R21, 0x4, R10 ;  /* 0x00000004150e7825 */ /* 0x008fe200078e020a */
[----:B------:R3:W-:Y:S01]  /*14f70*/  @P4 STG.E desc[UR16][R6.64], R89 ;  /* 0x0000005906004986 */ /* 0x0007e2000c101910 */
[----:B------:R-:W-:Y:S01]  /*14f80*/  ISETP.GE.AND P4, PT, R0, UR4, PT ;  /* 0x0000000400007c0c */ /* 0x000fe2000bf86270 */
[----:B------:R-:W-:Y:S01]  /*14f90*/  ULDC UR4, c[0x0][0x228] ;  /* 0x00008a0000047ab9 */ /* 0x000fe20000000800 */
[----:B-1----:R-:W-:Y:S01]  /*14fa0*/  IMAD.WIDE R16, R19, 0x4, R2 ;  /* 0x0000000413107825 */ /* 0x002fe200078e0202 */
[----:B------:R-:W-:Y:S01]  /*14fb0*/  ISETP.LT.AND P3, PT, R13, UR4, !P3 ;  /* 0x000000040d007c0c */ /* 0x000fe2000df61270 */
[----:B------:R1:W-:Y:S01]  /*14fc0*/  @P1 STG.E desc[UR16][R14.64], R29 ;  /* 0x0000001d0e001986 */ /* 0x0003e2000c101910 */
[----:B------:R-:W-:Y:S01]  /*14fd0*/  ULDC UR4, c[0x0][0x228] ;  /* 0x00008a0000047ab9 */ /* 0x000fe20000000800 */
[----:B------:R-:W-:-:S02]  /*14fe0*/  VIADD R0, R9, 0x1f ;  /* 0x0000001f09007836 */ /* 0x000fc40000000000 */
[----:B------:R-:W-:Y:S01]  /*14ff0*/  @P6 STG.E desc[UR16][R16.64], R37 ;  /* 0x0000002510006986 */ /* 0x000fe2000c101910 */
[----:B------:R-:W-:Y:S01]  /*15000*/  ISETP.LT.AND P6, PT, R12, UR4, !P5 ;  /* 0x000000040c007c0c */ /* 0x000fe2000efc1270 */
[----:B------:R-:W-:Y:S01]  /*15010*/  ULDC UR4, c[0x0][0x22c] ;  /* 0x00008b0000047ab9 */ /* 0x000fe20000000800 */
[----:B------:R-:W-:Y:S01]  /*15020*/  VIADD R21, R19, UR26 ;  /* 0x0000001a13157c36 */ /* 0x000fe20008000000 */
[----:B------:R-:W-:Y:S01]  /*15030*/  ISETP.LT.AND P5, PT, R13, UR6, !P5 ;  /* 0x000000060d007c0c */ /* 0x000fe2000efa1270 */
[----:B----4-:R-:W-:Y:S01]  /*15040*/  IMAD.WIDE R4, R19, 0x4, R10 ;  /* 0x0000000413047825 */ /* 0x010fe200078e020a */
[----:B------:R-:W-:Y:S01]  /*15050*/  ISETP.GE.AND P1, PT, R0, UR4, PT ;  /* 0x0000000400007c0c */ /* 0x000fe2000bf26270 */
[----:B------:R-:W-:Y:S01]  /*15060*/  ULDC UR4, c[0x0][0x22c] ;  /* 0x00008b0000047ab9 */ /* 0x000fe20000000800 */
[----:B------:R-:W-:Y:S01]  /*15070*/  IADD3 R0, R9, 0x20, RZ ;  /* 0x0000002009007810 */ /* 0x000fe20007ffe0ff */
[C---:B---3--:R-:W-:Y:S01]  /*15080*/  IMAD.WIDE R6, R21.reuse, 0x4, R2 ;  /* 0x0000000415067825 */ /* 0x048fe200078e0202 */
[----:B------:R3:W-:Y:S01]  /*15090*/  @P3 STG.E desc[UR16][R4.64], R33 ;  /* 0x0000002104003986 */ /* 0x0007e2000c101910 */
[----:B------:R-:W-:Y:S01]  /*150a0*/  ULDC UR6, c[0x0][0x228] ;  /* 0x00008a0000067ab9 */ /* 0x000fe20000000800 */
        /* <DEDUP_REMOVED lines=10> */
[----:B------:R-:W-:Y:S01]  /*15150*/  VIADD R0, R9, 0x21 ;  /* 0x0000002109007836 */ /* 0x000fe20000000000 */
[----:B------:R-:W-:Y:S01]  /*15160*/  ULDC UR6, c[0x0][0x228] ;  /* 0x00008a0000067ab9 */ /* 0x000fe20000000800 */
[----:B---3--:R-:W-:Y:S01]  /*15170*/  IMAD.WIDE R4, R21, 0x4, R2 ;  /* 0x0000000415047825 */ /* 0x008fe200078e0202 */
[----:B------:R-:W-:-:S03]  /*15180*/  ULDC UR4, c[0x0][0x22c] ;  /* 0x00008b0000047ab9 */ /* 0x000fc60000000800 */
[----:B----4-:R-:W-:Y:S01]  /*15190*/  IMAD.WIDE R6, R21, 0x4, R10 ;  /* 0x0000000415067825 */ /* 0x010fe200078e020a */
[----:B------:R-:W-:Y:S01]  /*151a0*/  ISETP.LT.AND P4, PT, R13, UR6, !P4 ;  /* 0x000000060d007c0c */ /* 0x000fe2000e781270 */
[----:B------:R3:W-:Y:S02]  /*151b0*/  @P6 STG.E desc[UR16][R4.64], R38 ;  /* 0x0000002604006986 */ /* 0x0007e4000c101910 */
        /* <DEDUP_REMOVED lines=10> */
[----:B------:R4:W-:Y:S01]  /*15260*/  @P5 STG.E desc[UR16][R14.64], R91 ;  /* 0x0000005b0e005986 */ /* 0x0009e2000c101910 */
[----:B------:R-:W-:-:S02]  /*15270*/  IADD3 R21, R21, UR26, RZ ;  /* 0x0000001a15157c10 */ /* 0x000fc4000fffe0ff */
[----:B------:R-:W-:Y:S01]  /*15280*/  ISETP.GE.AND P5, PT, R0, UR4, PT ;  /* 0x0000000400007c0c */ /* 0x000fe2000bfa6270 */
[----:B------:R-:W-:Y:S02]  /*15290*/  ULDC UR4, c[0x0][0x228] ;  /* 0x00008a0000047ab9 */ /* 0x000fe40000000800 */
[----:B------:R-:W-:Y:S01]  /*152a0*/  ISETP.LT.AND P1, PT, R13, UR4, !P1 ;  /* 0x000000040d007c0c */ /* 0x000fe2000cf21270 */
[----:B------:R-:W-:Y:S01]  /*152b0*/  @P4 STG.E desc[UR16][R16.64], R31 ;  /* 0x0000001f10004986 */ /* 0x000fe2000c101910 */
[----:B---3--:R-:W-:Y:S01]  /*152c0*/  IMAD.WIDE R4, R21, 0x4, R2 ;  /* 0x0000000415047825 */ /* 0x008fe200078e0202 */
[----:B------:R-:W-:Y:S01]  /*152d0*/  ISETP.LT.AND P4, PT, R12, UR6, !P3 ;  /* 0x000000060c007c0c */ /* 0x000fe2000df81270 */
[----:B------:R-:W-:Y:S01]  /*152e0*/  ULDC UR4, c[0x0][0x22c] ;  /* 0x00008b0000047ab9 */ /* 0x000fe20000000800 */
[----:B------:R-:W-:Y:S01]  /*152f0*/  ULDC UR6, c[0x0][0x228] ;  /* 0x00008a0000067ab9 */ /* 0x000fe20000000800 */
[----:B------:R-:W-:Y:S01]  /*15300*/  VIADD R0, R9, 0x23 ;  /* 0x0000002309007836 */ /* 0x000fe20000000000 */
[----:B------:R3:W-:Y:S01]  /*15310*/  @P2 STG.E desc[UR16][R4.64], R39 ;  /* 0x0000002704002986 */ /* 0x0007e2000c101910 */
[----:B------:R-:W-:-:S02]  /*15320*/  VIADD R19, R21, UR26 ;  /* 0x0000001a15137c36 */ /* 0x000fc40008000000 */
[----:B-1----:R-:W-:Y:S01]  /*15330*/  IMAD.WIDE R6, R21, 0x4, R10 ;  /* 0x0000000415067825 */ /* 0x002fe200078e020a */
[----:B------:R-:W-:Y:S01]  /*15340*/  ISETP.GE.AND P2, PT, R0, UR4, PT ;  /* 0x0000000400007c0c */ /* 0x000fe2000bf46270 */
[----:B------:R-:W-:Y:S02]  /*15350*/  ULDC UR4, c[0x0][0x228] ;  /* 0x00008a0000047ab9 */ /* 0x000fe40000000800 */
[----:B------:R-:W-:Y:S01]  /*15360*/  VIADD R0, R9, 0x24 ;  /* 0x0000002409007836 */ /* 0x000fe20000000000 */
[----:B------:R-:W-:Y:S01]  /*15370*/  ISETP.LT.AND P3, PT, R13, UR4, !P3 ;  /* 0x000000040d007c0c */ /* 0x000fe2000df61270 */
[----:B----4-:R-:W-:Y:S01]  /*15380*/  IMAD.WIDE R14, R19, 0x4, R2 ;  /* 0x00000004130e7825 */ /* 0x010fe200078e0202 */
[----:B------:R-:W-:Y:S01]  /*15390*/  ULDC UR4, c[0x0][0x22c] ;  /* 0x00008b0000047ab9 */ /* 0x000fe20000000800 */
[----:B------:R1:W-:Y:S01]  /*153a0*/  @P1 STG.E desc[UR16][R6.64], R35 ;  /* 0x0000002306001986 */ /* 0x0003e2000c101910 */
[----:B------:R-:W-:Y:S01]  /*153b0*/  ISETP.GE.AND P1, PT, R0, UR4, PT ;  /* 0x0000000400007c0c */ /* 0x000fe2000bf26270 */
[----:B------:R-:W-:-:S02]  /*153c0*/  ULDC UR4, c[0x0][0x228] ;  /* 0x00008a0000047ab9 */ /* 0x000fc40000000800 */
[----:B------:R4:W-:Y:S01]  /*153d0*/  @P4 STG.E desc[UR16][R14.64], R100 ;  /* 0x000000640e004986 */ /* 0x0009e2000c101910 */
[C---:B------:R-:W-:Y:S01]  /*153e0*/  ISETP.LT.AND P4, PT, R12.reuse, UR4, !P6 ;  /* 0x000000040c007c0c */ /* 0x040fe2000f781270 */
[----:B---3--:R-:W-:Y:S01]  /*153f0*/  IMAD.WIDE R4, R19, 0x4, R10 ;  /* 0x0000000413047825 */ /* 0x008fe200078e020a */
[----:B------:R-:W-:Y:S02]  /*15400*/  ULDC UR4, c[0x0][0x228] ;  /* 0x00008a0000047ab9 */ /* 0x000fe40000000800 */
[----:B------:R-:W-:Y:S01]  /*15410*/  ISETP.LT.AND P6, PT, R13, UR4, !P6 ;  /* 0x000000040d007c0c */ /* 0x000fe2000f7c1270 */
[----:B------:R-:W-:Y:S01]  /*15420*/  VIADD R19, R19, UR26 ;  /* 0x0000001a13137c36 */ /* 0x000fe20008000000 */
[----:B------:R-:W-:Y:S01]  /*15430*/  ULDC UR4, c[0x0][0x228] ;  /* 0x00008a0000047ab9 */ /* 0x000fe20000000800 */
[----:B------:R3:W-:Y:S01]  /*15440*/  @P3 STG.E desc[UR16][R4.64], R92 ;  /* 0x0000005c04003986 */ /* 0x0007e2000c101910 */
[----:B------:R-:W-:Y:S01]  /*15450*/  ISETP.LT.AND P3, PT, R12, UR4, !P5 ;  /* 0x000000040c007c0c */ /* 0x000fe2000ef61270 */
[----:B-1----:R-:W-:Y:S01]  /*15460*/  IMAD.WIDE R6, R19, 0x4, R2 ;  /* 0x0000000413067825 */ /* 0x002fe200078e0202 */
[----:B------:R-:W-:Y:S01]  /*15470*/  IADD3 R0, R9, 0x25, RZ ;  /* 0x0000002509007810 */ /* 0x000fe20007ffe0ff */
[----:B------:R-:W-:-:S02]  /*15480*/  ULDC UR4, c[0x0][0x22c] ;  /* 0x00008b0000047ab9 */ /* 0x000fc40000000800 */
[C---:B------:R-:W-:Y:S01]  /*15490*/  VIADD R21, R19.reuse, UR26 ;  /* 0x0000001a13157c36 */ /* 0x040fe20008000000 */
[----:B------:R1:W-:Y:S01]  /*154a0*/  @P4 STG.E desc[UR16][R6.64], R40 ;  /* 0x0000002806004986 */ /* 0x0003e2000c101910 */
[----:B------:R-:W-:Y:S01]  /*154b0*/  ISETP.GE.AND P4, PT, R0, UR4, PT ;  /* 0x0000000400007c0c */ /* 0x000fe2000bf86270 */
[----:B----4-:R-:W-:Y:S01]  /*154c0*/  IMAD.WIDE R14, R19, 0x4, R10 ;  /* 0x00000004130e7825 */ /* 0x010fe200078e020a */
[----:B------:R-:W-:Y:S02]  /*154d0*/  ULDC UR4, c[0x0][0x228] ;  /* 0x00008a0000047ab9 */ /* 0x000fe40000000800 */
[----:B------:R-:W-:Y:S01]  /*154e0*/  ISETP.LT.AND P5, PT, R13, UR4, !P5 ;  /* 0x000000040d007c0c */ /* 0x000fe2000efa1270 */
[----:B------:R-:W-:Y:S01]  /*154f0*/  IMAD.WIDE R16, R21, 0x4, R2 ;  /* 0x0000000415107825 */ /* 0x000fe200078e0202 */
[----:B------:R4:W-:Y:S01]  /*15500*/  @P6 STG.E desc[UR16][R14.64], R96 ;  /* 0x000000600e006986 */ /* 0x0009e2000c101910 */
[----:B------:R-:W-:-:S03]  /*15510*/  ULDC UR4, c[0x0][0x228] ;  /* 0x00008a0000047ab9 */ /* 0x000fc60000000800 */
[----:B------:R5:W-:Y:S01]  /*15520*/  @P3 STG.E desc[UR16][R16.64], R101 ;  /* 0x0000006510003986 */ /* 0x000be2000c101910 */
[C---:B------:R-:W-:Y:S01]  /*15530*/  ISETP.LT.AND P3, PT, R12.reuse, UR4, !P2 ;  /* 0x000000040c007c0c */ /* 0x040fe2000d761270 */
[----:B---3--:R-:W-:Y:S01]  /*15540*/  IMAD.WIDE R4, R21, 0x4, R10 ;  /* 0x0000000415047825 */ /* 0x008fe200078e020a */
[----:B------:R-:W-:Y:S01]  /*15550*/  ISETP.LT.AND P2, PT, R13, UR6, !P2 ;  /* 0x000000060d007c0c */ /* 0x000fe2000d741270 */
[----:B------:R-:W-:Y:S02]  /*15560*/  ULDC UR4, c[0x0][0x22c] ;  /* 0x00008b0000047ab9 */ /* 0x000fe40000000800 */
[----:B------:R-:W-:Y:S02]  /*15570*/  VIADD R0, R9, 0x26 ;  /* 0x0000002609007836 */ /* 0x000fe40000000000 */
[----:B------:R-:W-:Y:S01]  /*15580*/  VIADD R19, R21, UR26 ;  /* 0x0000001a15137c36 */ /* 0x000fe20008000000 */
[----:B------:R3:W-:Y:S01]  /*15590*/  @P5 STG.E desc[UR16][R4.64], R93 ;  /* 0x0000005d04005986 */ /* 0x0007e2000c101910 */
[----:B------:R-:W-:Y:S01]  /*155a0*/  ISETP.LT.AND P6, PT, R12, UR8, !P1 ;  /* 0x000000080c007c0c */ /* 0x000fe2000cfc1270 */
[----:B------:R-:W-:Y:S01]  /*155b0*/  ULDC UR6, c[0x0][0x228] ;  /* 0x00008a0000067ab9 */ /* 0x000fe20000000800 */
[----:B-1----:R-:W-:Y:S01]  /*155c0*/  IMAD.WIDE R6, R19, 0x4, R2 ;  /* 0x0000000413067825 */ /* 0x002fe200078e0202 */
[----:B------:R-:W-:Y:S01]  /*155d0*/  ISETP.GE.AND P5, PT, R0, UR4, PT ;  /* 0x0000000400007c0c */ /* 0x000fe2000bfa6270 */
[----:B------:R-:W-:Y:S01]  /*155e0*/  ULDC UR4, c[0x0][0x22c] ;  /* 0x00008b0000047ab9 */ /* 0x000fe20000000800 */
[----:B------:R-:W-:Y:S01]  /*155f0*/  IADD3 R0, R9, 0x27, RZ ;  /* 0x0000002709007810 */ /* 0x000fe20007ffe0ff */
[----:B----4-:R-:W-:Y:S01]  /*15600*/  IMAD.WIDE R14, R19, 0x4, R10 ;  /* 0x00000004130e7825 */ /* 0x010fe200078e020a */
[----:B------:R-:W-:Y:S01]  /*15610*/  ISETP.LT.AND P1, PT, R13, UR6, !P1 ;  /* 0x000000060d007c0c */ /* 0x000fe2000cf21270 */
[----:B------:R1:W-:Y:S01]  /*15620*/  @P3 STG.E desc[UR16][R6.64], R41 ;  /* 0x0000002906003986 */ /* 0x0003e2000c101910 */
[----:B------:R-:W-:Y:S01]  /*15630*/  ISETP.GE.AND P3, PT, R0, UR4, PT ;  /* 0x0000000400007c0c */ /* 0x000fe2000bf66270 */
[----:B------:R-:W-:Y:S01]  /*15640*/  VIADD R21, R19, UR26 ;  /* 0x0000001a13157c36 */ /* 0x000fe20008000000 */
[----:B------:R-:W-:Y:S01]  /*15650*/  ULDC UR4, c[0x0][0x228] ;  /* 0x00008a0000047ab9 */ /* 0x000fe20000000800 */
[----:B------:R4:W-:Y:S01]  /*15660*/  @P2 STG.E desc[UR16][R14.64], R97 ;  /* 0x000000610e002986 */ /* 0x0009e2000c101910 */
[----:B------:R-:W-:Y:S01]  /*15670*/  ISETP.LT.AND P2, PT, R12, UR4, !P4 ;  /* 0x000000040c007c0c */ /* 0x000fe2000e741270 */
[----:B-----5:R-:W-:Y:S01]  /*15680*/  IMAD.WIDE R16, R21, 0x4, R2 ;  /* 0x0000000415107825 */ /* 0x020fe200078e0202 */
[----:B------:R-:W-:Y:S01]  /*15690*/  ULDC UR6, c[0x0][0x228] ;  /* 0x00008a0000067ab9 */ /* 0x000fe20000000800 */
[----:B------:R-:W-:-:S02]  /*156a0*/  ULDC UR8, c[0x0][0x228] ;  /* 0x00008a0000087ab9 */ /* 0x000fc40000000800 */
[----:B---3--:R-:W-:Y:S01]  /*156b0*/  IMAD.WIDE R4, R21, 0x4, R10 ;  /* 0x0000000415047825 */ /* 0x008fe200078e020a */
[----:B------:R3:W-:Y:S01]  /*156c0*/  @P6 STG.E desc[UR16][R16.64], R102 ;  /* 0x0000006610006986 */ /* 0x0007e2000c101910 */
[----:B------:R-:W-:Y:S01]  /*156d0*/  ISETP.LT.AND P4, PT, R13, UR6, !P4 ;  /* 0x000000060d007c0c */ /* 0x000fe2000e781270 */
[----:B------:R-:W-:Y:S01]  /*156e0*/  ULDC UR4, c[0x0][0x22c] ;  /* 0x00008b0000047ab9 */ /* 0x000fe20000000800 */
[----:B------:R-:W-:Y:S02]  /*156f0*/  VIADD R0, R9, 0x28 ;  /* 0x0000002809007836 */ /* 0x000fe40000000000 */
[----:B------:R-:W-:Y:S01]  /*15700*/  VIADD R21, R21, UR26 ;  /* 0x0000001a15157c36 */ /* 0x000fe20008000000 */
[----:B------:R-:W-:Y:S01]  /*15710*/  ISETP.LT.AND P6, PT, R12, UR8, !P5 ;  /* 0x000000080c007c0c */ /* 0x000fe2000efc1270 */
[----:B------:R5:W-:Y:S01]  /*15720*/  @P1 STG.E desc[UR16][R4.64], R94 ;  /* 0x0000005e04001986 */ /* 0x000be2000c101910 */
[----:B------:R-:W-:Y:S01]  /*15730*/  ISETP.GE.AND P1, PT, R0, UR4, PT ;  /* 0x0000000400007c0c */ /* 0x000fe2000bf26270 */
[----:B-1----:R-:W-:Y:S01]  /*15740*/  IMAD.WIDE R6, R21, 0x4, R2 ;  /* 0x0000000415067825 */ /* 0x002fe200078e0202 */
[----:B------:R-:W-:Y:S01]  /*15750*/  ULDC UR4, c[0x0][0x22c] ;  /* 0x00008b0000047ab9 */ /* 0x000fe20000000800 */
[----:B------:R-:W-:Y:S01]  /*15760*/  ULDC UR6, c[0x0][0x228] ;  /* 0x00008a0000067ab9 */ /* 0x000fe20000000800 */
[----:B------:R-:W-:Y:S01]  /*15770*/  ULDC UR8, c[0x0][0x228] ;  /* 0x00008a0000087ab9 */ /* 0x000fe20000000800 */
[----:B------:R-:W-:-:S02]  /*15780*/  VIADD R0, R9, 0x29 ;  /* 0x0000002909007836 */ /* 0x000fc40000000000 */
[C---:B------:R-:W-:Y:S01]  /*15790*/  VIADD R19, R21.reuse, UR26 ;  /* 0x0000001a15137c36 */ /* 0x040fe20008000000 */
[----:B------:R1:W-:Y:S01]  /*157a0*/  @P2 STG.E desc[UR16][R6.64], R42 ;  /* 0x0000002a06002986 */ /* 0x0003e2000c101910 */
[----:B----4-:R-:W-:Y:S01]  /*157b0*/  IMAD.WIDE R14, R21, 0x4, R10 ;  /* 0x00000004150e7825 */ /* 0x010fe200078e020a */
[----:B------:R-:W-:Y:S01]  /*157c0*/  ISETP.GE.AND P2, PT, R0, UR4, PT ;  /* 0x0000000400007c0c */ /* 0x000fe2000bf46270 */
[----:B------:R-:W-:Y:S02]  /*157d0*/  ULDC UR4, c[0x0][0x228] ;  /* 0x00008a0000047ab9 */ /* 0x000fe40000000800 */
[----:B---3--:R-:W-:Y:S01]  /*157e0*/  IMAD.WIDE R16, R19, 0x4, R2 ;  /* 0x0000000413107825 */ /* 0x008fe200078e0202 */
[----:B------:R-:W-:Y:S01]  /*157f0*/  ISETP.LT.AND P5, PT, R13, UR4, !P5 ;  /* 0x000000040d007c0c */ /* 0x000fe2000efa1270 */
[----:B------:R3:W-:Y:S01]  /*15800*/  @P4 STG.E desc[UR16][R14.64], R98 ;  /* 0x000000620e004986 */ /* 0x0007e2000c101910 */
[----:B------:R-:W-:Y:S01]  /*15810*/  ULDC UR4, c[0x0][0x228] ;  /* 0x00008a0000047ab9 */ /* 0x000fe20000000800 */
[----:B------:R-:W-:-:S02]  /*15820*/  IADD3 R0, R9, 0x2a, RZ ;  /* 0x0000002a09007810 */ /* 0x000fc40007ffe0ff */
[----:B------:R-:W-:Y:S01]  /*15830*/  @P6 STG.E desc[UR16][R16.64], R103 ;  /* 0x0000006710006986 */ /* 0x000fe2000c101910 */
[----:B------:R-:W-:Y:S01]  /*15840*/  ISETP.LT.AND P6, PT, R12, UR4, !P3 ;  /* 0x000000040c007c0c */ /* 0x000fe2000dfc1270 */
[----:B------:R-:W-:Y:S01]  /*15850*/  ULDC UR4, c[0x0][0x22c] ;  /* 0x00008b0000047ab9 */ /* 0x000fe20000000800 */
[C---:B------:R-:W-:Y:S01]  /*15860*/  VIADD R21, R19.reuse, UR26 ;  /* 0x0000001a13157c36 */ /* 0x040fe20008000000 */
[----:B------:R-:W-:Y:S01]  /*15870*/  ISETP.GE.AND P4, PT, R0, UR4, PT ;  /* 0x0000000400007c0c */ /* 0x000fe2000bf86270 */
[----:B-----5:R-:W-:Y:S01]  /*15880*/  IMAD.WIDE R4, R19, 0x4, R10 ;  /* 0x0000000413047825 */ /* 0x020fe200078e020a */
[----:B------:R-:W-:Y:S01]  /*15890*/  ISETP.LT.AND P3, PT, R13, UR6, !P3 ;  /* 0x000000060d007c0c */ /* 0x000fe2000df61270 */
[----:B------:R-:W-:Y:S01]  /*158a0*/  ULDC UR4, c[0x0][0x22c] ;  /* 0x00008b0000047ab9 */ /* 0x000fe20000000800 */
[----:B------:R-:W-:Y:S01]  /*158b0*/  ULDC UR6, c[0x0][0x228] ;  /* 0x00008a0000067ab9 */ /* 0x000fe20000000800 */
[----:B------:R-:W-:Y:S02]  /*158c0*/  VIADD R0, R9, 0x2b ;  /* 0x0000002b09007836 */ /* 0x000fe40000000000 */
[C---:B-1----:R-:W-:Y:S01]  /*158d0*/  IMAD.WIDE R6, R21.reuse, 0x4, R2 ;  /* 0x0000000415067825 */ /* 0x042fe200078e0202 */
[----:B------:R1:W-:Y:S02]  /*158e0*/  @P5 STG.E desc[UR16][R4.64], R95 ;  /* 0x0000005f04005986 */ /* 0x0003e4000c101910 */
[----:B------:R-:W-:Y:S01]  /*158f0*/  ISETP.GE.AND P5, PT, R0, UR4, PT ;  /* 0x0000000400007c0c */ /* 0x000fe2000bfa6270 */
[----:B------:R-:W-:Y:S01]  /*15900*/  ULDC UR4, c[0x0][0x228] ;  /* 0x00008a0000047ab9 */ /* 0x000fe20000000800 */
[----:B------:R4:W-:Y:S01]  /*15910*/  @P6 STG.E desc[UR16][R6.64], R43 ;  /* 0x0000002b06006986 */ /* 0x0009e2000c101910 */
[----:B---3--:R-:W-:Y:S01]  /*15920*/  IMAD.WIDE R14, R21, 0x4, R10 ;  /* 0x00000004150e7825 */ /* 0x008fe200078e020a */
        /* <DEDUP_REMOVED lines=8> */
[----:B-1----:R-:W-:Y:S01]  /*159b0*/  IMAD.WIDE R4, R21, 0x4, R2 ;  /* 0x0000000415047825 */ /* 0x002fe200078e0202 */
[----:B------:R-:W-:-:S03]  /*159c0*/  ULDC UR4, c[0x0][0x22c] ;  /* 0x00008b0000047ab9 */ /* 0x000fc60000000800 */
[C---:B----4-:R-:W-:Y:S01]  /*159d0*/  IMAD.WIDE R6, R21.reuse, 0x4, R10 ;  /* 0x0000000415067825 */ /* 0x050fe200078e020a */
[----:B------:R-:W-:Y:S01]  /*159e0*/  IADD3 R21, R21, UR26, RZ ;  /* 0x0000001a15157c10 */ /* 0x000fe2000fffe0ff */
[----:B------:R1:W-:Y:S01]  /*159f0*/  @P6 STG.E desc[UR16][R4.64], R156 ;  /* 0x0000009c04006986 */ /* 0x0003e2000c101910 */
[----:B------:R-:W-:Y:S01]  /*15a00*/  ISETP.LT.AND P2, PT, R13, UR6, !P2 ;  /* 0x000000060d007c0c */ /* 0x000fe2000d741270 */
[----:B------:R-:W-:Y:S01]  /*15a10*/  ULDC UR6, c[0x0][0x228] ;  /* 0x00008a0000067ab9 */ /* 0x000fe20000000800 */
[----:B------:R-:W-:Y:S01]  /*15a20*/  ISETP.GE.AND P6, PT, R0, UR4, PT ;  /* 0x0000000400007c0c */ /* 0x000fe2000bfc6270 */
[----:B---3--:R-:W-:Y:S01]  /*15a30*/  IMAD.WIDE R14, R21, 0x4, R2 ;  /* 0x00000004150e7825 */ /* 0x008fe200078e0202 */
[----:B------:R-:W-:Y:S01]  /*15a40*/  ULDC UR4, c[0x0][0x228] ;  /* 0x00008a0000047ab9 */ /* 0x000fe20000000800 */
[----:B------:R3:W-:Y:S02]  /*15a50*/  @P1 STG.E desc[UR16][R6.64], R104 ;  /* 0x0000006806001986 */ /* 0x0007e4000c101910 */
[----:B------:R-:W-:Y:S01]  /*15a60*/  VIADD R0, R9, 0x2d ;  /* 0x0000002d09007836 */ /* 0x000fe20000000000 */
[----:B------:R-:W-:Y:S01]  /*15a70*/  ISETP.LT.AND P1, PT, R12, UR4, !P4 ;  /* 0x000000040c007c0c */ /* 0x000fe2000e721270 */
[----:B------:R-:W-:Y:S01]  /*15a80*/  ULDC UR4, c[0x0][0x22c] ;  /* 0x00008b0000047ab9 */ /* 0x000fe20000000800 */
[----:B------:R4:W-:Y:S01]  /*15a90*/  @P3 STG.E desc[UR16][R14.64], R44 ;  /* 0x0000002c0e003986 */ /* 0x0009e2000c101910 */
[----:B------:R-:W-:Y:S01]  /*15aa0*/  IMAD.WIDE R16, R21, 0x4, R10 ;  /* 0x0000000415107825 */ /* 0x000fe200078e020a */
[----:B------:R-:W-:Y:S01]  /*15ab0*/  ISETP.GE.AND P3, PT, R0, UR4, PT ;  /* 0x0000000400007c0c */ /* 0x000fe2000bf66270 */
[----:B------:R-:W-:-:S02]  /*15ac0*/  ULDC UR4, c[0x0][0x228] ;  /* 0x00008a0000047ab9 */ /* 0x000fc40000000800 */
[----:B------:R-:W-:Y:S01]  /*15ad0*/  VIADD R21, R21, UR26 ;  /* 0x0000001a15157c36 */ /* 0x000fe20008000000 */
[----:B------:R-:W-:Y:S01]  /*15ae0*/  ISETP.LT.AND P4, PT, R13, UR4, !P4 ;  /* 0x000000040d007c0c */ /* 0x000fe2000e781270 */
[----:B------:R-:W-:Y:S01]  /*15af0*/  @P2 STG.E desc[UR16][R16.64], R108 ;  /* 0x0000006c10002986 */ /* 0x000fe2000c101910 */
[----:B------:R-:W-:Y:S01]  /*15b00*/  VIADD R0, R9, 0x2e ;  /* 0x0000002e09007836 */ /* 0x000fe20000000000 */
[----:B------:R-:W-:Y:S01]  /*15b10*/  ISETP.LT.AND P2, PT, R12, UR6, !P5 ;  /* 0x000000060c007c0c */ /* 0x000fe2000ef41270 */
[C---:B-1----:R-:W-:Y:S01]  /*15b20*/  IMAD.WIDE R4, R21.reuse, 0x4, R2 ;  /* 0x0000000415047825 */ /* 0x042fe200078e0202 */
[----:B------:R-:W-:Y:S01]  /*15b30*/  ULDC UR4, c[0x0][0x22c] ;  /* 0x00008b0000047ab9 */ /* 0x000fe20000000800 */
[----:B------:R-:W-:Y:S02]  /*15b40*/  ULDC UR6, c[0x0][0x228] ;  /* 0x00008a0000067ab9 */ /* 0x000fe40000000800 */
[C---:B------:R-:W-:Y:S01]  /*15b50*/  VIADD R19, R21.reuse, UR26 ;  /* 0x0000001a15137c36 */ /* 0x040fe20008000000 */
[----:B------:R1:W-:Y:S01]  /*15b60*/  @P1 STG.E desc[UR16][R4.64], R157 ;  /* 0x0000009d04001986 */ /* 0x0003e2000c101910 */
[----:B------:R-:W-:Y:S01]  /*15b70*/  ISETP.GE.AND P1, PT, R0, UR4, PT ;  /* 0x0000000400007c0c */ /* 0x000fe2000bf26270 */
[----:B---3--:R-:W-:Y:S01]  /*15b80*/  IMAD.WIDE R6, R21, 0x4, R10 ;  /* 0x0000000415067825 */ /* 0x008fe200078e020a */
[----:B------:R-:W-:Y:S01]  /*15b90*/  ULDC UR4, c[0x0][0x228] ;  /* 0x00008a0000047ab9 */ /* 0x000fe20000000800 */
[----:B------:R-:W-:-:S02]  /*15ba0*/  IADD3 R0, R9, 0x2f, RZ ;  /* 0x0000002f09007810 */ /* 0x000fc40007ffe0ff */
[----:B------:R-:W-:Y:S01]  /*15bb0*/  ISETP.LT.AND P5, PT, R13, UR4, !P5 ;  /* 0x000000040d007c0c */ /* 0x000fe2000efa1270 */
[C---:B----4-:R-:W-:Y:S01]  /*15bc0*/  IMAD.WIDE R14, R19.reuse, 0x4, R2 ;  /* 0x00000004130e7825 */ /* 0x050fe200078e0202 */
[----:B------:R-:W-:Y:S01]  /*15bd0*/  ULDC UR4, c[0x0][0x22c] ;  /* 0x00008b0000047ab9 */ /* 0x000fe20000000800 */
[----:B------:R3:W-:Y:S01]  /*15be0*/  @P4 STG.E desc[UR16][R6.64], R105 ;  /* 0x0000006906004986 */ /* 0x0007e2000c101910 */
[----:B------:R-:W-:Y:S01]  /*15bf0*/  ISETP.GE.AND P4, PT, R0, UR4, PT ;  /* 0x0000000400007c0c */ /* 0x000fe2000bf86270 */
[----:B------:R-:W-:Y:S02]  /*15c00*/  ULDC UR4, c[0x0][0x228] ;  /* 0x00008a0000047ab9 */ /* 0x000fe40000000800 */
[----:B------:R4:W-:Y:S01]  /*15c10*/  @P2 STG.E desc[UR16][R14.64], R45 ;  /* 0x0000002d0e002986 */ /* 0x0009e2000c101910 */
[----:B------:R-:W-:Y:S01]  /*15c20*/  ISETP.LT.AND P2, PT, R12, UR4, !P6 ;  /* 0x000000040c007c0c */ /* 0x000fe2000f741270 */
[----:B-1----:R-:W-:Y:S01]  /*15c30*/  IMAD.WIDE R4, R19, 0x4, R10 ;  /* 0x0000000413047825 */ /* 0x002fe200078e020a */
[----:B------:R-:W-:-:S03]  /*15c40*/  ULDC UR4, c[0x0][0x228] ;  /* 0x00008a0000047ab9 */ /* 0x000fc60000000800 */
[----:B------:R-:W-:Y:S01]  /*15c50*/  VIADD R19, R19, UR26 ;  /* 0x0000001a13137c36 */ /* 0x000fe20008000000 */
[----:B------:R-:W-:Y:S01]  /*15c60*/  ISETP.LT.AND P6, PT, R13, UR4, !P6 ;  /* 0x000000040d007c0c */ /* 0x000fe2000f7c1270 */
[----:B------:R-:W-:Y:S01]  /*15c70*/  ULDC UR4, c[0x0][0x228] ;  /* 0x00008a0000047ab9 */ /* 0x000fe20000000800 */
[----:B------:R-:W-:Y:S02]  /*15c80*/  VIADD R0, R9, 0x30 ;  /* 0x0000003009007836 */ /* 0x000fe40000000000 */
[C---:B---3--:R-:W-:Y:S01]  /*15c90*/  IMAD.WIDE R6, R19.reuse, 0x4, R2 ;  /* 0x0000000413067825 */ /* 0x048fe200078e0202 */
[----:B------:R1:W-:Y:S01]  /*15ca0*/  @P5 STG.E desc[UR16][R4.64], R109 ;  /* 0x0000006d04005986 */ /* 0x0003e2000c101910 */
[----:B------:R-:W-:Y:S01]  /*15cb0*/  ISETP.LT.AND P5, PT, R12, UR4, !P3 ;  /* 0x000000040c007c0c */ /* 0x000fe2000dfa1270 */
[----:B------:R-:W-:Y:S02]  /*15cc0*/  ULDC UR4, c[0x0][0x22c] ;  /* 0x00008b0000047ab9 */ /* 0x000fe40000000800 */
[----:B------:R3:W-:Y:S01]  /*15cd0*/  @P2 STG.E desc[UR16][R6.64], R158 ;  /* 0x0000009e06002986 */ /* 0x0007e2000c101910 */
[----:B------:R-:W-:Y:S01]  /*15ce0*/  ISETP.GE.AND P2, PT, R0, UR4, PT ;  /* 0x0000000400007c0c */ /* 0x000fe2000bf46270 */
[----:B------:R-:W-:Y:S01]  /*15cf0*/  ULDC UR4, c[0x0][0x228] ;  /* 0x00008a0000047ab9 */ /* 0x000fe20000000800 */
[----:B----4-:R-:W-:Y:S01]  /*15d00*/  IMAD.WIDE R14, R19, 0x4, R10 ;  /* 0x00000004130e7825 */ /* 0x010fe200078e020a */
[----:B------:R-:W-:Y:S01]  /*15d10*/  ISETP.LT.AND P3, PT, R13, UR4, !P3 ;  /* 0x000000040d007c0c */ /* 0x000fe2000df61270 */
[----:B------:R-:W-:-:S02]  /*15d20*/  ULDC UR4, c[0x0][0x228] ;  /* 0x00008a0000047ab9 */ /* 0x000fc40000000800 */
[----:B------:R-:W-:Y:S01]  /*15d30*/  VIADD R21, R19, UR26 ;  /* 0x0000001a13157c36 */ /* 0x000fe20008000000 */
[----:B------:R4:W-:Y:S01]  /*15d40*/  @P6 STG.E desc[UR16][R14.64], R106 ;  /* 0x0000006a0e006986 */ /* 0x0009e2000c101910 */
[C---:B------:R-:W-:Y:S01]  /*15d50*/  ISETP.LT.AND P6, PT, R12.reuse, UR4, !P1 ;  /* 0x000000040c007c0c */ /* 0x040fe2000cfc1270 */
[----:B------:R-:W-:Y:S02]  /*15d60*/  VIADD R0, R9, 0x31 ;  /* 0x0000003109007836 */ /* 0x000fe40000000000 */
[C---:B------:R-:W-:Y:S01]  /*15d70*/  IMAD.WIDE R16, R21.reuse, 0x4, R2 ;  /* 0x0000000415107825 */ /* 0x040fe200078e0202 */
[----:B------:R-:W-:Y:S01]  /*15d80*/  IADD3 R19, R21, UR26, RZ ;  /* 0x0000001a15137c10 */ /* 0x000fe2000fffe0ff */
[----:B------:R-:W-:Y:S01]  /*15d90*/  ULDC UR4, c[0x0][0x22c] ;  /* 0x00008b0000047ab9 */ /* 0x000fe20000000800 */
[----:B------:R-:W-:Y:S01]  /*15da0*/  ISETP.LT.AND P1, PT, R13, UR6, !P1 ;  /* 0x000000060d007c0c */ /* 0x000fe2000cf21270 */
[----:B-1----:R-:W-:Y:S01]  /*15db0*/  IMAD.WIDE R4, R21, 0x4, R10 ;  /* 0x0000000415047825 */ /* 0x002fe200078e020a */
[----:B------:R1:W-:Y:S01]  /*15dc0*/  @P5 STG.E desc[UR16][R16.64], R46 ;  /* 0x0000002e10005986 */ /* 0x0003e2000c101910 */
[----:B------:R-:W-:Y:S01]  /*15dd0*/  ISETP.LT.AND P5, PT, R12, UR8, !P4 ;  /* 0x000000080c007c0c */ /* 0x000fe2000e7a1270 */
[----:B------:R-:W-:Y:S01]  /*15de0*/  ULDC UR6, c[0x0][0x228] ;  /* 0x00008a0000067ab9 */ /* 0x000fe20000000800 */
[----:B---3--:R-:W-:Y:S01]  /*15df0*/  IMAD.WIDE R6, R19, 0x4, R2 ;  /* 0x0000000413067825 */ /* 0x008fe200078e0202 */
[----:B------:R3:W-:Y:S01]  /*15e00*/  @P3 STG.E desc[UR16][R4.64], R110 ;  /* 0x0000006e04003986 */ /* 0x0007e2000c101910 */
[----:B------:R-:W-:Y:S01]  /*15e10*/  ISETP.GE.AND P3, PT, R0, UR4, PT ;  /* 0x0000000400007c0c */ /* 0x000fe2000bf66270 */
[----:B------:R-:W-:Y:S01]  /*15e20*/  ULDC UR4, c[0x0][0x22c] ;  /* 0x00008b0000047ab9 */ /* 0x000fe20000000800 */
[----:B------:R-:W-:Y:S01]  /*15e30*/  VIADD R0, R9, 0x32 ;  /* 0x0000003209007836 */ /* 0x000fe20000000000 */
[----:B------:R-:W-:Y:S01]  /*15e40*/  ISETP.LT.AND P4, PT, R13, UR6, !P4 ;  /* 0x000000060d007c0c */ /* 0x000fe2000e781270 */
[C---:B----4-:R-:W-:Y:S01]  /*15e50*/  IMAD.WIDE R14, R19.reuse, 0x4, R10 ;  /* 0x00000004130e7825 */ /* 0x050fe200078e020a */
[----:B------:R4:W-:Y:S01]  /*15e60*/  @P6 STG.E desc[UR16][R6.64], R159 ;  /* 0x0000009f06006986 */ /* 0x0009e2000c101910 */
[----:B------:R-:W-:Y:S01]  /*15e70*/  ULDC UR6, c[0x0][0x228] ;  /* 0x00008a0000067ab9 */ /* 0x000fe20000000800 */
[----:B------:R-:W-:Y:S01]  /*15e80*/  ISETP.GE.AND P6, PT, R0, UR4, PT ;  /* 0x0000000400007c0c */ /* 0x000fe2000bfc6270 */
[----:B------:R-:W-:Y:S01]  /*15e90*/  VIADD R21, R19, UR26 ;  /* 0x0000001a13157c36 */ /* 0x000fe20008000000 */
[----:B------:R-:W-:Y:S01]  /*15ea0*/  ULDC UR4, c[0x0][0x228] ;  /* 0x00008a0000047ab9 */ /* 0x000fe20000000800 */
[----:B------:R5:W-:Y:S01]  /*15eb0*/  @P1 STG.E desc[UR16][R14.64], R107 ;  /* 0x0000006b0e001986 */ /* 0x000be2000c101910 */
[----:B------:R-:W-:Y:S01]  /*15ec0*/  ISETP.LT.AND P1, PT, R12, UR4, !P2 ;  /* 0x000000040c007c0c */ /* 0x000fe2000d721270 */
[----:B-1----:R-:W-:Y:S01]  /*15ed0*/  IMAD.WIDE R16, R21, 0x4, R2 ;  /* 0x0000000415107825 */ /* 0x002fe200078e0202 */
[----:B------:R-:W-:-:S03]  /*15ee0*/  ULDC UR8, c[0x0][0x228] ;  /* 0x00008a0000087ab9 */ /* 0x000fc60000000800 */
        /* <DEDUP_REMOVED lines=9> */
[C---:B----4-:R-:W-:Y:S01]  /*15f80*/  IMAD.WIDE R6, R21.reuse, 0x4, R2 ;  /* 0x0000000415067825 */ /* 0x050fe200078e0202 */
[----:B------:R-:W-:Y:S01]  /*15f90*/  IADD3 R19, R21, UR26, RZ ;  /* 0x0000001a15137c10 */ /* 0x000fe2000fffe0ff */
[----:B------:R-:W-:Y:S01]  /*15fa0*/  ULDC UR4, c[0x0][0x22c] ;  /* 0x00008b0000047ab9 */ /* 0x000fe20000000800 */
[----:B------:R-:W-:Y:S01]  /*15fb0*/  ULDC UR6, c[0x0][0x228] ;  /* 0x00008a0000067ab9 */ /* 0x000fe20000000800 */
[----:B------:R-:W-:Y:S01]  /*15fc0*/  VIADD R0, R9, 0x34 ;  /* 0x0000003409007836 */ /* 0x000fe20000000000 */
[----:B------:R4:W-:Y:S01]  /*15fd0*/  @P1 STG.E desc[UR16][R6.64], R164 ;  /* 0x000000a406001986 */ /* 0x0009e2000c101910 */
[----:B-----5:R-:W-:Y:S01]  /*15fe0*/  IMAD.WIDE R14, R21, 0x4, R10 ;  /* 0x00000004150e7825 */ /* 0x020fe200078e020a */
[----:B------:R-:W-:-:S02]  /*15ff0*/  ULDC UR8, c[0x0][0x228] ;  /* 0x00008a0000087ab9 */ /* 0x000fc40000000800 */
        /* <DEDUP_REMOVED lines=10> */
[C---:B------:R-:W-:Y:S01]  /*160a0*/  VIADD R21, R19.reuse, UR26 ;  /* 0x0000001a13157c36 */ /* 0x040fe20008000000 */
[----:B------:R-:W-:Y:S01]  /*160b0*/  ISETP.GE.AND P2, PT, R0, UR4, PT ;  /* 0x0000000400007c0c */ /* 0x000fe2000bf46270 */
[----:B---3--:R-:W-:Y:S01]  /*160c0*/  IMAD.WIDE R4, R19, 0x4, R10 ;  /* 0x0000000413047825 */ /* 0x008fe200078e020a */
[----:B------:R-:W-:Y:S01]  /*160d0*/  ISETP.LT.AND P6, PT, R13, UR6, !P6 ;  /* 0x000000060d007c0c */ /* 0x000fe2000f7c1270 */
[----:B------:R-:W-:Y:S01]  /*160e0*/  ULDC UR4, c[0x0][0x22c] ;  /* 0x00008b0000047ab9 */ /* 0x000fe20000000800 */
[----:B------:R-:W-:Y:S01]  /*160f0*/  ULDC UR6, c[0x0][0x228] ;  /* 0x00008a0000067ab9 */ /* 0x000fe20000000800 */
[----:B------:R-:W-:-:S02]  /*16100*/  VIADD R0, R9, 0x36 ;  /* 0x0000003609007836 */ /* 0x000fc40000000000 */
[C---:B----4-:R-:W-:Y:S01]  /*16110*/  IMAD.WIDE R6, R21.reuse, 0x4, R2 ;  /* 0x0000000415067825 */ /* 0x050fe200078e0202 */
        /* <DEDUP_REMOVED lines=8> */
[----:B------:R-:W-:Y:S01]  /*161a0*/  VIADD R0, R9, 0x37 ;  /* 0x0000003709007836 */ /* 0x000fe20000000000 */
[----:B------:R-:W-:Y:S01]  /*161b0*/  IADD3 R21, R21, UR26, RZ ;  /* 0x0000001a15157c10 */ /* 0x000fe2000fffe0ff */
[----:B------:R1:W-:Y:S01]  /*161c0*/  @P6 STG.E desc[UR16][R14.64], R153 ;  /* 0x000000990e006986 */ /* 0x0003e2000c101910 */
[----:B------:R-:W-:Y:S01]  /*161d0*/  ISETP.LT.AND P6, PT, R12, UR4, !P1 ;  /* 0x000000040c007c0c */ /* 0x000fe2000cfc1270 */
[----:B------:R-:W-:Y:S01]  /*161e0*/  ULDC UR6, c[0x0][0x228] ;  /* 0x00008a0000067ab9 */ /* 0x000fe20000000800 */
[----:B------:R-:W-:Y:S01]  /*161f0*/  ULDC UR4, c[0x0][0x22c] ;  /* 0x00008b0000047ab9 */ /* 0x000fe20000000800 */
[----:B---3--:R-:W-:Y:S01]  /*16200*/  IMAD.WIDE R4, R21, 0x4, R2 ;  /* 0x0000000415047825 */ /* 0x008fe200078e0202 */
[----:B------:R-:W-:Y:S01]  /*16210*/  ISETP.LT.AND P1, PT, R13, UR6, !P1 ;  /* 0x000000060d007c0c */ /* 0x000fe2000cf21270 */
[----:B------:R-:W-:-:S02]  /*16220*/  ULDC UR6, c[0x0][0x228] ;  /* 0x00008a0000067ab9 */ /* 0x000fc40000000800 */
[C---:B----4-:R-:W-:Y:S01]  /*16230*/  IMAD.WIDE R6, R21.reuse, 0x4, R10 ;  /* 0x0000000415067825 */ /* 0x050fe200078e020a */
[----:B------:R3:W-:Y:S03]  /*16240*/  @P5 STG.E desc[UR16][R4.64], R49 ;  /* 0x0000003104005986 */ /* 0x0007e6000c101910 */
[----:B------:R-:W-:Y:S01]  /*16250*/  VIADD R21, R21, UR26 ;  /* 0x0000001a15157c36 */ /* 0x000fe20008000000 */
[----:B------:R-:W-:Y:S01]  /*16260*/  ISETP.GE.AND P5, PT, R0, UR4, PT ;  /* 0x0000000400007c0c */ /* 0x000fe2000bfa6270 */
[----:B------:R-:W-:Y:S01]  /*16270*/  ULDC UR4, c[0x0][0x228] ;  /* 0x00008a0000047ab9 */ /* 0x000fe20000000800 */
[----:B------:R-:W-:Y:S02]  /*16280*/  VIADD R0, R9, 0x38 ;  /* 0x0000003809007836 */ /* 0x000fe40000000000 */
[C---:B-1----:R-:W-:Y:S01]  /*16290*/  IMAD.WIDE R14, R21.reuse, 0x4, R2 ;  /* 0x00000004150e7825 */ /* 0x042fe200078e0202 */
[----:B------:R1:W-:Y:S01]  /*162a0*/  @P4 STG.E desc[UR16][R6.64], R113 ;  /* 0x0000007106004986 */ /* 0x0003e2000c101910 */
[----:B------:R-:W-:Y:S01]  /*162b0*/  ISETP.LT.AND P4, PT, R12, UR4, !P2 ;  /* 0x000000040c007c0c */ /* 0x000fe2000d781270 */
[----:B------:R-:W-:Y:S01]  /*162c0*/  ULDC UR4, c[0x0][0x22c] ;  /* 0x00008b0000047ab9 */ /* 0x000fe20000000800 */
[C---:B------:R-:W-:Y:S01]  /*162d0*/  IMAD.WIDE R16, R21.reuse, 0x4, R10 ;  /* 0x0000000415107825 */ /* 0x040fe200078e020a */
[----:B------:R4:W-:Y:S01]  /*162e0*/  @P6 STG.E desc[UR16][R14.64], R166 ;  /* 0x000000a60e006986 */ /* 0x0009e2000c101910 */
[----:B------:R-:W-:Y:S01]  /*162f0*/  ISETP.GE.AND P6, PT, R0, UR4, PT ;  /* 0x0000000400007c0c */ /* 0x000fe2000bfc6270 */
[----:B------:R-:W-:Y:S01]  /*16300*/  ULDC UR4, c[0x0][0x228] ;  /* 0x00008a0000047ab9 */ /* 0x000fe20000000800 */
[----:B------:R-:W-:Y:S01]  /*16310*/  VIADD R21, R21, UR26 ;  /* 0x0000001a15157c36 */ /* 0x000fe20008000000 */
[----:B------:R-:W-:Y:S01]  /*16320*/  ISETP.LT.AND P2, PT, R13, UR4, !P2 ;  /* 0x000000040d007c0c */ /* 0x000fe2000d741270 */
[----:B------:R-:W-:Y:S01]  /*16330*/  @P1 STG.E desc[UR16][R16.64], R154 ;  /* 0x0000009a10001986 */ /* 0x000fe2000c101910 */
[----:B------:R-:W-:Y:S01]  /*16340*/  ISETP.LT.AND P1, PT, R12, UR6, !P3 ;  /* 0x000000060c007c0c */ /* 0x000fe2000df21270 */
[----:B---3--:R-:W-:Y:S01]  /*16350*/  IMAD.WIDE R4, R21, 0x4, R2 ;  /* 0x0000000415047825 */ /* 0x008fe200078e0202 */
[----:B------:R-:W-:Y:S01]  /*16360*/  IADD3 R0, R9, 0x39, RZ ;  /* 0x0000003909007810 */ /* 0x000fe20007ffe0ff */
[----:B------:R-:W-:Y:S01]  /*16370*/  ULDC UR4, c[0x0][0x22c] ;  /* 0x00008b0000047ab9 */ /* 0x000fe20000000800 */
[----:B------:R-:W-:Y:S01]  /*16380*/  ULDC UR6, c[0x0][0x228] ;  /* 0x00008a0000067ab9 */ /* 0x000fe20000000800 */
[C---:B------:R-:W-:Y:S01]  /*16390*/  VIADD R19, R21.reuse, UR26 ;  /* 0x0000001a15137c36 */ /* 0x040fe20008000000 */
[----:B------:R3:W-:Y:S01]  /*163a0*/  @P4 STG.E desc[UR16][R4.64], R50 ;  /* 0x0000003204004986 */ /* 0x0007e2000c101910 */
[----:B------:R-:W-:Y:S01]  /*163b0*/  ISETP.GE.AND P4, PT, R0, UR4, PT ;  /* 0x0000000400007c0c */ /* 0x000fe2000bf86270 */
[----:B-1----:R-:W-:Y:S01]  /*163c0*/  IMAD.WIDE R6, R21, 0x4, R10 ;  /* 0x0000000415067825 */ /* 0x002fe200078e020a */
[----:B------:R-:W-:-:S03]  /*163d0*/  ULDC UR4, c[0x0][0x228] ;  /* 0x00008a0000047ab9 */ /* 0x000fc60000000800 */
[----:B------:R-:W-:Y:S01]  /*163e0*/  VIADD R0, R9, 0x3a ;  /* 0x0000003a09007836 */ /* 0x000fe20000000000 */
        /* <DEDUP_REMOVED lines=8> */
[----:B---3--:R-:W-:Y:S01]  /*16470*/  IMAD.WIDE R4, R19, 0x4, R10 ;  /* 0x0000000413047825 */ /* 0x008fe200078e020a */
[----:B------:R-:W-:-:S03]  /*16480*/  ULDC UR4, c[0x0][0x228] ;  /* 0x00008a0000047ab9 */ /* 0x000fc60000000800 */
[----:B------:R-:W-:Y:S01]  /*16490*/  VIADD R19, R19, UR26 ;  /* 0x0000001a13137c36 */ /* 0x000fe20008000000 */
[----:B------:R-:W-:Y:S01]  /*164a0*/  ISETP.LT.AND P5, PT, R13, UR4, !P5 ;  /* 0x000000040d007c0c */ /* 0x000fe2000efa1270 */
[----:B------:R-:W-:Y:S01]  /*164b0*/  ULDC UR4, c[0x0][0x228] ;  /* 0x00008a0000047ab9 */ /* 0x000fe20000000800 */
[----:B------:R3:W-:Y:S01]  /*164c0*/  @P3 STG.E desc[UR16][R4.64], R155 ;  /* 0x0000009b04003986 */ /* 0x0007e2000c101910 */
[----:B-1----:R-:W-:Y:S01]  /*164d0*/  IMAD.WIDE R6, R19, 0x4, R2 ;  /* 0x0000000413067825 */ /* 0x002fe200078e0202 */
[----:B------:R-:W-:Y:S01]  /*164e0*/  ISETP.LT.AND P3, PT, R12, UR4, !P6 ;  /* 0x000000040c007c0c */ /* 0x000fe2000f761270 */
[----:B------:R-:W-:Y:S02]  /*164f0*/  ULDC UR4, c[0x0][0x22c] ;  /* 0x00008b0000047ab9 */ /* 0x000fe40000000800 */
[----:B------:R-:W-:Y:S01]  /*16500*/  VIADD R0, R9, 0x3b ;  /* 0x0000003b09007836 */ /* 0x000fe20000000000 */
[C---:B------:R-:W-:Y:S01]  /*16510*/  IADD3 R21, R19.reuse, UR26, RZ ;  /* 0x0000001a13157c10 */ /* 0x040fe2000fffe0ff */
[----:B------:R1:W-:Y:S01]  /*16520*/  @P1 STG.E desc[UR16][R6.64], R51 ;  /* 0x0000003306001986 */ /* 0x0003e2000c101910 */
[----:B----4-:R-:W-:-:S02]  /*16530*/  IMAD.WIDE R14, R19, 0x4, R10 ;  /* 0x00000004130e7825 */ /* 0x010fc400078e020a */
[----:B------:R-:W-:Y:S01]  /*16540*/  ISETP.GE.AND P1, PT, R0, UR4, PT ;  /* 0x0000000400007c0c */ /* 0x000fe2000bf26270 */
[----:B------:R-:W-:Y:S01]  /*16550*/  ULDC UR4, c[0x0][0x228] ;  /* 0x00008a0000047ab9 */ /* 0x000fe20000000800 */
[----:B------:R-:W-:Y:S01]  /*16560*/  IMAD.WIDE R16, R21, 0x4, R2 ;  /* 0x0000000415107825 */ /* 0x000fe200078e0202 */
[----:B------:R-:W-:Y:S01]  /*16570*/  ISETP.LT.AND P6, PT, R13, UR4, !P6 ;  /* 0x000000040d007c0c */ /* 0x000fe2000f7c1270 */
[----:B------:R4:W-:Y:S01]  /*16580*/  @P5 STG.E desc[UR16][R14.64], R115 ;  /* 0x000000730e005986 */ /* 0x0009e2000c101910 */
[----:B------:R-:W-:-:S03]  /*16590*/  ULDC UR4, c[0x0][0x228] ;  /* 0x00008a0000047ab9 */ /* 0x000fc60000000800 */
[----:B------:R5:W-:Y:S01]  /*165a0*/  @P3 STG.E desc[UR16][R16.64], R172 ;  /* 0x000000ac10003986 */ /* 0x000be2000c101910 */
[C---:B------:R-:W-:Y:S01]  /*165b0*/  ISETP.LT.AND P3, PT, R12.reuse, UR4, !P4 ;  /* 0x000000040c007c0c */ /* 0x040fe2000e761270 */
[----:B---3--:R-:W-:Y:S01]  /*165c0*/  IMAD.WIDE R4, R21, 0x4, R10 ;  /* 0x0000000415047825 */ /* 0x008fe200078e020a */
[----:B------:R-:W-:Y:S01]  /*165d0*/  ISETP.LT.AND P4, PT, R13, UR6, !P4 ;  /* 0x000000060d007c0c */ /* 0x000fe2000e781270 */
[----:B------:R-:W-:Y:S01]  /*165e0*/  ULDC UR4, c[0x0][0x22c] ;  /* 0x00008b0000047ab9 */ /* 0x000fe20000000800 */
[----:B------:R-:W-:Y:S01]  /*165f0*/  ISETP.LT.AND P5, PT, R12, UR8, !P2 ;  /* 0x000000080c007c0c */ /* 0x000fe2000d7a1270 */
[----:B------:R-:W-:Y:S01]  /*16600*/  VIADD R0, R9, 0x3c ;  /* 0x0000003c09007836 */ /* 0x000fe20000000000 */
[----:B------:R-:W-:Y:S01]  /*16610*/  ULDC UR6, c[0x0][0x228] ;  /* 0x00008a0000067ab9 */ /* 0x000fe20000000800 */
[----:B------:R-:W-:Y:S01]  /*16620*/  VIADD R19, R21, UR26 ;  /* 0x0000001a15137c36 */ /* 0x000fe20008000000 */
[----:B------:R3:W-:Y:S01]  /*16630*/  @P6 STG.E desc[UR16][R4.64], R160 ;  /* 0x000000a004006986 */ /* 0x0007e2000c101910 */
[----:B------:R-:W-:Y:S01]  /*16640*/  ULDC UR8, c[0x0][0x228] ;  /* 0x00008a0000087ab9 */ /* 0x000fe20000000800 */
[----:B------:R-:W-:Y:S01]  /*16650*/  ISETP.GE.AND P6, PT, R0, UR4, PT ;  /* 0x0000000400007c0c */ /* 0x000fe2000bfc6270 */
[----:B------:R-:W-:Y:S01]  /*16660*/  VIADD R21, R19, UR26 ;  /* 0x0000001a13157c36 */ /* 0x000fe20008000000 */
[----:B------:R-:W-:Y:S01]  /*16670*/  ISETP.LT.AND P2, PT, R13, UR6, !P2 ;  /* 0x000000060d007c0c */ /* 0x000fe2000d741270 */
[----:B-1----:R-:W-:Y:S01]  /*16680*/  IMAD.WIDE R6, R19, 0x4, R2 ;  /* 0x0000000413067825 */ /* 0x002fe200078e0202 */
[----:B------:R-:W-:Y:S01]  /*16690*/  ULDC UR4, c[0x0][0x22c] ;  /* 0x00008b0000047ab9 */ /* 0x000fe20000000800 */
[----:B------:R-:W-:-:S02]  /*166a0*/  ULDC UR6, c[0x0][0x228] ;  /* 0x00008a0000067ab9 */ /* 0x000fc40000000800 */
[----:B------:R-:W-:Y:S02]  /*166b0*/  VIADD R0, R9, 0x3d ;  /* 0x0000003d09007836 */ /* 0x000fe40000000000 */
[----:B----4-:R-:W-:Y:S01]  /*166c0*/  IMAD.WIDE R14, R19, 0x4, R10 ;  /* 0x00000004130e7825 */ /* 0x010fe200078e020a */
[----:B------:R1:W-:Y:S03]  /*166d0*/  @P3 STG.E desc[UR16][R6.64], R52 ;  /* 0x0000003406003986 */ /* 0x0003e6000c101910 */
[----:B-----5:R-:W-:Y:S01]  /*166e0*/  IMAD.WIDE R16, R21, 0x4, R2 ;  /* 0x0000000415107825 */ /* 0x020fe200078e0202 */
[----:B------:R-:W-:Y:S01]  /*166f0*/  ISETP.GE.AND P3, PT, R0, UR4, PT ;  /* 0x0000000400007c0c */ /* 0x000fe2000bf66270 */
[----:B------:R4:W-:Y:S01]  /*16700*/  @P4 STG.E desc[UR16][R14.64], R116 ;  /* 0x000000740e004986 */ /* 0x0009e2000c101910 */
[----:B------:R-:W-:-:S03]  /*16710*/  ULDC UR4, c[0x0][0x228] ;  /* 0x00008a0000047ab9 */ /* 0x000fc60000000800 */
[----:B------:R5:W-:Y:S01]  /*16720*/  @P5 STG.E desc[UR16][R16.64], R173 ;  /* 0x000000ad10005986 */ /* 0x000be2000c101910 */
[C---:B------:R-:W-:Y:S01]  /*16730*/  ISETP.LT.AND P5, PT, R12.reuse, UR4, !P1 ;  /* 0x000000040c007c0c */ /* 0x040fe2000cfa1270 */
[----:B---3--:R-:W-:Y:S01]  /*16740*/  IMAD.WIDE R4, R21, 0x4, R10 ;  /* 0x0000000415047825 */ /* 0x008fe200078e020a */
[----:B------:R-:W-:Y:S01]  /*16750*/  IADD3 R0, R9, 0x3e, RZ ;  /* 0x0000003e09007810 */ /* 0x000fe20007ffe0ff */
[----:B------:R-:W-:Y:S01]  /*16760*/  ULDC UR4, c[0x0][0x22c] ;  /* 0x00008b0000047ab9 */ /* 0x000fe20000000800 */
[----:B------:R-:W-:Y:S01]  /*16770*/  ISETP.LT.AND P1, PT, R13, UR6, !P1 ;  /* 0x000000060d007c0c */ /* 0x000fe2000cf21270 */
        /* <DEDUP_REMOVED lines=14> */
[----:B-----5:R-:W-:Y:S01]  /*16860*/  IMAD.WIDE R16, R19, 0x4, R2 ;  /* 0x0000000413107825 */ /* 0x020fe200078e0202 */
[----:B------:R-:W-:Y:S01]  /*16870*/  ISETP.LT.AND P6, PT, R13, UR4, !P6 ;  /* 0x000000040d007c0c */ /* 0x000fe2000f7c1270 */
[----:B------:R4:W-:Y:S01]  /*16880*/  @P1 STG.E desc[UR16][R14.64], R117 ;  /* 0x000000750e001986 */ /* 0x0009e2000c101910 */
[----:B------:R-:W-:Y:S01]  /*16890*/  ULDC UR4, c[0x0][0x228] ;  /* 0x00008a0000047ab9 */ /* 0x000fe20000000800 */
[----:B------:R-:W-:-:S02]  /*168a0*/  VIADD R0, R9, 0x40 ;  /* 0x0000004009007836 */ /* 0x000fc40000000000 */
[----:B------:R-:W-:Y:S01]  /*168b0*/  @P4 STG.E desc[UR16][R16.64], R174 ;  /* 0x000000ae10004986 */ /* 0x000fe2000c101910 */
[----:B------:R-:W-:Y:S01]  /*168c0*/  ISETP.LT.AND P4, PT, R12, UR4, !P3 ;  /* 0x000000040c007c0c */ /* 0x000fe2000df81270 */
[----:B------:R-:W-:Y:S01]  /*168d0*/  ULDC UR4, c[0x0][0x22c] ;  /* 0x00008b0000047ab9 */ /* 0x000fe20000000800 */
[C---:B------:R-:W-:Y:S01]  /*168e0*/  IADD3 R21, R19.reuse, UR26, RZ ;  /* 0x0000001a13157c10 */ /* 0x040fe2000fffe0ff */
[----:B---3--:R-:W-:Y:S01]  /*168f0*/  IMAD.WIDE R4, R19, 0x4, R10 ;  /* 0x0000000413047825 */ /* 0x008fe200078e020a */
[----:B------:R-:W-:Y:S01]  /*16900*/  ISETP.GE.AND P1, PT, R0, UR4, PT ;  /* 0x0000000400007c0c */ /* 0x000fe2000bf26270 */
[----:B------:R-:W-:Y:S01]  /*16910*/  ULDC UR4, c[0x0][0x22c] ;  /* 0x00008b0000047ab9 */ /* 0x000fe20000000800 */
[----:B------:R-:W-:Y:S01]  /*16920*/  ISETP.LT.AND P3, PT, R13, UR6, !P3 ;  /* 0x000000060d007c0c */ /* 0x000fe2000df61270 */
[----:B------:R-:W-:Y:S02]  /*16930*/  VIADD R0, R9, 0x41 ;  /* 0x0000004109007836 */ /* 0x000fe40000000000 */
[C---:B-1----:R-:W-:Y:S01]  /*16940*/  IMAD.WIDE R6, R21.reuse, 0x4, R2 ;  /* 0x0000000415067825 */ /* 0x042fe200078e0202 */
[----:B------:R1:W-:Y:S01]  /*16950*/  @P6 STG.E desc[UR16][R4.64], R162 ;  /* 0x000000a204006986 */ /* 0x0003e2000c101910 */
[----:B------:R-:W-:Y:S01]  /*16960*/  ULDC UR6, c[0x0][0x228] ;  /* 0x00008a0000067ab9 */ /* 0x000fe20000000800 */
[----:B------:R-:W-:Y:S01]  /*16970*/  ISETP.GE.AND P6, PT, R0, UR4, PT ;  /* 0x0000000400007c0c */ /* 0x000fe2000bfc6270 */
[----:B------:R-:W-:Y:S01]  /*16980*/  ULDC UR4, c[0x0][0x228] ;  /* 0x00008a0000047ab9 */ /* 0x000fe20000000800 */
[----:B------:R3:W-:Y:S01]  /*16990*/  @P4 STG.E desc[UR16][R6.64], R54 ;  /* 0x0000003606004986 */ /* 0x0007e2000c101910 */
[----:B----4-:R-:W-:Y:S01]  /*169a0*/  IMAD.WIDE R14, R21, 0x4, R10 ;  /* 0x00000004150e7825 */ /* 0x010fe200078e020a */
        /* <DEDUP_REMOVED lines=10> */
[----:B---3--:R-:W-:Y:S01]  /*16a50*/  IMAD.WIDE R6, R21, 0x4, R10 ;  /* 0x0000000415067825 */ /* 0x008fe200078e020a */
[----:B------:R-:W-:Y:S01]  /*16a60*/  ISETP.LT.AND P5, PT, R13, UR6, !P5 ;  /* 0x000000060d007c0c */ /* 0x000fe2000efa1270 */
[----:B------:R1:W-:Y:S02]  /*16a70*/  @P4 STG.E desc[UR16][R4.64], R175 ;  /* 0x000000af04004986 */ /* 0x0003e4000c101910 */
[----:B------:R-:W-:Y:S01]  /*16a80*/  VIADD R21, R21, UR26 ;  /* 0x0000001a15157c36 */ /* 0x000fe20008000000 */
[----:B------:R-:W-:Y:S01]  /*16a90*/  ISETP.GE.AND P4, PT, R0, UR4, PT ;  /* 0x0000000400007c0c */ /* 0x000fe2000bf86270 */
[----:B------:R-:W-:Y:S01]  /*16aa0*/  ULDC UR4, c[0x0][0x228] ;  /* 0x00008a0000047ab9 */ /* 0x000fe20000000800 */
[----:B------:R-:W-:Y:S01]  /*16ab0*/  ULDC UR6, c[0x0][0x228] ;  /* 0x00008a0000067ab9 */ /* 0x000fe20000000800 */
[----:B----4-:R-:W-:Y:S01]  /*16ac0*/  IMAD.WIDE R14, R21, 0x4, R2 ;  /* 0x00000004150e7825 */ /* 0x010fe200078e0202 */
[----:B------:R3:W-:Y:S01]  /*16ad0*/  @P2 STG.E desc[UR16][R6.64], R163 ;  /* 0x000000a306002986 */ /* 0x0007e2000c101910 */
[----:B------:R-:W-:-:S02]  /*16ae0*/  IADD3 R0, R9, 0x43, RZ ;  /* 0x0000004309007810 */ /* 0x000fc40007ffe0ff */
[----:B------:R-:W-:Y:S01]  /*16af0*/  ISETP.LT.AND P2, PT, R12, UR4, !P1 ;  /* 0x000000040c007c0c */ /* 0x000fe2000cf41270 */
[----:B------:R-:W-:Y:S01]  /*16b00*/  ULDC UR4, c[0x0][0x22c] ;  /* 0x00008b0000047ab9 */ /* 0x000fe20000000800 */
[----:B------:R4:W-:Y:S01]  /*16b10*/  @P3 STG.E desc[UR16][R14.64], R55 ;  /* 0x000000370e003986 */ /* 0x0009e2000c101910 */
[C---:B------:R-:W-:Y:S01]  /*16b20*/  IMAD.WIDE R16, R21.reuse, 0x4, R10 ;  /* 0x0000000415107825 */ /* 0x040fe200078e020a */
[----:B------:R-:W-:Y:S01]  /*16b30*/  ISETP.GE.AND P3, PT, R0, UR4, PT ;  /* 0x0000000400007c0c */ /* 0x000fe2000bf66270 */
[----:B------:R-:W-:Y:S02]  /*16b40*/  ULDC UR4, c[0x0][0x228] ;  /* 0x00008a0000047ab9 */ /* 0x000fe40000000800 */
[----:B------:R-:W-:Y:S01]  /*16b50*/  VIADD R21, R21, UR26 ;  /* 0x0000001a15157c36 */ /* 0x000fe20008000000 */
[----:B------:R-:W-:Y:S01]  /*16b60*/  ISETP.LT.AND P1, PT, R13, UR4, !P1 ;  /* 0x000000040d007c0c */ /* 0x000fe2000cf21270 */
[----:B------:R-:W-:Y:S01]  /*16b70*/  @P5 STG.E desc[UR16][R16.64], R119 ;  /* 0x0000007710005986 */ /* 0x000fe2000c101910 */
[----:B------:R-:W-:Y:S01]  /*16b80*/  VIADD R0, R9, 0x44 ;  /* 0x0000004409007836 */ /* 0x000fe20000000000 */
[----:B------:R-:W-:Y:S01]  /*16b90*/  ISETP.LT.AND P5, PT, R12, UR6, !P6 ;  /* 0x000000060c007c0c */ /* 0x000fe2000f7a1270 */
[----:B-1----:R-:W-:Y:S01]  /*16ba0*/  IMAD.WIDE R4, R21, 0x4, R2 ;  /* 0x0000000415047825 */ /* 0x002fe200078e0202 */
[----:B------:R-:W-:Y:S01]  /*16bb0*/  ULDC UR4, c[0x0][0x22c] ;  /* 0x00008b0000047ab9 */ /* 0x000fe20000000800 */
[----:B------:R-:W-:-:S02]  /*16bc0*/  ULDC UR6, c[0x0][0x228] ;  /* 0x00008a0000067ab9 */ /* 0x000fc40000000800 */
[C---:B------:R-:W-:Y:S01]  /*16bd0*/  VIADD R19, R21.reuse, UR26 ;  /* 0x0000001a15137c36 */ /* 0x040fe20008000000 */
[----:B------:R1:W-:Y:S01]  /*16be0*/  @P2 STG.E desc[UR16][R4.64], R180 ;  /* 0x000000b404002986 */ /* 0x0003e2000c101910 */
[----:B------:R-:W-:Y:S01]  /*16bf0*/  ISETP.GE.AND P2, PT, R0, UR4, PT ;  /* 0x0000000400007c0c */ /* 0x000fe2000bf46270 */
[----:B---3--:R-:W-:Y:S01]  /*16c00*/  IMAD.WIDE R6, R21, 0x4, R10 ;  /* 0x0000000415067825 */ /* 0x008fe200078e020a */
        /* <DEDUP_REMOVED lines=10> */
[C---:B-1----:R-:W-:Y:S01]  /*16cb0*/  IMAD.WIDE R4, R19.reuse, 0x4, R10 ;  /* 0x0000000413047825 */ /* 0x042fe200078e020a */
[----:B------:R-:W-:Y:S01]  /*16cc0*/  IADD3 R19, R19, UR26, RZ ;  /* 0x0000001a13137c10 */ /* 0x000fe2000fffe0ff */
[----:B------:R-:W-:-:S02]  /*16cd0*/  ULDC UR4, c[0x0][0x228] ;  /* 0x00008a0000047ab9 */ /* 0x000fc40000000800 */
[----:B------:R-:W-:Y:S01]  /*16ce0*/  ISETP.LT.AND P4, PT, R13, UR4, !P4 ;  /* 0x000000040d007c0c */ /* 0x000fe2000e781270 */
[----:B------:R-:W-:Y:S01]  /*16cf0*/  ULDC UR4, c[0x0][0x228] ;  /* 0x00008a0000047ab9 */ /* 0x000fe20000000800 */
[----:B---3--:R-:W-:Y:S01]  /*16d00*/  IMAD.WIDE R6, R19, 0x4, R2 ;  /* 0x0000000413067825 */ /* 0x008fe200078e0202 */
[----:B------:R1:W-:Y:S01]  /*16d10*/  @P6 STG.E desc[UR16][R4.64], R120 ;  /* 0x0000007804006986 */ /* 0x0003e2000c101910 */
[----:B------:R-:W-:Y:S01]  /*16d20*/  ISETP.LT.AND P6, PT, R12, UR4, !P3 ;  /* 0x000000040c007c0c */ /* 0x000fe2000dfc1270 */
[----:B------:R-:W-:Y:S01]  /*16d30*/  ULDC UR4, c[0x0][0x22c] ;  /* 0x00008b0000047ab9 */ /* 0x000fe20000000800 */
[----:B------:R-:W-:Y:S02]  /*16d40*/  VIADD R0, R9, 0x46 ;  /* 0x0000004609007836 */ /* 0x000fe40000000000 */
[----:B------:R3:W-:Y:S03]  /*16d50*/  @P5 STG.E desc[UR16][R6.64], R181 ;  /* 0x000000b506005986 */ /* 0x0007e6000c101910 */
[----:B------:R-:W-:Y:S01]  /*16d60*/  ISETP.GE.AND P5, PT, R0, UR4, PT ;  /* 0x0000000400007c0c */ /* 0x000fe2000bfa6270 */
[----:B------:R-:W-:Y:S01]  /*16d70*/  ULDC UR4, c[0x0][0x228] ;  /* 0x00008a0000047ab9 */ /* 0x000fe20000000800 */
[----:B----4-:R-:W-:Y:S01]  /*16d80*/  IMAD.WIDE R14, R19, 0x4, R10 ;  /* 0x00000004130e7825 */ /* 0x010fe200078e020a */
[----:B------:R-:W-:Y:S01]  /*16d90*/  ISETP.LT.AND P3, PT, R13, UR4, !P3 ;  /* 0x000000040d007c0c */ /* 0x000fe2000df61270 */
[----:B------:R-:W-:-:S02]  /*16da0*/  ULDC UR4, c[0x0][0x228] ;  /* 0x00008a0000047ab9 */ /* 0x000fc40000000800 */
[----:B------:R-:W-:Y:S01]  /*16db0*/  VIADD R21, R19, UR26 ;  /* 0x0000001a13157c36 */ /* 0x000fe20008000000 */
[----:B------:R4:W-:Y:S01]  /*16dc0*/  @P4 STG.E desc[UR16][R14.64], R169 ;  /* 0x000000a90e004986 */ /* 0x0009e2000c101910 */
[----:B------:R-:W-:Y:S01]  /*16dd0*/  ISETP.LT.AND P4, PT, R12, UR4, !P2 ;  /* 0x000000040c007c0c */ /* 0x000fe2000d781270 */
[----:B------:R-:W-:Y:S02]  /*16de0*/  VIADD R0, R9, 0x47 ;  /* 0x0000004709007836 */ /* 0x000fe40000000000 */
[----:B------:R-:W-:Y:S01]  /*16df0*/  IMAD.WIDE R16, R21, 0x4, R2 ;  /* 0x0000000415107825 */ /* 0x000fe200078e0202 */
[----:B------:R-:W-:Y:S01]  /*16e00*/  ISETP.LT.AND P2, PT, R13, UR6, !P2 ;  /* 0x000000060d007c0c */ /* 0x000fe2000d741270 */
[----:B------:R-:W-:Y:S01]  /*16e10*/  ULDC UR4, c[0x0][0x22c] ;  /* 0x00008b0000047ab9 */ /* 0x000fe20000000800 */
[----:B------:R-:W-:Y:S01]  /*16e20*/  ULDC UR6, c[0x0][0x228] ;  /* 0x00008a0000067ab9 */ /* 0x000fe20000000800 */
[C---:B-1----:R-:W-:Y:S01]  /*16e30*/  IMAD.WIDE R4, R21.reuse, 0x4, R10 ;  /* 0x0000000415047825 */ /* 0x042fe200078e020a */
[----:B------:R1:W-:Y:S03]  /*16e40*/  @P6 STG.E desc[UR16][R16.64], R57 ;  /* 0x0000003910006986 */ /* 0x0003e6000c101910 */
[----:B------:R-:W-:Y:S01]  /*16e50*/  VIADD R19, R21, UR26 ;  /* 0x0000001a15137c36 */ /* 0x000fe20008000000 */
[----:B------:R5:W-:Y:S01]  /*16e60*/  @P3 STG.E desc[UR16][R4.64], R121 ;  /* 0x0000007904003986 */ /* 0x000be2000c101910 */
[----:B------:R-:W-:Y:S01]  /*16e70*/  ISETP.GE.AND P3, PT, R0, UR4, PT ;  /* 0x0000000400007c0c */ /* 0x000fe2000bf66270 */
[----:B------:R-:W-:Y:S01]  /*16e80*/  VIADD R0, R9, 0x48 ;  /* 0x0000004809007836 */ /* 0x000fe20000000000 */
[----:B------:R-:W-:Y:S01]  /*16e90*/  ISETP.LT.AND P6, PT, R12, UR8, !P1 ;  /* 0x000000080c007c0c */ /* 0x000fe2000cfc1270 */
[----:B---3--:R-:W-:Y:S01]  /*16ea0*/  IMAD.WIDE R6, R19, 0x4, R2 ;  /* 0x0000000413067825 */ /* 0x008fe200078e0202 */
[----:B------:R-:W-:Y:S01]  /*16eb0*/  ULDC UR4, c[0x0][0x22c] ;  /* 0x00008b0000047ab9 */ /* 0x000fe20000000800 */
[----:B------:R-:W-:Y:S01]  /*16ec0*/  ISETP.LT.AND P1, PT, R13, UR6, !P1 ;  /* 0x000000060d007c0c */ /* 0x000fe2000cf21270 */
[----:B------:R-:W-:Y:S01]  /*16ed0*/  ULDC UR6, c[0x0][0x228] ;  /* 0x00008a0000067ab9 */ /* 0x000fe20000000800 */
[C---:B----4-:R-:W-:Y:S01]  /*16ee0*/  IMAD.WIDE R14, R19.reuse, 0x4, R10 ;  /* 0x00000004130e7825 */ /* 0x050fe200078e020a */
[----:B------:R3:W-:Y:S01]  /*16ef0*/  @P4 STG.E desc[UR16][R6.64], R182 ;  /* 0x000000b606004986 */ /* 0x0007e2000c101910 */
[----:B------:R-:W-:Y:S01]  /*16f00*/  IADD3 R21, R19, UR26, RZ ;  /* 0x0000001a13157c10 */ /* 0x000fe2000fffe0ff */
[----:B------:R-:W-:Y:S01]  /*16f10*/  ULDC UR8, c[0x0][0x228] ;  /* 0x00008a0000087ab9 */ /* 0x000fe20000000800 */
[----:B------:R-:W-:Y:S01]  /*16f20*/  ISETP.GE.AND P4, PT, R0, UR4, PT ;  /* 0x0000000400007c0c */ /* 0x000fe2000bf86270 */
[----:B------:R-:W-:Y:S01]  /*16f30*/  ULDC UR4, c[0x0][0x228] ;  /* 0x00008a0000047ab9 */ /* 0x000fe20000000800 */
[----:B------:R4:W-:Y:S01]  /*16f40*/  @P2 STG.E desc[UR16][R14.64], R170 ;  /* 0x000000aa0e002986 */ /* 0x0009e2000c101910 */
[----:B------:R-:W-:Y:S01]  /*16f50*/  ISETP.LT.AND P2, PT, R12, UR4, !P5 ;  /* 0x000000040c007c0c */ /* 0x000fe2000ef41270 */
[----:B-1----:R-:W-:Y:S01]  /*16f60*/  IMAD.WIDE R16, R21, 0x4, R2 ;  /* 0x0000000415107825 */ /* 0x002fe200078e0202 */
[----:B------:R-:W-:Y:S01]  /*16f70*/  ISETP.LT.AND P5, PT, R13, UR6, !P5 ;  /* 0x000000060d007c0c */ /* 0x000fe2000efa1270 */
[----:B------:R-:W-:Y:S01]  /*16f80*/  ULDC UR4, c[0x0][0x22c] ;  /* 0x00008b0000047ab9 */ /* 0x000fe20000000800 */
[----:B------:R-:W-:Y:S01]  /*16f90*/  ULDC UR6, c[0x0][0x228] ;  /* 0x00008a0000067ab9 */ /* 0x000fe20000000800 */
[----:B-----5:R-:W-:Y:S01]  /*16fa0*/  IMAD.WIDE R4, R21, 0x4, R10 ;  /* 0x0000000415047825 */ /* 0x020fe200078e020a */
[----:B------:R1:W-:Y:S03]  /*16fb0*/  @P6 STG.E desc[UR16][R16.64], R58 ;  /* 0x0000003a10006986 */ /* 0x0003e6000c101910 */
[----:B------:R-:W-:-:S02]  /*16fc0*/  VIADD R0, R9, 0x49 ;  /* 0x0000004909007836 */ /* 0x000fc40000000000 */
[----:B------:R-:W-:Y:S01]  /*16fd0*/  VIADD R21, R21, UR26 ;  /* 0x0000001a15157c36 */ /* 0x000fe20008000000 */
[----:B------:R5:W-:Y:S02]  /*16fe0*/  @P1 STG.E desc[UR16][R4.64], R122 ;  /* 0x0000007a04001986 */ /* 0x000be4000c101910 */
[----:B------:R-:W-:Y:S01]  /*16ff0*/  ISETP.GE.AND P1, PT, R0, UR4, PT ;  /* 0x0000000400007c0c */ /* 0x000fe2000bf26270 */
[----:B---3--:R-:W-:Y:S01]  /*17000*/  IMAD.WIDE R6, R21, 0x4, R2 ;  /* 0x0000000415067825 */ /* 0x008fe200078e0202 */
[----:B------:R-:W-:Y:S01]  /*17010*/  IADD3 R0, R9, 0x4a, RZ ;  /* 0x0000004a09007810 */ /* 0x000fe20007ffe0ff */
[----:B------:R-:W-:Y:S01]  /*17020*/  ULDC UR4, c[0x0][0x22c] ;  /* 0x00008b0000047ab9 */ /* 0x000fe20000000800 */
[----:B------:R-:W-:Y:S01]  /*17030*/  ISETP.LT.AND P6, PT, R12, UR8, !P3 ;  /* 0x000000080c007c0c */ /* 0x000fe2000dfc1270 */
[C---:B----4-:R-:W-:Y:S01]  /*17040*/  IMAD.WIDE R14, R21.reuse, 0x4, R10 ;  /* 0x00000004150e7825 */ /* 0x050fe200078e020a */
[----:B------:R3:W-:Y:S01]  /*17050*/  @P2 STG.E desc[UR16][R6.64], R183 ;  /* 0x000000b706002986 */ /* 0x0007e2000c101910 */
[----:B------:R-:W-:Y:S01]  /*17060*/  ISETP.GE.AND P2, PT, R0, UR4, PT ;  /* 0x0000000400007c0c */ /* 0x000fe2000bf46270 */
[----:B------:R-:W-:Y:S01]  /*17070*/  ULDC UR4, c[0x0][0x228] ;  /* 0x00008a0000047ab9 */ /* 0x000fe20000000800 */
[----:B------:R-:W-:Y:S01]  /*17080*/  VIADD R19, R21, UR26 ;  /* 0x0000001a15137c36 */ /* 0x000fe20008000000 */
[----:B------:R-:W-:Y:S01]  /*17090*/  ISETP.LT.AND P3, PT, R13, UR4, !P3 ;  /* 0x000000040d007c0c */ /* 0x000fe2000df61270 */
[----:B------:R-:W-:Y:S01]  /*170a0*/  ULDC UR4, c[0x0][0x228] ;  /* 0x00008a0000047ab9 */ /* 0x000fe20000000800 */
[----:B------:R4:W-:Y:S01]  /*170b0*/  @P5 STG.E desc[UR16][R14.64], R171 ;  /* 0x000000ab0e005986 */ /* 0x0009e2000c101910 */
[----:B-1----:R-:W-:Y:S01]  /*170c0*/  IMAD.WIDE R16, R19, 0x4, R2 ;  /* 0x0000000413107825 */ /* 0x002fe200078e0202 */
[----:B------:R-:W-:Y:S01]  /*170d0*/  ISETP.LT.AND P5, PT, R12, UR4, !P4 ;  /* 0x000000040c007c0c */ /* 0x000fe2000e7a1270 */
[----:B------:R-:W-:Y:S01]  /*170e0*/  ULDC UR4, c[0x0][0x22c] ;  /* 0x00008b0000047ab9 */ /* 0x000fe20000000800 */
[----:B------:R-:W-:Y:S01]  /*170f0*/  ULDC UR8, c[0x0][0x228] ;  /* 0x00008a0000087ab9 */ /* 0x000fe20000000800 */
[----:B------:R-:W-:Y:S01]  /*17100*/  VIADD R0, R9, 0x4b ;  /* 0x0000004b09007836 */ /* 0x000fe20000000000 */
[----:B------:R-:W-:Y:S01]  /*17110*/  @P6 STG.E desc[UR16][R16.64], R59 ;  /* 0x0000003b10006986 */ /* 0x000fe2000c101910 */
[----:B------:R-:W-:Y:S01]  /*17120*/  VIADD R21, R19, UR26 ;  /* 0x0000001a13157c36 */ /* 0x000fe20008000000 */
[----:B------:R-:W-:Y:S01]  /*17130*/  ISETP.LT.AND P4, PT, R13, UR6, !P4 ;  /* 0x000000060d007c0c */ /* 0x000fe2000e781270 */
[----:B-----5:R-:W-:Y:S01]  /*17140*/  IMAD.WIDE R4, R19, 0x4, R10 ;  /* 0x0000000413047825 */ /* 0x020fe200078e020a */
[----:B------:R-:W-:Y:S01]  /*17150*/  ISETP.GE.AND P6, PT, R0, UR4, PT ;  /* 0x0000000400007c0c */ /* 0x000fe2000bfc6270 */
[----:B------:R-:W-:Y:S01]  /*17160*/  ULDC UR4, c[0x0][0x22c] ;  /* 0x00008b0000047ab9 */ /* 0x000fe20000000800 */
[----:B------:R-:W-:Y:S01]  /*17170*/  ULDC UR6, c[0x0][0x228] ;  /* 0x00008a0000067ab9 */ /* 0x000fe20000000800 */
[----:B------:R-:W-:-:S02]  /*17180*/  VIADD R0, R9, 0x4c ;  /* 0x0000004c09007836 */ /* 0x000fc40000000000 */
[C---:B---3--:R-:W-:Y:S01]  /*17190*/  IMAD.WIDE R6, R21.reuse, 0x4, R2 ;  /* 0x0000000415067825 */ /* 0x048fe200078e0202 */
[----:B------:R1:W-:Y:S02]  /*171a0*/  @P3 STG.E desc[UR16][R4.64], R123 ;  /* 0x0000007b04003986 */ /* 0x0003e4000c101910 */
        /* <DEDUP_REMOVED lines=10> */
[----:B------:R-:W-:Y:S01]  /*17250*/  ULDC UR6, c[0x0][0x228] ;  /* 0x00008a0000067ab9 */ /* 0x000fe20000000800 */
[----:B-1----:R-:W-:Y:S01]  /*17260*/  IMAD.WIDE R4, R21, 0x4, R2 ;  /* 0x0000000415047825 */ /* 0x002fe200078e0202 */
[----:B------:R-:W-:Y:S01]  /*17270*/  IADD3 R0, R9, 0x4d, RZ ;  /* 0x0000004d09007810 */ /* 0x000fe20007ffe0ff */
[----:B------:R-:W-:-:S02]  /*17280*/  ULDC UR4, c[0x0][0x22c] ;  /* 0x00008b0000047ab9 */ /* 0x000fc40000000800 */
[----:B---3--:R-:W-:Y:S01]  /*17290*/  IMAD.WIDE R6, R21, 0x4, R10 ;  /* 0x0000000415067825 */ /* 0x008fe200078e020a */
[----:B------:R-:W-:Y:S01]  /*172a0*/  ISETP.LT.AND P2, PT, R13, UR6, !P2 ;  /* 0x000000060d007c0c */ /* 0x000fe2000d741270 */
[----:B------:R1:W-:Y:S02]  /*172b0*/  @P5 STG.E desc[UR16][R4.64], R60 ;  /* 0x0000003c04005986 */ /* 0x0003e4000c101910 */
[----:B------:R-:W-:Y:S01]  /*172c0*/  VIADD R21, R21, UR26 ;  /* 0x0000001a15157c36 */ /* 0x000fe20008000000 */
[----:B------:R-:W-:Y:S01]  /*172d0*/  ISETP.GE.AND P5, PT, R0, UR4, PT ;  /* 0x0000000400007c0c */ /* 0x000fe2000bfa6270 */
[----:B------:R-:W-:Y:S01]  /*172e0*/  ULDC UR4, c[0x0][0x228] ;  /* 0x00008a0000047ab9 */ /* 0x000fe20000000800 */
[----:B------:R-:W-:Y:S01]  /*172f0*/  VIADD R0, R9, 0x4e ;  /* 0x0000004e09007836 */ /* 0x000fe20000000000 */
[----:B------:R-:W-:Y:S01]  /*17300*/  ULDC UR6, c[0x0][0x228] ;  /* 0x00008a0000067ab9 */ /* 0x000fe20000000800 */
[C---:B----4-:R-:W-:Y:S01]  /*17310*/  IMAD.WIDE R14, R21.reuse, 0x4, R2 ;  /* 0x00000004150e7825 */ /* 0x050fe200078e0202 */
        /* <DEDUP_REMOVED lines=10> */
[----:B------:R-:W-:Y:S01]  /*173c0*/  VIADD R0, R9, 0x4f ;  /* 0x0000004f09007836 */ /* 0x000fe20000000000 */
[----:B------:R-:W-:Y:S01]  /*173d0*/  ISETP.LT.AND P2, PT, R12, UR6, !P3 ;  /* 0x000000060c007c0c */ /* 0x000fe2000df41270 */
[C---:B-1----:R-:W-:Y:S01]  /*173e0*/  IMAD.WIDE R4, R21.reuse, 0x4, R2 ;  /* 0x0000000415047825 */ /* 0x042fe200078e0202 */
[----:B------:R-:W-:Y:S01]  /*173f0*/  ULDC UR4, c[0x0][0x22c] ;  /* 0x00008b0000047ab9 */ /* 0x000fe20000000800 */
[C---:B------:R-:W-:Y:S01]  /*17400*/  IADD3 R19, R21.reuse, UR26, RZ ;  /* 0x0000001a15137c10 */ /* 0x040fe2000fffe0ff */
[----:B------:R-:W-:Y:S01]  /*17410*/  ULDC UR6, c[0x0][0x228] ;  /* 0x00008a0000067ab9 */ /* 0x000fe20000000800 */
[----:B---3--:R-:W-:Y:S01]  /*17420*/  IMAD.WIDE R6, R21, 0x4, R10 ;  /* 0x0000000415067825 */ /* 0x008fe200078e020a */
[----:B------:R1:W-:Y:S01]  /*17430*/  @P1 STG.E desc[UR16][R4.64], R61 ;  /* 0x0000003d04001986 */ /* 0x0003e2000c101910 */
[----:B------:R-:W-:Y:S01]  /*17440*/  ISETP.GE.AND P1, PT, R0, UR4, PT ;  /* 0x0000000400007c0c */ /* 0x000fe2000bf26270 */
[----:B------:R-:W-:Y:S01]  /*17450*/  ULDC UR4, c[0x0][0x228] ;  /* 0x00008a0000047ab9 */ /* 0x000fe20000000800 */
        /* <DEDUP_REMOVED lines=15> */
[----:B---3--:R-:W-:Y:S01]  /*17550*/  IMAD.WIDE R6, R19, 0x4, R2 ;  /* 0x0000000413067825 */ /* 0x008fe200078e0202 */
[----:B------:R-:W-:Y:S01]  /*17560*/  ISETP.LT.AND P3, PT, R12, UR4, !P4 ;  /* 0x000000040c007c0c */ /* 0x000fe2000e761270 */
[----:B------:R-:W-:Y:S02]  /*17570*/  ULDC UR4, c[0x0][0x22c] ;  /* 0x00008b0000047ab9 */ /* 0x000fe40000000800 */
[----:B------:R-:W-:Y:S01]  /*17580*/  VIADD R0, R9, 0x51 ;  /* 0x0000005109007836 */ /* 0x000fe20000000000 */
[----:B------:R3:W-:Y:S01]  /*17590*/  @P2 STG.E desc[UR16][R6.64], R62 ;  /* 0x0000003e06002986 */ /* 0x0007e2000c101910 */
[----:B------:R-:W-:-:S03]  /*175a0*/  VIADD R21, R19, UR26 ;  /* 0x0000001a13157c36 */ /* 0x000fc60008000000 */
[----:B------:R-:W-:Y:S01]  /*175b0*/  ISETP.GE.AND P2, PT, R0, UR4, PT ;  /* 0x0000000400007c0c */ /* 0x000fe2000bf46270 */
[----:B------:R-:W-:Y:S01]  /*175c0*/  ULDC UR4, c[0x0][0x228] ;  /* 0x00008a0000047ab9 */ /* 0x000fe20000000800 */
[----:B----4-:R-:W-:Y:S01]  /*175d0*/  IMAD.WIDE R14, R19, 0x4, R10 ;  /* 0x00000004130e7825 */ /* 0x010fe200078e020a */
[----:B------:R-:W-:Y:S01]  /*175e0*/  ISETP.LT.AND P4, PT, R13, UR4, !P4 ;  /* 0x000000040d007c0c */ /* 0x000fe2000e781270 */
[----:B------:R-:W-:Y:S02]  /*175f0*/  ULDC UR4, c[0x0][0x228] ;  /* 0x00008a0000047ab9 */ /* 0x000fe40000000800 */
[C---:B------:R-:W-:Y:S01]  /*17600*/  IMAD.WIDE R16, R21.reuse, 0x4, R2 ;  /* 0x0000000415107825 */ /* 0x040fe200078e0202 */
[----:B------:R4:W-:Y:S04]  /*17610*/  @P5 STG.E desc[UR16][R14.64], R126 ;  /* 0x0000007e0e005986 */ /* 0x0009e8000c101910 */
[----:B------:R5:W-:Y:S01]  /*17620*/  @P3 STG.E desc[UR16][R16.64], R191 ;  /* 0x000000bf10003986 */ /* 0x000be2000c101910 */
[----:B------:R-:W-:Y:S01]  /*17630*/  ISETP.LT.AND P3, PT, R12, UR4, !P1 ;  /* 0x000000040c007c0c */ /* 0x000fe2000cf61270 */
[----:B-1----:R-:W-:Y:S01]  /*17640*/  IMAD.WIDE R4, R21, 0x4, R10 ;  /* 0x0000000415047825 */ /* 0x002fe200078e020a */
[----:B------:R-:W-:Y:S01]  /*17650*/  ISETP.LT.AND P1, PT, R13, UR6, !P1 ;  /* 0x000000060d007c0c */ /* 0x000fe2000cf21270 */
[----:B------:R-:W-:Y:S01]  /*17660*/  ULDC UR4, c[0x0][0x22c] ;  /* 0x00008b0000047ab9 */ /* 0x000fe20000000800 */
[----:B------:R-:W-:Y:S01]  /*17670*/  IADD3 R0, R9, 0x52, RZ ;  /* 0x0000005209007810 */ /* 0x000fe20007ffe0ff */
[----:B------:R-:W-:Y:S01]  /*17680*/  VIADD R19, R21, UR26 ;  /* 0x0000001a15137c36 */ /* 0x000fe20008000000 */
[----:B------:R1:W-:Y:S01]  /*17690*/  @P4 STG.E desc[UR16][R4.64], R179 ;  /* 0x000000b304004986 */ /* 0x0003e2000c101910 */
[----:B------:R-:W-:Y:S01]  /*176a0*/  ULDC UR6, c[0x0][0x228] ;  /* 0x00008a0000067ab9 */ /* 0x000fe20000000800 */
[----:B------:R-:W-:Y:S01]  /*176b0*/  ISETP.GE.AND P4, PT, R0, UR4, PT ;  /* 0x0000000400007c0c */ /* 0x000fe2000bf86270 */
[----:B---3--:R-:W-:Y:S01]  /*176c0*/  IMAD.WIDE R6, R19, 0x4, R2 ;  /* 0x0000000413067825 */ /* 0x008fe200078e0202 */
[----:B------:R-:W-:Y:S01]  /*176d0*/  ISETP.LT.AND P5, PT, R12, UR8, !P6 ;  /* 0x000000080c007c0c */ /* 0x000fe2000f7a1270 */
[----:B------:R-:W-:-:S02]  /*176e0*/  ULDC UR4, c[0x0][0x22c] ;  /* 0x00008b0000047ab9 */ /* 0x000fc40000000800 */
        /* <DEDUP_REMOVED lines=13> */
[C---:B-1----:R-:W-:Y:S01]  /*177c0*/  IMAD.WIDE R4, R21.reuse, 0x4, R10 ;  /* 0x0000000415047825 */ /* 0x042fe200078e020a */
[----:B------:R-:W-:-:S03]  /*177d0*/  IADD3 R21, R21, UR26, RZ ;  /* 0x0000001a15157c10 */ /* 0x000fc6000fffe0ff */
[----:B------:R-:W-:Y:S01]  /*177e0*/  VIADD R0, R9, 0x54 ;  /* 0x0000005409007836 */ /* 0x000fe20000000000 */
[----:B------:R1:W-:Y:S01]  /*177f0*/  @P5 STG.E desc[UR16][R16.64], R192 ;  /* 0x000000c010005986 */ /* 0x0003e2000c101910 */
[----:B------:R-:W-:Y:S01]  /*17800*/  ISETP.LT.AND P2, PT, R13, UR6, !P2 ;  /* 0x000000060d007c0c */ /* 0x000fe2000d741270 */
[----:B---3--:R-:W-:Y:S01]  /*17810*/  IMAD.WIDE R6, R21, 0x4, R2 ;  /* 0x0000000415067825 */ /* 0x008fe200078e0202 */
[----:B------:R-:W-:Y:S01]  /*17820*/  ISETP.LT.AND P5, PT, R12, UR8, !P4 ;  /* 0x000000080c007c0c */ /* 0x000fe2000e7a1270 */
[----:B------:R3:W-:Y:S01]  /*17830*/  @P6 STG.E desc[UR16][R4.64], R184 ;  /* 0x000000b804006986 */ /* 0x0007e2000c101910 */
[----:B------:R-:W-:Y:S01]  /*17840*/  ISETP.GE.AND P6, PT, R0, UR4, PT ;  /* 0x0000000400007c0c */ /* 0x000fe2000bfc6270 */
[----:B------:R-:W-:Y:S01]  /*17850*/  VIADD R0, R9, 0x55 ;  /* 0x0000005509007836 */ /* 0x000fe20000000000 */
[----:B------:R-:W-:Y:S01]  /*17860*/  ULDC UR4, c[0x0][0x22c] ;  /* 0x00008b0000047ab9 */ /* 0x000fe20000000800 */
[----:B------:R5:W-:Y:S01]  /*17870*/  @P1 STG.E desc[UR16][R6.64], R64 ;  /* 0x0000004006001986 */ /* 0x000be2000c101910 */
[C---:B----4-:R-:W-:Y:S01]  /*17880*/  IMAD.WIDE R14, R21.reuse, 0x4, R10 ;  /* 0x00000004150e7825 */ /* 0x050fe200078e020a */
[----:B------:R-:W-:Y:S01]  /*17890*/  ULDC UR6, c[0x0][0x228] ;  /* 0x00008a0000067ab9 */ /* 0x000fe20000000800 */
        /* <DEDUP_REMOVED lines=14> */
[----:B---3--:R-:W-:Y:S01]  /*17980*/  IMAD.WIDE R4, R19, 0x4, R10 ;  /* 0x0000000413047825 */ /* 0x008fe200078e020a */
[----:B------:R-:W-:Y:S01]  /*17990*/  ISETP.GE.AND P5, PT, R0, UR4, PT ;  /* 0x0000000400007c0c */ /* 0x000fe2000bfa6270 */
[----:B------:R-:W-:Y:S01]  /*179a0*/  ULDC UR4, c[0x0][0x22c] ;  /* 0x00008b0000047ab9 */ /* 0x000fe20000000800 */
[----:B------:R-:W-:Y:S01]  /*179b0*/  IADD3 R0, R9, 0x57, RZ ;  /* 0x0000005709007810 */ /* 0x000fe20007ffe0ff */
[C---:B-----5:R-:W-:Y:S01]  /*179c0*/  IMAD.WIDE R6, R21.reuse, 0x4, R2 ;  /* 0x0000000415067825 */ /* 0x060fe200078e0202 */
        /* <DEDUP_REMOVED lines=35> */
[----:B-1----:R-:W-:Y:S01]  /*17c00*/  IMAD.WIDE R4, R21, 0x4, R2 ;  /* 0x0000000415047825 */ /* 0x002fe200078e0202 */
[----:B------:R-:W-:Y:S01]  /*17c10*/  ISETP.LT.AND P1, PT, R12, UR6, !P4 ;  /* 0x000000060c007c0c */ /* 0x000fe2000e721270 */
[----:B------:R-:W-:Y:S01]  /*17c20*/  ULDC UR4, c[0x0][0x22c] ;  /* 0x00008b0000047ab9 */ /* 0x000fe20000000800 */
[----:B------:R-:W-:Y:S01]  /*17c30*/  ULDC UR6, c[0x0][0x228] ;  /* 0x00008a0000067ab9 */ /* 0x000fe20000000800 */
[----:B------:R-:W-:Y:S01]  /*17c40*/  VIADD R0, R9, 0x5a ;  /* 0x0000005a09007836 */ /* 0x000fe20000000000 */
[----:B------:R1:W-:Y:S01]  /*17c50*/  @P6 STG.E desc[UR16][R4.64], R195 ;  /* 0x000000c304006986 */ /* 0x0003e2000c101910 */
[----:B------:R-:W-:-:S02]  /*17c60*/  VIADD R19, R21, UR26 ;  /* 0x0000001a15137c36 */ /* 0x000fc40008000000 */
[----:B---3--:R-:W-:Y:S01]  /*17c70*/  IMAD.WIDE R6, R21, 0x4, R10 ;  /* 0x0000000415067825 */ /* 0x008fe200078e020a */
        /* <DEDUP_REMOVED lines=15> */
[----:B------:R-:W-:Y:S02]  /*17d70*/  ULDC UR4, c[0x0][0x228] ;  /* 0x00008a0000047ab9 */ /* 0x000fe40000000800 */
[----:B---3--:R-:W-:Y:S01]  /*17d80*/  IMAD.WIDE R6, R19, 0x4, R2 ;  /* 0x0000000413067825 */ /* 0x008fe200078e0202 */
[----:B------:R1:W-:Y:S01]  /*17d90*/  @P4 STG.E desc[UR16][R4.64], R131 ;  /* 0x0000008304004986 */ /* 0x0003e2000c101910 */
[----:B------:R-:W-:Y:S02]  /*17da0*/  IADD3 R0, R9, 0x5c, RZ ;  /* 0x0000005c09007810 */ /* 0x000fe40007ffe0ff */
[----:B------:R-:W-:Y:S01]  /*17db0*/  ISETP.LT.AND P4, PT, R12, UR4, !P3 ;  /* 0x000000040c007c0c */ /* 0x000fe2000df81270 */
[----:B------:R-:W-:Y:S01]  /*17dc0*/  ULDC UR4, c[0x0][0x22c] ;  /* 0x00008b0000047ab9 */ /* 0x000fe20000000800 */
[----:B------:R3:W-:Y:S01]  /*17dd0*/  @P1 STG.E desc[UR16][R6.64], R196 ;  /* 0x000000c406001986 */ /* 0x0007e2000c101910 */
[----:B------:R-:W-:Y:S01]  /*17de0*/  ISETP.GE.AND P1, PT, R0, UR4, PT ;  /* 0x0000000400007c0c */ /* 0x000fe2000bf26270 */
[C---:B------:R-:W-:Y:S01]  /*17df0*/  VIADD R21, R19.reuse, UR26 ;  /* 0x0000001a13157c36 */ /* 0x040fe20008000000 */
[----:B------:R-:W-:Y:S01]  /*17e00*/  ULDC UR4, c[0x0][0x228] ;  /* 0x00008a0000047ab9 */ /* 0x000fe20000000800 */
[----:B----4-:R-:W-:Y:S01]  /*17e10*/  IMAD.WIDE R14, R19, 0x4, R10 ;  /* 0x00000004130e7825 */ /* 0x010fe200078e020a */
[----:B------:R-:W-:Y:S01]  /*17e20*/  ISETP.LT.AND P3, PT, R13, UR4, !P3 ;  /* 0x000000040d007c0c */ /* 0x000fe2000df61270 */
[----:B------:R-:W-:-:S02]  /*17e30*/  ULDC UR4, c[0x0][0x228] ;  /* 0x00008a0000047ab9 */ /* 0x000fc40000000800 */
[----:B------:R-:W-:Y:S01]  /*17e40*/  IMAD.WIDE R16, R21, 0x4, R2 ;  /* 0x0000000415107825 */ /* 0x000fe200078e0202 */
[----:B------:R4:W-:Y:S01]  /*17e50*/  @P2 STG.E desc[UR16][R14.64], R216 ;  /* 0x000000d80e002986 */ /* 0x0009e2000c101910 */
[C---:B------:R-:W-:Y:S01]  /*17e60*/  ISETP.LT.AND P2, PT, R12.reuse, UR4, !P6 ;  /* 0x000000040c007c0c */ /* 0x040fe2000f741270 */
[----:B------:R-:W-:Y:S01]  /*17e70*/  ULDC UR4, c[0x0][0x22c] ;  /* 0x00008b0000047ab9 */ /* 0x000fe20000000800 */
[----:B------:R-:W-:Y:S01]  /*17e80*/  ISETP.LT.AND P6, PT, R13, UR6, !P6 ;  /* 0x000000060d007c0c */ /* 0x000fe2000f7c1270 */
[----:B------:R5:W-:Y:S01]  /*17e90*/  @P4 STG.E desc[UR16][R16.64], R68 ;  /* 0x0000004410004986 */ /* 0x000be2000c101910 */
[C---:B------:R-:W-:Y:S01]  /*17ea0*/  VIADD R19, R21.reuse, UR26 ;  /* 0x0000001a15137c36 */ /* 0x040fe20008000000 */
[----:B------:R-:W-:Y:S01]  /*17eb0*/  ISETP.LT.AND P4, PT, R12, UR8, !P5 ;  /* 0x000000080c007c0c */ /* 0x000fe2000ef81270 */
[----:B-1----:R-:W-:Y:S01]  /*17ec0*/  IMAD.WIDE R4, R21, 0x4, R10 ;  /* 0x0000000415047825 */ /* 0x002fe200078e020a */
[----:B------:R-:W-:Y:S01]  /*17ed0*/  ULDC UR6, c[0x0][0x228] ;  /* 0x00008a0000067ab9 */ /* 0x000fe20000000800 */
[----:B------:R-:W-:-:S02]  /*17ee0*/  ULDC UR8, c[0x0][0x228] ;  /* 0x00008a0000087ab9 */ /* 0x000fc40000000800 */
[----:B------:R-:W-:Y:S01]  /*17ef0*/  VIADD R0, R9, 0x5d ;  /* 0x0000005d09007836 */ /* 0x000fe20000000000 */
[----:B------:R1:W-:Y:S01]  /*17f00*/  @P3 STG.E desc[UR16][R4.64], R132 ;  /* 0x0000008404003986 */ /* 0x0003e2000c101910 */
[C---:B------:R-:W-:Y:S02]  /*17f10*/  VIADD R21, R19.reuse, UR26 ;  /* 0x0000001a13157c36 */ /* 0x040fe40008000000 */
[----:B---3--:R-:W-:Y:S01]  /*17f20*/  IMAD.WIDE R6, R19, 0x4, R2 ;  /* 0x0000000413067825 */ /* 0x008fe200078e0202 */
[----:B------:R-:W-:Y:S01]  /*17f30*/  ISETP.GE.AND P3, PT, R0, UR4, PT ;  /* 0x0000000400007c0c */ /* 0x000fe2000bf66270 */
[----:B------:R-:W-:Y:S01]  /*17f40*/  ULDC UR4, c[0x0][0x22c] ;  /* 0x00008b0000047ab9 */ /* 0x000fe20000000800 */
[----:B------:R-:W-:Y:S01]  /*17f50*/  IADD3 R0, R9, 0x5e, RZ ;  /* 0x0000005e09007810 */ /* 0x000fe20007ffe0ff */
[----:B----4-:R-:W-:Y:S01]  /*17f60*/  IMAD.WIDE R14, R19, 0x4, R10 ;  /* 0x00000004130e7825 */ /* 0x010fe200078e020a */
[----:B------:R-:W-:Y:S01]  /*17f70*/  ISETP.LT.AND P5, PT, R13, UR6, !P5 ;  /* 0x000000060d007c0c */ /* 0x000fe2000efa1270 */
[----:B------:R3:W-:Y:S02]  /*17f80*/  @P2 STG.E desc[UR16][R6.64], R197 ;  /* 0x000000c506002986 */ /* 0x0007e4000c101910 */
[C---:B-----5:R-:W-:Y:S01]  /*17f90*/  IMAD.WIDE R16, R21.reuse, 0x4, R2 ;  /* 0x0000000415107825 */ /* 0x060fe200078e0202 */
[----:B------:R-:W-:Y:S01]  /*17fa0*/  ISETP.GE.AND P2, PT, R0, UR4, PT ;  /* 0x0000000400007c0c */ /* 0x000fe2000bf46270 */
[----:B------:R4:W-:Y:S01]  /*17fb0*/  @P6 STG.E desc[UR16][R14.64], R217 ;  /* 0x000000d90e006986 */ /* 0x0009e2000c101910 */
[----:B------:R-:W-:Y:S01]  /*17fc0*/  ULDC UR4, c[0x0][0x228] ;  /* 0x00008a0000047ab9 */ /* 0x000fe20000000800 */
[----:B-1----:R-:W-:Y:S01]  /*17fd0*/  IMAD.WIDE R4, R21, 0x4, R10 ;  /* 0x0000000415047825 */ /* 0x002fe200078e020a */
[----:B------:R-:W-:Y:S01]  /*17fe0*/  ULDC UR6, c[0x0][0x228] ;  /* 0x00008a0000067ab9 */ /* 0x000fe20000000800 */
[----:B------:R1:W-:Y:S01]  /*17ff0*/  @P4 STG.E desc[UR16][R16.64], R69 ;  /* 0x0000004510004986 */ /* 0x0003e2000c101910 */
[----:B------:R-:W-:Y:S01]  /*18000*/  ISETP.LT.AND P4, PT, R12, UR4, !P1 ;  /* 0x000000040c007c0c */ /* 0x000fe2000cf81270 */
[----:B------:R-:W-:Y:S01]  /*18010*/  VIADD R0, R9, 0x5f ;  /* 0x0000005f09007836 */ /* 0x000fe20000000000 */
[----:B------:R-:W-:Y:S01]  /*18020*/  ULDC UR4, c[0x0][0x22c] ;  /* 0x00008b0000047ab9 */ /* 0x000fe20000000800 */
[----:B------:R-:W-:Y:S01]  /*18030*/  VIADD R21, R21, UR26 ;  /* 0x0000001a15157c36 */ /* 0x000fe20008000000 */
[----:B------:R-:W-:Y:S01]  /*18040*/  ISETP.LT.AND P1, PT, R13, UR6, !P1 ;  /* 0x000000060d007c0c */ /* 0x000fe2000cf21270 */
[----:B------:R5:W-:Y:S01]  /*18050*/  @P5 STG.E desc[UR16][R4.64], R133 ;  /* 0x0000008504005986 */ /* 0x000be2000c101910 */
[----:B------:R-:W-:Y:S01]  /*18060*/  ISETP.GE.AND P5, PT, R0, UR4, PT ;  /* 0x0000000400007c0c */ /* 0x000fe2000bfa6270 */
[----:B---3--:R-:W-:Y:S01]  /*18070*/  IMAD.WIDE R6, R21, 0x4, R2 ;  /* 0x0000000415067825 */ /* 0x008fe200078e0202 */
[----:B------:R-:W-:Y:S01]  /*18080*/  ISETP.LT.AND P6, PT, R12, UR8, !P3 ;  /* 0x000000080c007c0c */ /* 0x000fe2000dfc1270 */
[----:B------:R-:W-:Y:S01]  /*18090*/  ULDC UR4, c[0x0][0x22c] ;  /* 0x00008b0000047ab9 */ /* 0x000fe20000000800 */
[----:B------:R-:W-:Y:S01]  /*180a0*/  ULDC UR6, c[0x0][0x228] ;  /* 0x00008a0000067ab9 */ /* 0x000fe20000000800 */
[----:B------:R-:W-:Y:S01]  /*180b0*/  VIADD R0, R9, 0x60 ;  /* 0x0000006009007836 */ /* 0x000fe20000000000 */
[----:B------:R-:W-:Y:S01]  /*180c0*/  ULDC UR8, c[0x0][0x228] ;  /* 0x00008a0000087ab9 */ /* 0x000fe20000000800 */
[----:B------:R3:W-:Y:S01]  /*180d0*/  @P4 STG.E desc[UR16][R6.64], R198 ;  /* 0x000000c606004986 */ /* 0x0007e2000c101910 */
[----:B----4-:R-:W-:-:S02]  /*180e0*/  IMAD.WIDE R14, R21, 0x4, R10 ;  /* 0x00000004150e7825 */ /* 0x010fc400078e020a */
        /* <DEDUP_REMOVED lines=9> */
[----:B------:R-:W-:Y:S01]  /*18180*/  IADD3 R0, R9, 0x61, RZ ;  /* 0x0000006109007810 */ /* 0x000fe20007ffe0ff */
[C---:B------:R-:W-:Y:S01]  /*18190*/  VIADD R21, R19.reuse, UR26 ;  /* 0x0000001a13157c36 */ /* 0x040fe20008000000 */
[----:B------:R-:W-:Y:S01]  /*181a0*/  @P6 STG.E desc[UR16][R16.64], R70 ;  /* 0x0000004610006986 */ /* 0x000fe2000c101910 */
[----:B-----5:R-:W-:Y:S01]  /*181b0*/  IMAD.WIDE R4, R19, 0x4, R10 ;  /* 0x0000000413047825 */ /* 0x020fe200078e020a */
[----:B------:R-:W-:Y:S01]  /*181c0*/  ISETP.GE.AND P6, PT, R0, UR4, PT ;  /* 0x0000000400007c0c */ /* 0x000fe2000bfc6270 */
[----:B------:R-:W-:Y:S01]  /*181d0*/  ULDC UR4, c[0x0][0x22c] ;  /* 0x00008b0000047ab9 */ /* 0x000fe20000000800 */
[----:B------:R-:W-:Y:S01]  /*181e0*/  ISETP.LT.AND P2, PT, R13, UR6, !P2 ;  /* 0x000000060d007c0c */ /* 0x000fe2000d741270 */
[----:B------:R-:W-:-:S02]  /*181f0*/  VIADD R0, R9, 0x62 ;  /* 0x0000006209007836 */ /* 0x000fc40000000000 */
[C---:B---3--:R-:W-:Y:S01]  /*18200*/  IMAD.WIDE R6, R21.reuse, 0x4, R2 ;  /* 0x0000000415067825 */ /* 0x048fe200078e0202 */
        /* <DEDUP_REMOVED lines=16> */
[C---:B---3--:R-:W-:Y:S01]  /*18310*/  IMAD.WIDE R6, R21.reuse, 0x4, R10 ;  /* 0x0000000415067825 */ /* 0x048fe200078e020a */
[----:B------:R-:W-:Y:S01]  /*18320*/  IADD3 R21, R21, UR26, RZ ;  /* 0x0000001a15157c10 */ /* 0x000fe2000fffe0ff */
[----:B------:R1:W-:Y:S01]  /*18330*/  @P1 STG.E desc[UR16][R4.64], R71 ;  /* 0x0000004704001986 */ /* 0x0003e2000c101910 */
[----:B------:R-:W-:Y:S01]  /*18340*/  ISETP.LT.AND P4, PT, R13, UR6, !P4 ;  /* 0x000000060d007c0c */ /* 0x000fe2000e781270 */
[----:B------:R-:W-:Y:S01]  /*18350*/  ULDC UR6, c[0x0][0x228] ;  /* 0x00008a0000067ab9 */ /* 0x000fe20000000800 */
[----:B------:R-:W-:Y:S01]  /*18360*/  ISETP.GE.AND P1, PT, R0, UR4, PT ;  /* 0x0000000400007c0c */ /* 0x000fe2000bf26270 */
[----:B----4-:R-:W-:Y:S01]  /*18370*/  IMAD.WIDE R14, R21, 0x4, R2 ;  /* 0x00000004150e7825 */ /* 0x010fe200078e0202 */
        /* <DEDUP_REMOVED lines=44> */
[----:B------:R-:W-:Y:S01]  /*18640*/  VIADD R21, R19, UR26 ;  /* 0x0000001a13157c36 */ /* 0x000fe20008000000 */
[----:B------:R-:W-:Y:S01]  /*18650*/  ISETP.LT.AND P2, PT, R13, UR4, !P2 ;  /* 0x000000040d007c0c */ /* 0x000fe2000d741270 */
[----:B----4-:R-:W-:Y:S01]  /*18660*/  IMAD.WIDE R14, R19, 0x4, R10 ;  /* 0x00000004130e7825 */ /* 0x010fe200078e020a */
[----:B------:R-:W-:-:S03]  /*18670*/  ULDC UR4, c[0x0][0x228] ;  /* 0x00008a0000047ab9 */ /* 0x000fc60000000800 */
[C---:B------:R-:W-:Y:S01]  /*18680*/  IMAD.WIDE R16, R21.reuse, 0x4, R2 ;  /* 0x0000000415107825 */ /* 0x040fe200078e0202 */
[----:B------:R4:W-:Y:S01]  /*18690*/  @P1 STG.E desc[UR16][R14.64], R137 ;  /* 0x000000890e001986 */ /* 0x0009e2000c101910 */
[C---:B------:R-:W-:Y:S01]  /*186a0*/  ISETP.LT.AND P1, PT, R12.reuse, UR4, !P5 ;  /* 0x000000040c007c0c */ /* 0x040fe2000ef21270 */
[----:B------:R-:W-:Y:S01]  /*186b0*/  ULDC UR4, c[0x0][0x22c] ;  /* 0x00008b0000047ab9 */ /* 0x000fe20000000800 */
[C---:B------:R-:W-:Y:S01]  /*186c0*/  IADD3 R19, R21.reuse, UR26, RZ ;  /* 0x0000001a15137c10 */ /* 0x040fe2000fffe0ff */
[----:B------:R5:W-:Y:S01]  /*186d0*/  @P3 STG.E desc[UR16][R16.64], R202 ;  /* 0x000000ca10003986 */ /* 0x000be2000c101910 */
[----:B-1----:R-:W-:Y:S01]  /*186e0*/  IMAD.WIDE R4, R21, 0x4, R10 ;  /* 0x0000000415047825 */ /* 0x002fe200078e020a */
[----:B------:R-:W-:Y:S01]  /*186f0*/  ISETP.LT.AND P5, PT, R13, UR6, !P5 ;  /* 0x000000060d007c0c */ /* 0x000fe2000efa1270 */
[----:B------:R-:W-:Y:S01]  /*18700*/  ULDC UR6, c[0x0][0x228] ;  /* 0x00008a0000067ab9 */ /* 0x000fe20000000800 */
[----:B------:R-:W-:Y:S01]  /*18710*/  ISETP.LT.AND P3, PT, R12, UR8, !P6 ;  /* 0x000000080c007c0c */ /* 0x000fe2000f761270 */
[----:B------:R-:W-:Y:S01]  /*18720*/  VIADD R0, R9, 0x68 ;  /* 0x0000006809007836 */ /* 0x000fe20000000000 */
[----:B------:R1:W-:Y:S01]  /*18730*/  @P2 STG.E desc[UR16][R4.64], R222 ;  /* 0x000000de04002986 */ /* 0x0003e2000c101910 */
[C---:B------:R-:W-:Y:S01]  /*18740*/  VIADD R21, R19.reuse, UR26 ;  /* 0x0000001a13157c36 */ /* 0x040fe20008000000 */
[----:B------:R-:W-:Y:S01]  /*18750*/  ULDC UR8, c[0x0][0x228] ;  /* 0x00008a0000087ab9 */ /* 0x000fe20000000800 */
[----:B---3--:R-:W-:Y:S01]  /*18760*/  IMAD.WIDE R6, R19, 0x4, R2 ;  /* 0x0000000413067825 */ /* 0x008fe200078e0202 */
[----:B------:R-:W-:Y:S01]  /*18770*/  ISETP.GE.AND P2, PT, R0, UR4, PT ;  /* 0x0000000400007c0c */ /* 0x000fe2000bf46270 */
[----:B------:R-:W-:-:S02]  /*18780*/  ULDC UR4, c[0x0][0x22c] ;  /* 0x00008b0000047ab9 */ /* 0x000fc40000000800 */
[----:B------:R-:W-:Y:S01]  /*18790*/  VIADD R0, R9, 0x69 ;  /* 0x0000006909007836 */ /* 0x000fe20000000000 */
[----:B------:R-:W-:Y:S01]  /*187a0*/  ISETP.LT.AND P6, PT, R13, UR6, !P6 ;  /* 0x000000060d007c0c */ /* 0x000fe2000f7c1270 */
[----:B----4-:R-:W-:Y:S01]  /*187b0*/  IMAD.WIDE R14, R19, 0x4, R10 ;  /* 0x00000004130e7825 */ /* 0x010fe200078e020a */
[----:B------:R3:W-:Y:S01]  /*187c0*/  @P1 STG.E desc[UR16][R6.64], R74 ;  /* 0x0000004a06001986 */ /* 0x0007e2000c101910 */
[----:B------:R-:W-:Y:S02]  /*187d0*/  ULDC UR6, c[0x0][0x228] ;  /* 0x00008a0000067ab9 */ /* 0x000fe40000000800 */
[----:B-----5:R-:W-:Y:S01]  /*187e0*/  IMAD.WIDE R16, R21, 0x4, R2 ;  /* 0x0000000415107825 */ /* 0x020fe200078e0202 */
[----:B------:R-:W-:Y:S01]  /*187f0*/  ISETP.GE.AND P1, PT, R0, UR4, PT ;  /* 0x0000000400007c0c */ /* 0x000fe2000bf26270 */
[----:B------:R4:W-:Y:S01]  /*18800*/  @P5 STG.E desc[UR16][R14.64], R138 ;  /* 0x0000008a0e005986 */ /* 0x0009e2000c101910 */
[----:B------:R-:W-:-:S03]  /*18810*/  ULDC UR4, c[0x0][0x228] ;  /* 0x00008a0000047ab9 */ /* 0x000fc60000000800 */
[----:B------:R5:W-:Y:S01]  /*18820*/  @P3 STG.E desc[UR16][R16.64], R203 ;  /* 0x000000cb10003986 */ /* 0x000be2000c101910 */
[----:B------:R-:W-:Y:S01]  /*18830*/  ISETP.LT.AND P3, PT, R12, UR4, !P4 ;  /* 0x000000040c007c0c */ /* 0x000fe2000e761270 */
[----:B-1----:R-:W-:Y:S01]  /*18840*/  IMAD.WIDE R4, R21, 0x4, R10 ;  /* 0x0000000415047825 */ /* 0x002fe200078e020a */
[----:B------:R-:W-:-:S03]  /*18850*/  ULDC UR4, c[0x0][0x22c] ;  /* 0x00008b0000047ab9 */ /* 0x000fc60000000800 */
[----:B------:R-:W-:Y:S02]  /*18860*/  VIADD R0, R9, 0x6a ;  /* 0x0000006a09007836 */ /* 0x000fe40000000000 */
[----:B------:R-:W-:Y:S01]  /*18870*/  VIADD R21, R21, UR26 ;  /* 0x0000001a15157c36 */ /* 0x000fe20008000000 */
[----:B------:R-:W-:Y:S01]  /*18880*/  ISETP.LT.AND P4, PT, R13, UR6, !P4 ;  /* 0x000000060d007c0c */ /* 0x000fe2000e781270 */
[----:B------:R1:W-:Y:S01]  /*18890*/  @P6 STG.E desc[UR16][R4.64], R223 ;  /* 0x000000df04006986 */ /* 0x0003e2000c101910 */
[----:B------:R-:W-:Y:S01]  /*188a0*/  ISETP.GE.AND P6, PT, R0, UR4, PT ;  /* 0x0000000400007c0c */ /* 0x000fe2000bfc6270 */
[C---:B---3--:R-:W-:Y:S01]  /*188b0*/  IMAD.WIDE R6, R21.reuse, 0x4, R2 ;  /* 0x0000000415067825 */ /* 0x048fe200078e0202 */
[----:B------:R-:W-:Y:S01]  /*188c0*/  ISETP.LT.AND P5, PT, R12, UR8, !P2 ;  /* 0x000000080c007c0c */ /* 0x000fe2000d7a1270 */
[----:B------:R-:W-:Y:S01]  /*188d0*/  ULDC UR4, c[0x0][0x22c] ;  /* 0x00008b0000047ab9 */ /* 0x000fe20000000800 */
[----:B------:R-:W-:Y:S01]  /*188e0*/  IADD3 R19, R21, UR26, RZ ;  /* 0x0000001a15137c10 */ /* 0x000fe2000fffe0ff */
[----:B------:R-:W-:Y:S01]  /*188f0*/  VIADD R0, R9, 0x6b ;  /* 0x0000006b09007836 */ /* 0x000fe20000000000 */
[----:B------:R3:W-:Y:S01]  /*18900*/  @P3 STG.E desc[UR16][R6.64], R75 ;  /* 0x0000004b06003986 */ /* 0x0007e2000c101910 */
[----:B----4-:R-:W-:Y:S01]  /*18910*/  IMAD.WIDE R14, R21, 0x4, R10 ;  /* 0x00000004150e7825 */ /* 0x010fe200078e020a */
[----:B------:R-:W-:Y:S01]  /*18920*/  ULDC UR6, c[0x0][0x228] ;  /* 0x00008a0000067ab9 */ /* 0x000fe20000000800 */
[----:B------:R-:W-:Y:S01]  /*18930*/  ULDC UR8, c[0x0][0x228] ;  /* 0x00008a0000087ab9 */ /* 0x000fe20000000800 */
[----:B------:R-:W-:Y:S01]  /*18940*/  ISETP.GE.AND P3, PT, R0, UR4, PT ;  /* 0x0000000400007c0c */ /* 0x000fe2000bf66270 */
[----:B------:R-:W-:-:S02]  /*18950*/  ULDC UR4, c[0x0][0x228] ;  /* 0x00008a0000047ab9 */ /* 0x000fc40000000800 */
[----:B------:R-:W-:Y:S01]  /*18960*/  ISETP.LT.AND P2, PT, R13, UR4, !P2 ;  /* 0x000000040d007c0c */ /* 0x000fe2000d741270 */
[----:B------:R-:W-:Y:S01]  /*18970*/  ULDC UR4, c[0x0][0x228] ;  /* 0x00008a0000047ab9 */ /* 0x000fe20000000800 */
[----:B-----5:R-:W-:Y:S01]  /*18980*/  IMAD.WIDE R16, R19, 0x4, R2 ;  /* 0x0000000413107825 */ /* 0x020fe200078e0202 */
[----:B------:R4:W-:Y:S01]  /*18990*/  @P4 STG.E desc[UR16][R14.64], R139 ;  /* 0x0000008b0e004986 */ /* 0x0009e2000c101910 */
[----:B------:R-:W-:Y:S01]  /*189a0*/  ISETP.LT.AND P4, PT, R12, UR4, !P1 ;  /* 0x000000040c007c0c */ /* 0x000fe2000cf81270 */
[----:B------:R-:W-:Y:S01]  /*189b0*/  ULDC UR4, c[0x0][0x22c] ;  /* 0x00008b0000047ab9 */ /* 0x000fe20000000800 */
[----:B------:R-:W-:Y:S01]  /*189c0*/  VIADD R0, R9, 0x6c ;  /* 0x0000006c09007836 */ /* 0x000fe20000000000 */
[----:B------:R-:W-:Y:S01]  /*189d0*/  @P5 STG.E desc[UR16][R16.64], R204 ;  /* 0x000000cc10005986 */ /* 0x000fe2000c101910 */
[----:B------:R-:W-:Y:S01]  /*189e0*/  VIADD R21, R19, UR26 ;  /* 0x0000001a13157c36 */ /* 0x000fe20008000000 */
[----:B------:R-:W-:Y:S01]  /*189f0*/  ISETP.LT.AND P1, PT, R13, UR6, !P1 ;  /* 0x000000060d007c0c */ /* 0x000fe2000cf21270 */
[----:B-1----:R-:W-:Y:S01]  /*18a00*/  IMAD.WIDE R4, R19, 0x4, R10 ;  /* 0x0000000413047825 */ /* 0x002fe200078e020a */
        /* <DEDUP_REMOVED lines=19> */
[----:B-1----:R-:W-:Y:S01]  /*18b40*/  IMAD.WIDE R4, R21, 0x4, R2 ;  /* 0x0000000415047825 */ /* 0x002fe200078e0202 */
[----:B------:R-:W-:Y:S01]  /*18b50*/  ISETP.LT.AND P3, PT, R13, UR6, !P3 ;  /* 0x000000060d007c0c */ /* 0x000fe2000df61270 */
[----:B------:R-:W-:-:S02]  /*18b60*/  ULDC UR6, c[0x0][0x228] ;  /* 0x00008a0000067ab9 */ /* 0x000fc40000000800 */
[C---:B---3--:R-:W-:Y:S01]  /*18b70*/  IMAD.WIDE R6, R21.reuse, 0x4, R10 ;  /* 0x0000000415067825 */ /* 0x048fe200078e020a */
[----:B------:R1:W-:Y:S03]  /*18b80*/  @P4 STG.E desc[UR16][R4.64], R205 ;  /* 0x000000cd04004986 */ /* 0x0003e6000c101910 */
[----:B------:R-:W-:Y:S01]  /*18b90*/  VIADD R21, R21, UR26 ;  /* 0x0000001a15157c36 */ /* 0x000fe20008000000 */
[----:B------:R-:W-:Y:S01]  /*18ba0*/  ISETP.GE.AND P4, PT, R0, UR4, PT ;  /* 0x0000000400007c0c */ /* 0x000fe2000bf86270 */
[----:B------:R-:W-:Y:S01]  /*18bb0*/  ULDC UR4, c[0x0][0x228] ;  /* 0x00008a0000047ab9 */ /* 0x000fe20000000800 */
[----:B------:R-:W-:Y:S02]  /*18bc0*/  VIADD R0, R9, 0x6f ;  /* 0x0000006f09007836 */ /* 0x000fe40000000000 */
        /* <DEDUP_REMOVED lines=12> */
[----:B-1----:R-:W-:Y:S01]  /*18c90*/  IMAD.WIDE R4, R21, 0x4, R2 ;  /* 0x0000000415047825 */ /* 0x002fe200078e0202 */
[----:B------:R-:W-:Y:S01]  /*18ca0*/  IADD3 R0, R9, 0x70, RZ ;  /* 0x0000007009007810 */ /* 0x000fe20007ffe0ff */
[----:B------:R-:W-:Y:S01]  /*18cb0*/  ULDC UR4, c[0x0][0x22c] ;  /* 0x00008b0000047ab9 */ /* 0x000fe20000000800 */
[----:B------:R-:W-:Y:S01]  /*18cc0*/  ULDC UR6, c[0x0][0x228] ;  /* 0x00008a0000067ab9 */ /* 0x000fe20000000800 */
        /* <DEDUP_REMOVED lines=35> */
[----:B-1----:R-:W-:Y:S01]  /*18f00*/  IMAD.WIDE R4, R21, 0x4, R10 ;  /* 0x0000000415047825 */ /* 0x002fe200078e020a */
        /* <DEDUP_REMOVED lines=11> */
[----:B---3--:R-:W-:Y:S01]  /*18fc0*/  IMAD.WIDE R6, R19, 0x4, R2 ;  /* 0x0000000413067825 */ /* 0x008fe200078e0202 */
        /* <DEDUP_REMOVED lines=11> */
[----:B-1----:R-:W-:Y:S01]  /*19080*/  IMAD.WIDE R4, R21, 0x4, R10 ;  /* 0x0000000415047825 */ /* 0x002fe200078e020a */
[----:B------:R-:W-:Y:S01]  /*19090*/  ISETP.LT.AND P3, PT, R13, UR6, !P3 ;  /* 0x000000060d007c0c */ /* 0x000fe2000df61270 */
[----:B------:R-:W-:Y:S01]  /*190a0*/  ULDC UR4, c[0x0][0x228] ;  /* 0x00008a0000047ab9 */ /* 0x000fe20000000800 */
[----:B------:R-:W-:Y:S01]  /*190b0*/  IADD3 R0, R9, 0x75, RZ ;  /* 0x0000007509007810 */ /* 0x000fe20007ffe0ff */
[----:B------:R-:W-:Y:S01]  /*190c0*/  VIADD R21, R21, UR26 ;  /* 0x0000001a15157c36 */ /* 0x000fe20008000000 */
[----:B------:R1:W-:Y:S01]  /*190d0*/  @P5 STG.E desc[UR16][R4.64], R80 ;  /* 0x0000005004005986 */ /* 0x0003e2000c101910 */
[----:B------:R-:W-:Y:S01]  /*190e0*/  ISETP.LT.AND P6, PT, R12, UR8, !P1 ;  /* 0x000000080c007c0c */ /* 0x000fe2000cfc1270 */
[----:B------:R-:W-:Y:S01]  /*190f0*/  ULDC UR6, c[0x0][0x228] ;  /* 0x00008a0000067ab9 */ /* 0x000fe20000000800 */
[----:B------:R-:W-:Y:S01]  /*19100*/  ISETP.GE.AND P5, PT, R0, UR7, PT ;  /* 0x0000000700007c0c */ /* 0x000fe2000bfa6270 */
[----:B---3--:R-:W-:Y:S01]  /*19110*/  IMAD.WIDE R6, R21, 0x4, R2 ;  /* 0x0000000415067825 */ /* 0x008fe200078e0202 */
[----:B------:R-:W-:Y:S01]  /*19120*/  ISETP.LT.AND P1, PT, R13, UR4, !P1 ;  /* 0x000000040d007c0c */ /* 0x000fe2000cf21270 */
[----:B------:R-:W-:Y:S01]  /*19130*/  ULDC UR4, c[0x0][0x228] ;  /* 0x00008a0000047ab9 */ /* 0x000fe20000000800 */
[C---:B------:R-:W-:Y:S01]  /*19140*/  IADD3 R8, R9.reuse, 0x77, RZ ;  /* 0x0000007709087810 */ /* 0x040fe20007ffe0ff */
[----:B------:R-:W-:-:S02]  /*19150*/  VIADD R0, R9, 0x76 ;  /* 0x0000007609007836 */ /* 0x000fc40000000000 */
[C---:B----4-:R-:W-:Y:S01]  /*19160*/  IMAD.WIDE R14, R21.reuse, 0x4, R10 ;  /* 0x00000004150e7825 */ /* 0x050fe200078e020a */
[----:B------:R3:W-:Y:S01]  /*19170*/  @P4 STG.E desc[UR16][R6.64], R209 ;  /* 0x000000d106004986 */ /* 0x0007e2000c101910 */
[----:B------:R-:W-:Y:S01]  /*19180*/  ULDC UR7, c[0x0][0x228] ;  /* 0x00008a0000077ab9 */ /* 0x000fe20000000800 */
[----:B------:R-:W-:Y:S01]  /*19190*/  ISETP.GE.AND P4, PT, R0, UR5, PT ;  /* 0x0000000500007c0c */ /* 0x000fe2000bf86270 */
[----:B------:R-:W-:Y:S01]  /*191a0*/  VIADD R19, R21, UR26 ;  /* 0x0000001a15137c36 */ /* 0x000fe20008000000 */
[----:B------:R4:W-:Y:S01]  /*191b0*/  @P3 STG.E desc[UR16][R14.64], R229 ;  /* 0x000000e50e003986 */ /* 0x0009e2000c101910 */
[----:B------:R-:W-:Y:S01]  /*191c0*/  ULDC UR5, c[0x0][0x228] ;  /* 0x00008a0000057ab9 */ /* 0x000fe20000000800 */
[----:B------:R-:W-:Y:S01]  /*191d0*/  ISETP.LT.AND P3, PT, R12, UR4, !P2 ;  /* 0x000000040c007c0c */ /* 0x000fe2000d761270 */
[----:B-----5:R-:W-:Y:S01]  /*191e0*/  IMAD.WIDE R16, R19, 0x4, R2 ;  /* 0x0000000413107825 */ /* 0x020fe200078e0202 */
[----:B------:R-:W-:Y:S01]  /*191f0*/  ISETP.LT.AND P2, PT, R13, UR5, !P2 ;  /* 0x000000050d007c0c */ /* 0x000fe2000d741270 */
[----:B------:R-:W-:Y:S01]  /*19200*/  ULDC UR4, c[0x0][0x228] ;  /* 0x00008a0000047ab9 */ /* 0x000fe20000000800 */
[----:B------:R-:W-:Y:S01]  /*19210*/  ULDC UR5, c[0x0][0x228] ;  /* 0x00008a0000057ab9 */ /* 0x000fe20000000800 */
[----:B-1----:R-:W-:-:S04]  /*19220*/  IMAD.WIDE R4, R19, 0x4, R10 ;  /* 0x0000000413047825 */ /* 0x002fc800078e020a */
[----:B------:R-:W-:Y:S01]  /*19230*/  VIADD R19, R19, UR26 ;  /* 0x0000001a13137c36 */ /* 0x000fe20008000000 */
[----:B------:R1:W-:Y:S01]  /*19240*/  @P6 STG.E desc[UR16][R16.64], R145 ;  /* 0x0000009110006986 */ /* 0x0003e2000c101910 */
[----:B------:R-:W-:Y:S01]  /*19250*/  ISETP.LT.AND P6, PT, R12, UR4, !P5 ;  /* 0x000000040c007c0c */ /* 0x000fe2000efc1270 */
[----:B------:R-:W-:Y:S01]  /*19260*/  ULDC UR4, c[0x0][0x228] ;  /* 0x00008a0000047ab9 */ /* 0x000fe20000000800 */
[C---:B---3--:R-:W-:Y:S01]  /*19270*/  IMAD.WIDE R6, R19.reuse, 0x4, R2 ;  /* 0x0000000413067825 */ /* 0x048fe200078e0202 */
[----:B------:R3:W-:Y:S03]  /*19280*/  @P1 STG.E desc[UR16][R4.64], R81 ;  /* 0x0000005104001986 */ /* 0x0007e6000c101910 */
[----:B----4-:R-:W-:Y:S01]  /*19290*/  IMAD.WIDE R14, R19, 0x4, R10 ;  /* 0x00000004130e7825 */ /* 0x010fe200078e020a */
[----:B------:R-:W-:Y:S01]  /*192a0*/  ISETP.LT.AND P5, PT, R13, UR4, !P5 ;  /* 0x000000040d007c0c */ /* 0x000fe2000efa1270 */
[----:B------:R-:W-:Y:S01]  /*192b0*/  @P3 STG.E desc[UR16][R6.64], R210 ;  /* 0x000000d206003986 */ /* 0x000fe2000c101910 */
[----:B------:R-:W-:Y:S01]  /*192c0*/  ULDC UR4, c[0x0][0x228] ;  /* 0x00008a0000047ab9 */ /* 0x000fe20000000800 */
[----:B------:R-:W-:-:S02]  /*192d0*/  VIADD R21, R19, UR26 ;  /* 0x0000001a13157c36 */ /* 0x000fc40008000000 */
[----:B------:R4:W-:Y:S01]  /*192e0*/  @P2 STG.E desc[UR16][R14.64], R230 ;  /* 0x000000e60e002986 */ /* 0x0009e2000c101910 */
[----:B------:R-:W-:Y:S01]  /*192f0*/  ISETP.LT.AND P2, PT, R12, UR4, !P4 ;  /* 0x000000040c007c0c */ /* 0x000fe2000e741270 */
[----:B-1----:R-:W-:Y:S01]  /*19300*/  IMAD.WIDE R16, R21, 0x4, R2 ;  /* 0x0000000415107825 */ /* 0x002fe200078e0202 */
[----:B------:R-:W-:Y:S01]  /*19310*/  ISETP.LT.AND P4, PT, R13, UR5, !P4 ;  /* 0x000000050d007c0c */ /* 0x000fe2000e781270 */
[----:B------:R-:W-:Y:S01]  /*19320*/  ULDC UR4, c[0x0][0x228] ;  /* 0x00008a0000047ab9 */ /* 0x000fe20000000800 */
[----:B------:R-:W-:Y:S01]  /*19330*/  ISETP.GE.AND P1, PT, R8, UR15, PT ;  /* 0x0000000f08007c0c */ /* 0x000fe2000bf26270 */
[----:B------:R-:W-:Y:S01]  /*19340*/  VIADD R0, R9, 0x78 ;  /* 0x0000007809007836 */ /* 0x000fe20000000000 */
[----:B------:R1:W-:Y:S01]  /*19350*/  @P6 STG.E desc[UR16][R16.64], R146 ;  /* 0x0000009210006986 */ /* 0x0003e2000c101910 */
[----:B---3--:R-:W-:-:S04]  /*19360*/  IMAD.WIDE R4, R21, 0x4, R10 ;  /* 0x0000000415047825 */ /* 0x008fc800078e020a */
[----:B----4-:R-:W-:Y:S01]  /*19370*/  VIADD R15, R21, UR26 ;  /* 0x0000001a150f7c36 */ /* 0x010fe20008000000 */
[----:B------:R-:W-:Y:S01]  /*19380*/  ISETP.LT.AND P6, PT, R12, UR6, !P1 ;  /* 0x000000060c007c0c */ /* 0x000fe2000cfc1270 */
[----:B------:R-:W-:Y:S01]  /*19390*/  @P5 STG.E desc[UR16][R4.64], R82 ;  /* 0x0000005204005986 */ /* 0x000fe2000c101910 */
[----:B------:R-:W-:Y:S01]  /*193a0*/  ISETP.LT.AND P1, PT, R13, UR7, !P1 ;  /* 0x000000070d007c0c */ /* 0x000fe2000cf21270 */
[C---:B------:R-:W-:Y:S01]  /*193b0*/  IMAD.WIDE R6, R15.reuse, 0x4, R2 ;  /* 0x000000040f067825 */ /* 0x040fe200078e0202 */
[C---:B------:R-:W-:Y:S01]  /*193c0*/  IADD3 R21, R15.reuse, UR26, RZ ;  /* 0x0000001a0f157c10 */ /* 0x040fe2000fffe0ff */
[----:B------:R-:W-:Y:S01]  /*193d0*/  ULDC UR5, c[0x0][0x228] ;  /* 0x00008a0000057ab9 */ /* 0x000fe20000000800 */
[----:B------:R-:W-:Y:S01]  /*193e0*/  ISETP.GE.AND P3, PT, R0, UR13, PT ;  /* 0x0000000d00007c0c */ /* 0x000fe2000bf66270 */
[----:B------:R-:W-:Y:S01]  /*193f0*/  IMAD.WIDE R14, R15, 0x4, R10 ;  /* 0x000000040f0e7825 */ /* 0x000fe200078e020a */
[----:B------:R3:W-:Y:S01]  /*19400*/  @P2 STG.E desc[UR16][R6.64], R211 ;  /* 0x000000d306002986 */ /* 0x0007e2000c101910 */
[----:B------:R-:W-:Y:S01]  /*19410*/  ULDC UR6, c[0x0][0x228] ;  /* 0x00008a0000067ab9 */ /* 0x000fe20000000800 */
[----:B------:R-:W-:Y:S01]  /*19420*/  ULDC UR7, c[0x0][0x228] ;  /* 0x00008a0000077ab9 */ /* 0x000fe20000000800 */
[----:B------:R-:W-:Y:S01]  /*19430*/  VIADD R0, R9, 0x79 ;  /* 0x0000007909007836 */ /* 0x000fe20000000000 */
[----:B------:R-:W-:Y:S01]  /*19440*/  @P4 STG.E desc[UR16][R14.64], R231 ;  /* 0x000000e70e004986 */ /* 0x000fe2000c101910 */
[----:B------:R-:W-:Y:S01]  /*19450*/  ISETP.LT.AND P4, PT, R12, UR4, !P3 ;  /* 0x000000040c007c0c */ /* 0x000fe2000df81270 */
[----:B-1----:R-:W-:Y:S01]  /*19460*/  IMAD.WIDE R16, R21, 0x4, R2 ;  /* 0x0000000415107825 */ /* 0x002fe200078e0202 */
[----:B------:R-:W-:Y:S01]  /*19470*/  ISETP.LT.AND P3, PT, R13, UR5, !P3 ;  /* 0x000000050d007c0c */ /* 0x000fe2000df61270 */
[----:B------:R-:W-:-:S02]  /*19480*/  ULDC UR4, c[0x0][0x228] ;  /* 0x00008a0000047ab9 */ /* 0x000fc40000000800 */
[C---:B------:R-:W-:Y:S01]  /*19490*/  IMAD.WIDE R18, R21.reuse, 0x4, R10 ;  /* 0x0000000415127825 */ /* 0x040fe200078e020a */
[----:B------:R-:W-:Y:S01]  /*194a0*/  ISETP.GE.AND P5, PT, R0, UR11, PT ;  /* 0x0000000b00007c0c */ /* 0x000fe2000bfa6270 */
[----:B------:R-:W-:Y:S01]  /*194b0*/  @P6 STG.E desc[UR16][R16.64], R147 ;  /* 0x0000009310006986 */ /* 0x000fe2000c101910 */
[----:B------:R-:W-:Y:S01]  /*194c0*/  ULDC UR5, c[0x0][0x228] ;  /* 0x00008a0000057ab9 */ /* 0x000fe20000000800 */
[----:B---3--:R-:W-:Y:S02]  /*194d0*/  VIADD R7, R21, UR26 ;  /* 0x0000001a15077c36 */ /* 0x008fe40008000000 */
[----:B------:R-:W-:Y:S01]  /*194e0*/  VIADD R0, R9, 0x7a ;  /* 0x0000007a09007836 */ /* 0x000fe20000000000 */
[----:B------:R1:W-:Y:S01]  /*194f0*/  @P1 STG.E desc[UR16][R18.64], R83 ;  /* 0x0000005312001986 */ /* 0x0003e2000c101910 */
[----:B------:R-:W-:Y:S01]  /*19500*/  ISETP.LT.AND P6, PT, R12, UR6, !P5 ;  /* 0x000000060c007c0c */ /* 0x000fe2000efc1270 */
[----:B------:R-:W-:Y:S01]  /*19510*/  IMAD.WIDE R4, R7, 0x4, R2 ;  /* 0x0000000407047825 */ /* 0x000fe200078e0202 */
[----:B------:R-:W-:Y:S01]  /*19520*/  ISETP.LT.AND P5, PT, R13, UR4, !P5 ;  /* 0x000000040d007c0c */ /* 0x000fe2000efa1270 */
[----:B------:R-:W-:Y:S01]  /*19530*/  ULDC UR4, c[0x0][0x228] ;  /* 0x00008a0000047ab9 */ /* 0x000fe20000000800 */
[----:B------:R-:W-:Y:S01]  /*19540*/  ISETP.GE.AND P2, PT, R0, UR9, PT ;  /* 0x0000000900007c0c */ /* 0x000fe2000bf46270 */
[----:B------:R-:W-:Y:S01]  /*19550*/  VIADD R0, R9, 0x7b ;  /* 0x0000007b09007836 */ /* 0x000fe20000000000 */
[----:B------:R3:W-:Y:S01]  /*19560*/  @P4 STG.E desc[UR16][R4.64], R236 ;  /* 0x000000ec04004986 */ /* 0x0007e2000c101910 */
[----:B------:R-:W-:Y:S01]  /*19570*/  ULDC UR6, c[0x0][0x228] ;  /* 0x00008a0000067ab9 */ /* 0x000fe20000000800 */
[----:B-1----:R-:W-:-:S02]  /*19580*/  VIADD R19, R7, UR26 ;  /* 0x0000001a07137c36 */ /* 0x002fc40008000000 */
[----:B------:R-:W-:Y:S01]  /*19590*/  IMAD.WIDE R6, R7, 0x4, R10 ;  /* 0x0000000407067825 */ /* 0x000fe200078e020a */
[----:B------:R-:W-:-:S04]  /*195a0*/  ISETP.GE.AND P1, PT, R0, UR19, PT ;  /* 0x0000001300007c0c */ /* 0x000fc8000bf26270 */
[----:B------:R-:W-:Y:S01]  /*195b0*/  @P3 STG.E desc[UR16][R6.64], R212 ;  /* 0x000000d406003986 */ /* 0x000fe2000c101910 */
[----:B------:R-:W-:Y:S01]  /*195c0*/  ISETP.LT.AND P3, PT, R12, UR4, !P2 ;  /* 0x000000040c007c0c */ /* 0x000fe2000d761270 */
[----:B------:R-:W-:Y:S01]  /*195d0*/  IMAD.WIDE R14, R19, 0x4, R2 ;  /* 0x00000004130e7825 */ /* 0x000fe200078e0202 */
[----:B------:R-:W-:Y:S01]  /*195e0*/  IADD3 R0, R9, 0x7c, RZ ;  /* 0x0000007c09007810 */ /* 0x000fe20007ffe0ff */
[----:B------:R-:W-:Y:S02]  /*195f0*/  ULDC UR4, c[0x0][0x228] ;  /* 0x00008a0000047ab9 */ /* 0x000fe40000000800 */
[C---:B------:R-:W-:Y:S01]  /*19600*/  IMAD.WIDE R16, R19.reuse, 0x4, R10 ;  /* 0x0000000413107825 */ /* 0x040fe200078e020a */
[----:B------:R-:W-:Y:S01]  /*19610*/  ISETP.GE.AND P4, PT, R0, UR25, PT ;  /* 0x0000001900007c0c */ /* 0x000fe2000bf86270 */
[----:B------:R1:W-:Y:S02]  /*19620*/  @P6 STG.E desc[UR16][R14.64], R84 ;  /* 0x000000540e006986 */ /* 0x0003e4000c101910 */
[----:B------:R-:W-:Y:S01]  /*19630*/  VIADD R19, R19, UR26 ;  /* 0x0000001a13137c36 */ /* 0x000fe20008000000 */
[----:B------:R-:W-:Y:S01]  /*19640*/  ISETP.LT.AND P2, PT, R13, UR4, !P2 ;  /* 0x000000040d007c0c */ /* 0x000fe2000d741270 */
[----:B--2---:R2:W-:Y:S01]  /*19650*/  @P5 STG.E desc[UR16][R16.64], R24 ;  /* 0x0000001810005986 */ /* 0x0045e2000c101910 */
[C---:B------:R-:W-:Y:S01]  /*19660*/  ISETP.LT.AND P5, PT, R12.reuse, UR5, !P1 ;  /* 0x000000050c007c0c */ /* 0x040fe2000cfa1270 */
[----:B---3--:R-:W-:Y:S01]  /*19670*/  IMAD.WIDE R4, R19, 0x4, R2 ;  /* 0x0000000413047825 */ /* 0x008fe200078e0202 */
[----:B------:R-:W-:Y:S01]  /*19680*/  ISETP.LT.AND P1, PT, R13, UR6, !P1 ;  /* 0x000000060d007c0c */ /* 0x000fe2000cf21270 */
[----:B------:R-:W-:Y:S01]  /*19690*/  ULDC UR4, c[0x0][0x228] ;  /* 0x00008a0000047ab9 */ /* 0x000fe20000000800 */
[----:B------:R-:W-:Y:S01]  /*196a0*/  ISETP.LT.AND P6, PT, R12, UR7, !P4 ;  /* 0x000000070c007c0c */ /* 0x000fe2000e7c1270 */
[----:B------:R-:W-:-:S02]  /*196b0*/  VIADD R0, R9, 0x7d ;  /* 0x0000007d09007836 */ /* 0x000fc40000000000 */
[C---:B-1----:R-:W-:Y:S01]  /*196c0*/  VIADD R15, R19.reuse, UR26 ;  /* 0x0000001a130f7c36 */ /* 0x042fe20008000000 */
[----:B------:R-:W-:Y:S01]  /*196d0*/  @P3 STG.E desc[UR16][R4.64], R237 ;  /* 0x000000ed04003986 */ /* 0x000fe2000c101910 */
[----:B------:R-:W-:Y:S01]  /*196e0*/  IMAD.WIDE R6, R19, 0x4, R10 ;  /* 0x0000000413067825 */ /* 0x000fe200078e020a */
[----:B------:R-:W-:Y:S01]  /*196f0*/  ISETP.GE.AND P3, PT, R0, UR23, PT ;  /* 0x0000001700007c0c */ /* 0x000fe2000bf66270 */
[----:B------:R-:W-:Y:S01]  /*19700*/  ULDC UR5, c[0x0][0x228] ;  /* 0x00008a0000057ab9 */ /* 0x000fe20000000800 */
[----:B------:R-:W-:Y:S01]  /*19710*/  IADD3 R0, R9, 0x7e, RZ ;  /* 0x0000007e09007810 */ /* 0x000fe20007ffe0ff */
[C---:B------:R-:W-:Y:S01]  /*19720*/  VIADD R21, R15.reuse, UR26 ;  /* 0x0000001a0f157c36 */ /* 0x040fe20008000000 */
[----:B------:R-:W-:Y:S01]  /*19730*/  ULDC UR6, c[0x0][0x228] ;  /* 0x00008a0000067ab9 */ /* 0x000fe20000000800 */
[----:B------:R-:W-:Y:S01]  /*19740*/  IMAD.WIDE R8, R15, 0x4, R2 ;  /* 0x000000040f087825 */ /* 0x000fe200078e0202 */
[----:B------:R-:W-:Y:S01]  /*19750*/  @P2 STG.E desc[UR16][R6.64], R213 ;  /* 0x000000d506002986 */ /* 0x000fe2000c101910 */
[----:B------:R-:W-:-:S02]  /*19760*/  ULDC UR7, c[0x0][0x228] ;  /* 0x00008a0000077ab9 */ /* 0x000fc40000000800 */
[----:B------:R-:W-:Y:S01]  /*19770*/  IMAD.WIDE R14, R15, 0x4, R10 ;  /* 0x000000040f0e7825 */ /* 0x000fe200078e020a */
[----:B------:R1:W-:Y:S03]  /*19780*/  @P5 STG.E desc[UR16][R8.64], R85 ;  /* 0x0000005508005986 */ /* 0x0003e6000c101910 */
[----:B--2---:R-:W-:Y:S01]  /*19790*/  IMAD.WIDE R16, R21, 0x4, R2 ;  /* 0x0000000415107825 */ /* 0x004fe200078e0202 */
[----:B------:R-:W-:Y:S01]  /*197a0*/  ISETP.GE.AND P2, PT, R0, UR21, PT ;  /* 0x0000001500007c0c */ /* 0x000fe2000bf46270 */
[----:B------:R2:W-:Y:S04]  /*197b0*/  @P1 STG.E desc[UR16][R14.64], R25 ;  /* 0x000000190e001986 */ /* 0x0005e8000c101910 */
[----:B------:R3:W-:Y:S01]  /*197c0*/  @P6 STG.E desc[UR16][R16.64], R238 ;  /* 0x000000ee10006986 */ /* 0x0007e2000c101910 */
[C---:B------:R-:W-:Y:S01]  /*197d0*/  ISETP.LT.AND P6, PT, R12.reuse, UR4, !P3 ;  /* 0x000000040c007c0c */ /* 0x040fe2000dfc1270 */
[----:B------:R-:W-:Y:S01]  /*197e0*/  ULDC UR4, c[0x0][0x228] ;  /* 0x00008a0000047ab9 */ /* 0x000fe20000000800 */
[C---:B------:R-:W-:Y:S01]  /*197f0*/  ISETP.LT.AND P5, PT, R12.reuse, UR5, !P2 ;  /* 0x000000050c007c0c */ /* 0x040fe2000d7a1270 */
[----:B------:R-:W-:Y:S01]  /*19800*/  ULDC UR5, c[0x0][0x228] ;  /* 0x00008a0000057ab9 */ /* 0x000fe20000000800 */
[----:B------:R-:W-:Y:S01]  /*19810*/  ISETP.LT.AND P4, PT, R13, UR4, !P4 ;  /* 0x000000040d007c0c */ /* 0x000fe2000e781270 */
[----:B-1----:R-:W-:Y:S01]  /*19820*/  VIADD R9, R21, UR26 ;  /* 0x0000001a15097c36 */ /* 0x002fe20008000000 */
[----:B------:R-:W-:Y:S01]  /*19830*/  ISETP.LT.AND P1, PT, R12, UR6, !P0 ;  /* 0x000000060c007c0c */ /* 0x000fe2000c721270 */
[----:B------:R-:W-:Y:S01]  /*19840*/  ULDC UR6, c[0x0][0x228] ;  /* 0x00008a0000067ab9 */ /* 0x000fe20000000800 */
[----:B------:R-:W-:Y:S01]  /*19850*/  ISETP.LT.AND P3, PT, R13, UR5, !P3 ;  /* 0x000000050d007c0c */ /* 0x000fe2000df61270 */
[----:B--2---:R-:W-:Y:S01]  /*19860*/  VIADD R15, R9, UR26 ;  /* 0x0000001a090f7c36 */ /* 0x004fe20008000000 */
[----:B------:R-:W-:-:S02]  /*19870*/  ISETP.LT.AND P2, PT, R13, UR6, !P2 ;  /* 0x000000060d007c0c */ /* 0x000fc4000d741270 */
[----:B------:R-:W-:Y:S01]  /*19880*/  ISETP.LT.AND P0, PT, R13, UR7, !P0 ;  /* 0x000000070d007c0c */ /* 0x000fe2000c701270 */
[----:B------:R-:W-:-:S04]  /*19890*/  IMAD.WIDE R4, R21, 0x4, R10 ;  /* 0x0000000415047825 */ /* 0x000fc800078e020a */
[----:B---3--:R-:W-:Y:S02]  /*198a0*/  VIADD R17, R15, UR26 ;  /* 0x0000001a0f117c36 */ /* 0x008fe40008000000 */
[C---:B------:R-:W-:Y:S01]  /*198b0*/  IMAD.WIDE R6, R9.reuse, 0x4, R2 ;  /* 0x0000000409067825 */ /* 0x040fe200078e0202 */
[----:B------:R1:W-:Y:S03]  /*198c0*/  @P4 STG.E desc[UR16][R4.64], R214 ;  /* 0x000000d604004986 */ /* 0x0003e6000c101910 */
[----:B------:R-:W-:Y:S01]  /*198d0*/  IMAD.WIDE R8, R9, 0x4, R10 ;  /* 0x0000000409087825 */ /* 0x000fe200078e020a */
[----:B------:R1:W-:Y:S03]  /*198e0*/  @P6 STG.E desc[UR16][R6.64], R86 ;  /* 0x0000005606006986 */ /* 0x0003e6000c101910 */
[C---:B------:R-:W-:Y:S01]  /*198f0*/  IMAD.WIDE R12, R15.reuse, 0x4, R2 ;  /* 0x000000040f0c7825 */ /* 0x040fe200078e0202 */
[----:B------:R1:W-:Y:S03]  /*19900*/  @P3 STG.E desc[UR16][R8.64], R26 ;  /* 0x0000001a08003986 */ /* 0x0003e6000c101910 */
[----:B------:R-:W-:Y:S01]  /*19910*/  IMAD.WIDE R14, R15, 0x4, R10 ;  /* 0x000000040f0e7825 */ /* 0x000fe200078e020a */
[----:B------:R1:W-:Y:S03]  /*19920*/  @P5 STG.E desc[UR16][R12.64], R239 ;  /* 0x000000ef0c005986 */ /* 0x0003e6000c101910 */
[C---:B------:R-:W-:Y:S01]  /*19930*/  IMAD.WIDE R2, R17.reuse, 0x4, R2 ;  /* 0x0000000411027825 */ /* 0x040fe200078e0202 */
[----:B------:R1:W-:Y:S04]  /*19940*/  @P2 STG.E desc[UR16][R14.64], R215 ;  /* 0x000000d70e002986 */ /* 0x0003e8000c101910 */
[----:B------:R1:W-:Y:S01]  /*19950*/  @P1 STG.E desc[UR16][R2.64], R87 ;  /* 0x0000005702001986 */ /* 0x0003e2000c101910 */
[----:B------:R-:W-:Y:S01]  /*19960*/  IMAD.WIDE R10, R17, 0x4, R10 ;  /* 0x00000004110a7825 */ /* 0x000fe200078e020a */
[----:B------:R-:W-:Y:S06]  /*19970*/  @!P0 EXIT ;  /* 0x000000000000894d */ /* 0x000fec0003800000 */
[----:B------:R-:W-:Y:S01]  /*19980*/  STG.E desc[UR16][R10.64], R27 ;  /* 0x0000001b0a007986 */ /* 0x000fe2000c101910 */
[----:B------:R-:W-:Y:S05]  /*19990*/  EXIT ;  /* 0x000000000000794d */ /* 0x000fea0003800000 */
.L_x_2:
[----:B------:R-:W-:-:S00]  /*199a0*/  BRA `(.L_x_2) ;  /* 0xfffffffc00fc7947 */ /* 0x000fc0000383ffff */
[----:B------:R-:W-:-:S00]  /*199b0*/  NOP ;  /* 0x0000000000007918 */ /* 0x000fc00000000000 */
        /* <DEDUP_REMOVED lines=12> */
.L_x_3:


//--------------------- .nv.shared.matmul_kernel  --------------------------
	.section	.nv.shared.matmul_kernel,"aw",@nobits
	.sectionflags	@""
	.align	16
	.zero		1024


//--------------------- .nv.shared.reserved.0     --------------------------
	.section	.nv.shared.reserved.0,"aw",@nobits
	.weak		__nv_reservedSMEM_offset_0_alias
	.size		__nv_reservedSMEM_offset_0_alias, 0, 0
	.other		__nv_reservedSMEM_offset_0_alias,@"STO_CUDA_RESERVED_SHARED STV_DEFAULT"
__nv_reservedSMEM_offset_0_alias:
	.zero		0


//--------------------- .nv.constant0.matmul_kernel --------------------------
	.section	.nv.constant0.matmul_kernel,"a",@progbits
	.sectionflags	@""
	.align	4
.nv.constant0.matmul_kernel:
	.zero		608


//--------------------- SYMBOLS --------------------------

	.type		.nv.reservedSmem.offset0,@object
	.size		.nv.reservedSmem.offset0,0x4
